// auto-generated by cutlass_sweep.gemm — config: {"arch": "sm_90", "cluster_m": 1, "cluster_n": 1, "dtype": "e4m3", "dtype_b": "e4m3", "layout": "nt", "stages": 0, "tile_k": 128, "tile_m": 384, "tile_n": 96}
#include "cutlass/cutlass.h"
#include "cutlass/gemm/collective/collective_builder.hpp"
#include "cutlass/gemm/device/gemm_universal_adapter.h"
#include "cutlass/gemm/kernel/gemm_universal.hpp"
#include "cutlass/epilogue/collective/collective_builder.hpp"

using ElemA = cutlass::float_e4m3_t;
using ElemB = cutlass::float_e4m3_t;
using ElemCD = cutlass::float_e4m3_t;
using Acc  = float;
using TileShape    = cute::Shape<cute::_384, cute::_96, cute::_128>;
using ClusterShape = cute::Shape<cute::_1, cute::_1, cute::_1>;

using CollectiveEpilogue = typename cutlass::epilogue::collective::CollectiveBuilder<
    cutlass::arch::Sm90, cutlass::arch::OpClassTensorOp,
    TileShape, ClusterShape,
    cutlass::epilogue::collective::EpilogueTileAuto,
    Acc, Acc,
    ElemCD, cutlass::layout::RowMajor, 128 / cutlass::sizeof_bits<ElemCD>::value,
    ElemCD, cutlass::layout::RowMajor, 128 / cutlass::sizeof_bits<ElemCD>::value,
    cutlass::epilogue::collective::EpilogueScheduleAuto
  >::CollectiveOp;

using CollectiveMainloop = typename cutlass::gemm::collective::CollectiveBuilder<
    cutlass::arch::Sm90, cutlass::arch::OpClassTensorOp,
    ElemA, cutlass::layout::RowMajor, 128 / cutlass::sizeof_bits<ElemA>::value,
    ElemB, cutlass::layout::ColumnMajor, 128 / cutlass::sizeof_bits<ElemB>::value,
    Acc,
    TileShape, ClusterShape,
    cutlass::gemm::collective::StageCountAutoCarveout<static_cast<int>(sizeof(typename CollectiveEpilogue::SharedStorage))>,
    cutlass::gemm::collective::KernelScheduleAuto
  >::CollectiveOp;

using GemmKernel = cutlass::gemm::kernel::GemmUniversal<
    cute::Shape<int,int,int,int>,
    CollectiveMainloop,
    CollectiveEpilogue
>;
using Gemm = cutlass::gemm::device::GemmUniversalAdapter<GemmKernel>;

// Force the device kernel symbol into the cubin without needing a host main.
auto* _anchor = &cutlass::device_kernel<GemmKernel>;


// ===== COMPILED SASS (sm_90a) =====

	.target	sm_90a

	.elftype	@"ET_EXEC"


//--------------------- .note.nv.tkinfo           --------------------------
	.section	.note.nv.tkinfo,"",@"SHT_NOTE"
	.sectionflags	@"SHF_NOTE_NV_TKINFO"
	.tkinfo
        /*0018*/ 	.word	0x00000002
        /*0030*/ 	.string	""
        /*0030*/ 	.string	"ptxas"
        /*0030*/ 	.string	"Cuda compilation tools, release 13.0, V13.0.88"
        /*0030*/ 	.string	"Build cuda_13.0.r13.0/compiler.36424714_0"
        /*0030*/ 	.string	"-arch sm_90a -m 64 "



//--------------------- .note.nv.cuinfo           --------------------------
	.section	.note.nv.cuinfo,"",@"SHT_NOTE"
	.sectionflags	@"SHF_NOTE_NV_CUINFO"
        /*0018*/ 	.short	0x0002
        /*001a*/ 	.short	0x005a
        /*001c*/ 	.short	0x0082
	.zero		2


//--------------------- .nv.info                  --------------------------
	.section	.nv.info,"",@"SHT_CUDA_INFO"
	.align	4


	//----- nvinfo : EIATTR_REGCOUNT
	.align		4
        /*0000*/ 	.byte	0x04, 0x2f
        /*0002*/ 	.short	(.L_12 - .L_11)
	.align		4
.L_11:
        /*0004*/ 	.word	index@(_ZN7cutlass13device_kernelINS_4gemm6kernel13GemmUniversalIN4cute5tupleIJiiiiEEENS1_10collective13CollectiveMmaINS1_37MainloopSm90TmaGmmaWarpSpecializedFP8ILi3ENS5_IJNS4_1CILi1EEESB_SB_EEENS1_35KernelTmaWarpSpecializedCooperativeEEENS5_IJNSA_ILi384EEENSA_ILi96EEENSA_ILi128EEEEEENS_12float_e4m3_tENS5_IJlSB_lEEESJ_SK_NS4_8TiledMMAINS4_8MMA_AtomIJNS4_4SM904GMMA30MMA_64x96x32_F32E4M3E4M3_SS_TNILNSO_7ScaleInE1ELSQ_1EEEEEENS4_6LayoutINS5_IJNSA_ILi2EEESB_SB_EEENS5_IJSB_NSA_ILi0EEESW_EEEEENS5_IJNS4_10UnderscoreESZ_SZ_EEEEENS4_13SM90_TMA_LOADENS4_14ComposedLayoutINS4_7SwizzleILi3ELi4ELi3EEENS4_18smem_ptr_flag_bitsILi8EEENST_INS5_IJNSA_ILi8EEESH_EEENS5_IJSH_SB_EEEEEEEvNS4_8identityES12_S1C_vS1D_EENS_8epilogue10collective6detail29Sm90TmaWarpSpecializedAdapterINS1G_15DefaultEpilogueISJ_SK_SK_NS1F_6thread17LinearCombinationISJ_Li1EffLNS1K_9ScaleType4KindE0ELNS_15FloatRoundStyleE2ESJ_EENS1_15EpilogueDefaultEEEEEvvEEEEvNT_6ParamsE)
        /*0008*/ 	.word	0x000000a8


	//----- nvinfo : EIATTR_FRAME_SIZE
	.align		4
.L_12:
        /*000c*/ 	.byte	0x04, 0x11
        /*000e*/ 	.short	(.L_14 - .L_13)
	.align		4
.L_13:
        /*0010*/ 	.word	index@(_ZN7cutlass13device_kernelINS_4gemm6kernel13GemmUniversalIN4cute5tupleIJiiiiEEENS1_10collective13CollectiveMmaINS1_37MainloopSm90TmaGmmaWarpSpecializedFP8ILi3ENS5_IJNS4_1CILi1EEESB_SB_EEENS1_35KernelTmaWarpSpecializedCooperativeEEENS5_IJNSA_ILi384EEENSA_ILi96EEENSA_ILi128EEEEEENS_12float_e4m3_tENS5_IJlSB_lEEESJ_SK_NS4_8TiledMMAINS4_8MMA_AtomIJNS4_4SM904GMMA30MMA_64x96x32_F32E4M3E4M3_SS_TNILNSO_7ScaleInE1ELSQ_1EEEEEENS4_6LayoutINS5_IJNSA_ILi2EEESB_SB_EEENS5_IJSB_NSA_ILi0EEESW_EEEEENS5_IJNS4_10UnderscoreESZ_SZ_EEEEENS4_13SM90_TMA_LOADENS4_14ComposedLayoutINS4_7SwizzleILi3ELi4ELi3EEENS4_18smem_ptr_flag_bitsILi8EEENST_INS5_IJNSA_ILi8EEESH_EEENS5_IJSH_SB_EEEEEEEvNS4_8identityES12_S1C_vS1D_EENS_8epilogue10collective6detail29Sm90TmaWarpSpecializedAdapterINS1G_15DefaultEpilogueISJ_SK_SK_NS1F_6thread17LinearCombinationISJ_Li1EffLNS1K_9ScaleType4KindE0ELNS_15FloatRoundStyleE2ESJ_EENS1_15EpilogueDefaultEEEEEvvEEEEvNT_6ParamsE)
        /*0014*/ 	.word	0x000001a0


	//----- nvinfo : EIATTR_MIN_STACK_SIZE
	.align		4
.L_14:
        /*0018*/ 	.byte	0x04, 0x12
        /*001a*/ 	.short	(.L_16 - .L_15)
	.align		4
.L_15:
        /*001c*/ 	.word	index@(_ZN7cutlass13device_kernelINS_4gemm6kernel13GemmUniversalIN4cute5tupleIJiiiiEEENS1_10collective13CollectiveMmaINS1_37MainloopSm90TmaGmmaWarpSpecializedFP8ILi3ENS5_IJNS4_1CILi1EEESB_SB_EEENS1_35KernelTmaWarpSpecializedCooperativeEEENS5_IJNSA_ILi384EEENSA_ILi96EEENSA_ILi128EEEEEENS_12float_e4m3_tENS5_IJlSB_lEEESJ_SK_NS4_8TiledMMAINS4_8MMA_AtomIJNS4_4SM904GMMA30MMA_64x96x32_F32E4M3E4M3_SS_TNILNSO_7ScaleInE1ELSQ_1EEEEEENS4_6LayoutINS5_IJNSA_ILi2EEESB_SB_EEENS5_IJSB_NSA_ILi0EEESW_EEEEENS5_IJNS4_10UnderscoreESZ_SZ_EEEEENS4_13SM90_TMA_LOADENS4_14ComposedLayoutINS4_7SwizzleILi3ELi4ELi3EEENS4_18smem_ptr_flag_bitsILi8EEENST_INS5_IJNSA_ILi8EEESH_EEENS5_IJSH_SB_EEEEEEEvNS4_8identityES12_S1C_vS1D_EENS_8epilogue10collective6detail29Sm90TmaWarpSpecializedAdapterINS1G_15DefaultEpilogueISJ_SK_SK_NS1F_6thread17LinearCombinationISJ_Li1EffLNS1K_9ScaleType4KindE0ELNS_15FloatRoundStyleE2ESJ_EENS1_15EpilogueDefaultEEEEEvvEEEEvNT_6ParamsE)
        /*0020*/ 	.word	0x000001a0
.L_16:


//--------------------- .nv.compat                --------------------------
	.section	.nv.compat,"",@"SHT_CUDA_COMPAT_INFO"
	.align	4
        /*0000*/ 	.byte	0x02, 0x09, 0x01, 0x00, 0x02, 0x02, 0x04, 0x00, 0x02, 0x05, 0x05, 0x00, 0x03, 0x07, 0x01, 0x01
        /*0010*/ 	.byte	0x02, 0x03, 0x01, 0x00, 0x02, 0x06, 0x01, 0x00, 0x04, 0x0b, 0x08, 0x00, 0x00, 0x00, 0x00, 0x00
        /*0020*/ 	.byte	0x00, 0x00, 0x00, 0x00


//--------------------- .nv.info._ZN7cutlass13device_kernelINS_4gemm6kernel13GemmUniversalIN4cute5tupleIJiiiiEEENS1_10collective13CollectiveMmaINS1_37MainloopSm90TmaGmmaWarpSpecializedFP8ILi3ENS5_IJNS4_1CILi1EEESB_SB_EEENS1_35KernelTmaWarpSpecializedCooperativeEEENS5_IJNSA_ILi384EEENSA_ILi96EEENSA_ILi128EEEEEENS_12float_e4m3_tENS5_IJlSB_lEEESJ_SK_NS4_8TiledMMAINS4_8MMA_AtomIJNS4_4SM904GMMA30MMA_64x96x32_F32E4M3E4M3_SS_TNILNSO_7ScaleInE1ELSQ_1EEEEEENS4_6LayoutINS5_IJNSA_ILi2EEESB_SB_EEENS5_IJSB_NSA_ILi0EEESW_EEEEENS5_IJNS4_10UnderscoreESZ_SZ_EEEEENS4_13SM90_TMA_LOADENS4_14ComposedLayoutINS4_7SwizzleILi3ELi4ELi3EEENS4_18smem_ptr_flag_bitsILi8EEENST_INS5_IJNSA_ILi8EEESH_EEENS5_IJSH_SB_EEEEEEEvNS4_8identityES12_S1C_vS1D_EENS_8epilogue10collective6detail29Sm90TmaWarpSpecializedAdapterINS1G_15DefaultEpilogueISJ_SK_SK_NS1F_6thread17LinearCombinationISJ_Li1EffLNS1K_9ScaleType4KindE0ELNS_15FloatRoundStyleE2ESJ_EENS1_15EpilogueDefaultEEEEEvvEEEEvNT_6ParamsE --------------------------
	.section	.nv.info._ZN7cutlass13device_kernelINS_4gemm6kernel13GemmUniversalIN4cute5tupleIJiiiiEEENS1_10collective13CollectiveMmaINS1_37MainloopSm90TmaGmmaWarpSpecializedFP8ILi3ENS5_IJNS4_1CILi1EEESB_SB_EEENS1_35KernelTmaWarpSpecializedCooperativeEEENS5_IJNSA_ILi384EEENSA_ILi96EEENSA_ILi128EEEEEENS_12float_e4m3_tENS5_IJlSB_lEEESJ_SK_NS4_8TiledMMAINS4_8MMA_AtomIJNS4_4SM904GMMA30MMA_64x96x32_F32E4M3E4M3_SS_TNILNSO_7ScaleInE1ELSQ_1EEEEEENS4_6LayoutINS5_IJNSA_ILi2EEESB_SB_EEENS5_IJSB_NSA_ILi0EEESW_EEEEENS5_IJNS4_10UnderscoreESZ_SZ_EEEEENS4_13SM90_TMA_LOADENS4_14ComposedLayoutINS4_7SwizzleILi3ELi4ELi3EEENS4_18smem_ptr_flag_bitsILi8EEENST_INS5_IJNSA_ILi8EEESH_EEENS5_IJSH_SB_EEEEEEEvNS4_8identityES12_S1C_vS1D_EENS_8epilogue10collective6detail29Sm90TmaWarpSpecializedAdapterINS1G_15DefaultEpilogueISJ_SK_SK_NS1F_6thread17LinearCombinationISJ_Li1EffLNS1K_9ScaleType4KindE0ELNS_15FloatRoundStyleE2ESJ_EENS1_15EpilogueDefaultEEEEEvvEEEEvNT_6ParamsE,"",@"SHT_CUDA_INFO"
	.sectionflags	@""
	.align	4


	//----- nvinfo : EIATTR_CUDA_API_VERSION
	.align		4
        /*0000*/ 	.byte	0x04, 0x37
        /*0002*/ 	.short	(.L_18 - .L_17)
.L_17:
        /*0004*/ 	.word	0x00000082


	//----- nvinfo : EIATTR_KPARAM_INFO
	.align		4
.L_18:
        /*0008*/ 	.byte	0x04, 0x17
        /*000a*/ 	.short	(.L_20 - .L_19)
.L_19:
        /*000c*/ 	.word	0x00000000
        /*0010*/ 	.short	0x0000
        /*0012*/ 	.short	0x0070
        /*0014*/ 	.byte	0x00, 0xf0, 0x01, 0x10


	//----- nvinfo : EIATTR_SPARSE_MMA_MASK
	.align		4
.L_20:
        /*0018*/ 	.byte	0x03, 0x50
        /*001a*/ 	.short	0x0000


	//----- nvinfo : EIATTR_MAXREG_COUNT
	.align		4
        /*001c*/ 	.byte	0x03, 0x1b
        /*001e*/ 	.short	0x00a8


	//----- nvinfo : EIATTR_NUM_BARRIERS
	.align		4
        /*0020*/ 	.byte	0x02, 0x4c
        /*0022*/ 	.byte	0x01
	.zero		1


	//----- nvinfo : EIATTR_ANNOTATIONS
	.align		4
        /*0024*/ 	.byte	0x04, 0x55
        /*0026*/ 	.short	(.L_22 - .L_21)


	//   ....[0]....
.L_21:
        /*0028*/ 	.word	0x00000001
        /*002c*/ 	.byte	0x90, 0x05, 0x00, 0x00, 0x01, 0x00, 0x00, 0x00, 0xb0, 0x05, 0x00, 0x00, 0x01, 0x00, 0x00, 0x00
        /* <DEDUP_REMOVED lines=368> */
        /*173c*/ 	.byte	0x80, 0x6b, 0x01, 0x00


	//----- nvinfo : EIATTR_MERCURY_ISA_VERSION
	.align		4
.L_22:
        /*1740*/ 	.byte	0x03, 0x5f
        /*1742*/ 	.short	0x0101


	//----- nvinfo : EIATTR_INT_WARP_WIDE_INSTR_OFFSETS
	.align		4
        /*1744*/ 	.byte	0x04, 0x31
        /*1746*/ 	.short	(.L_24 - .L_23)


	//   ....[0]....
.L_23:
        /*1748*/ 	.word	0x00000470


	//   ....[1]....
        /*174c*/ 	.word	0x00000490


	//   ....[2]....
        /*1750*/ 	.word	0x000005a0


	//----- nvinfo : EIATTR_COOP_GROUP_MASK_REGIDS
	.align		4
.L_24:
        /*1754*/ 	.byte	0x04, 0x29
        /*1756*/ 	.short	(.L_26 - .L_25)


	//   ....[0]....
.L_25:
        /*1758*/ 	.word	0xffffffff


	//   ....[1]....
        /*175c*/ 	.word	0xffffffff


	//   ....[2]....
        /*1760*/ 	.word	0xffffffff


	//   ....[3]....
        /*1764*/ 	.word	0xffffffff


	//   ....[4]....
        /*1768*/ 	.word	0xffffffff


	//----- nvinfo : EIATTR_COOP_GROUP_INSTR_OFFSETS
	.align		4
.L_26:
        /*176c*/ 	.byte	0x04, 0x28
        /*176e*/ 	.short	(.L_28 - .L_27)


	//   ....[0]....
.L_27:
        /*1770*/ 	.word	0x00000070


	//   ....[1]....
        /*1774*/ 	.word	0x00000080


	//   ....[2]....
        /*1778*/ 	.word	0x000001a0


	//   ....[3]....
        /*177c*/ 	.word	0x000003a0


	//   ....[4]....
        /*1780*/ 	.word	0x000016a0


	//----- nvinfo : EIATTR_REG_RECONFIG
	.align		4
.L_28:
        /*1784*/ 	.byte	0x01, 0x54
	.zero		2


	//----- nvinfo : EIATTR_MBARRIER_INSTR_OFFSETS
	.align		4
        /*1788*/ 	.byte	0x04, 0x39
        /*178a*/ 	.short	(.L_30 - .L_29)


	//   ....[0]....
.L_29:
        /*178c*/ 	.word	0x00000320
        /*1790*/ 	.word	0x000000ff
        /*1794*/ 	.word	0x00000000
        /*1798*/ 	.short	0x0100
        /*179a*/ 	.byte	0x0a
	.zero		1


	//   ....[1]....
        /*179c*/ 	.word	0x00000330
        /*17a0*/ 	.word	0x000000ff
        /*17a4*/ 	.word	0x00000018
        /*17a8*/ 	.short	0x0100
        /*17aa*/ 	.byte	0x0a
	.zero		1


	//   ....[2]....
        /*17ac*/ 	.word	0x00000340
        /*17b0*/ 	.word	0x000000ff
        /*17b4*/ 	.word	0x00000008
        /*17b8*/ 	.short	0x0100
        /*17ba*/ 	.byte	0x0a
	.zero		1


	//   ....[3]....
        /*17bc*/ 	.word	0x00000350
        /*17c0*/ 	.word	0x000000ff
        /*17c4*/ 	.word	0x00000020
        /*17c8*/ 	.short	0x0100
        /*17ca*/ 	.byte	0x0a
	.zero		1


	//   ....[4]....
        /*17cc*/ 	.word	0x00000360
        /*17d0*/ 	.word	0x000000ff
        /*17d4*/ 	.word	0x00000010
        /*17d8*/ 	.short	0x0100
        /*17da*/ 	.byte	0x0a
	.zero		1


	//   ....[5]....
        /*17dc*/ 	.word	0x00000370
        /*17e0*/ 	.word	0x000000ff
        /*17e4*/ 	.word	0x00000028
        /*17e8*/ 	.short	0x0100
        /*17ea*/ 	.byte	0x0a
	.zero		1


	//   ....[6]....
        /*17ec*/ 	.word	0x000005d0
        /*17f0*/ 	.word	0x000000ff
        /*17f4*/ 	.word	0x00000040
        /*17f8*/ 	.short	0x0100
        /*17fa*/ 	.byte	0x08
	.zero		1


	//   ....[7]....
        /*17fc*/ 	.word	0x000005e0
        /*1800*/ 	.word	0x000000ff
        /*1804*/ 	.word	0x00000048
        /*1808*/ 	.short	0x0100
        /*180a*/ 	.byte	0x08
	.zero		1


	//   ....[8]....
        /*180c*/ 	.word	0x00001da0
        /*1810*/ 	.word	0x000000ff
        /*1814*/ 	.word	0x00000000
        /*1818*/ 	.short	0x010a
        /*181a*/ 	.byte	0x06
	.zero		1


	//   ....[9]....
        /*181c*/ 	.word	0x00001de0
        /*1820*/ 	.word	0x000000ff
        /*1824*/ 	.word	0x00000000
        /*1828*/ 	.short	0x010a
        /*182a*/ 	.byte	0x06
	.zero		1


	//   ....[10]....
        /*182c*/ 	.word	0x00003740
        /*1830*/ 	.word	0x000000ff
        /*1834*/ 	.word	0x00000000
        /*1838*/ 	.short	0x010a
        /*183a*/ 	.byte	0x15
	.zero		1


	//   ....[11]....
        /*183c*/ 	.word	0x00003780
        /*1840*/ 	.word	0x000000ff
        /*1844*/ 	.word	0x00000000
        /*1848*/ 	.short	0x010a
        /*184a*/ 	.byte	0x15
	.zero		1


	//   ....[12]....
        /*184c*/ 	.word	0x00004fa0
        /*1850*/ 	.word	0x000000ff
        /*1854*/ 	.word	0x00000000
        /*1858*/ 	.short	0x0101
        /*185a*/ 	.byte	0x14
	.zero		1


	//   ....[13]....
        /*185c*/ 	.word	0x00006780
        /*1860*/ 	.word	0x000000ff
        /*1864*/ 	.word	0x00000000
        /*1868*/ 	.short	0x0101
        /*186a*/ 	.byte	0x06
	.zero		1


	//   ....[14]....
        /*186c*/ 	.word	0x00015e20
        /*1870*/ 	.word	0x0000000e
        /*1874*/ 	.word	0x00000018
        /*1878*/ 	.short	0x010a
        /*187a*/ 	.byte	0x3f
	.zero		1


	//   ....[15]....
        /*187c*/ 	.word	0x000161b0
        /*1880*/ 	.word	0x00000004
        /*1884*/ 	.word	0x00000048
        /*1888*/ 	.short	0x0101
        /*188a*/ 	.byte	0x3f
	.zero		1


	//   ....[16]....
        /*188c*/ 	.word	0x00016960
        /*1890*/ 	.word	0x00000007
        /*1894*/ 	.word	0x00000000
        /*1898*/ 	.short	0x010a
        /*189a*/ 	.byte	0x3f
	.zero		1


	//   ....[17]....
        /*189c*/ 	.word	0x000169e0
        /*18a0*/ 	.word	0x00000009
        /*18a4*/ 	.word	0x00000000
        /*18a8*/ 	.short	0x010a
        /*18aa*/ 	.byte	0x3f
	.zero		1


	//   ....[18]....
        /*18ac*/ 	.word	0x00016a70
        /*18b0*/ 	.word	0x00000003
        /*18b4*/ 	.word	0x00000000
        /*18b8*/ 	.short	0x010a
        /*18ba*/ 	.byte	0x3f
	.zero		1


	//   ....[19]....
        /*18bc*/ 	.word	0x00016ae0
        /*18c0*/ 	.word	0x00000009
        /*18c4*/ 	.word	0x00000000
        /*18c8*/ 	.short	0x010a
        /*18ca*/ 	.byte	0x3f
	.zero		1


	//   ....[20]....
        /*18cc*/ 	.word	0x00016b50
        /*18d0*/ 	.word	0x00000000
        /*18d4*/ 	.word	0x00000000
        /*18d8*/ 	.short	0x010a
        /*18da*/ 	.byte	0x3f
	.zero		1


	//   ....[21]....
        /*18dc*/ 	.word	0x00016c30
        /*18e0*/ 	.word	0x0000000e
        /*18e4*/ 	.word	0x00000018
        /*18e8*/ 	.short	0x010a
        /*18ea*/ 	.byte	0x3f
	.zero		1


	//   ....[22]....
        /*18ec*/ 	.word	0x00016d10
        /*18f0*/ 	.word	0x00000007
        /*18f4*/ 	.word	0x00000000
        /*18f8*/ 	.short	0x010a
        /*18fa*/ 	.byte	0x3f
	.zero		1


	//   ....[23]....
        /*18fc*/ 	.word	0x00016d60
        /*1900*/ 	.word	0x00000009
        /*1904*/ 	.word	0x00000000
        /*1908*/ 	.short	0x010a
        /*190a*/ 	.byte	0x3f
	.zero		1


	//----- nvinfo : EIATTR_NUM_MBARRIERS
	.align		4
.L_30:
        /*190c*/ 	.byte	0x03, 0x38
        /*190e*/ 	.short	0x0008


	//----- nvinfo : EIATTR_EXIT_INSTR_OFFSETS
	.align		4
        /*1910*/ 	.byte	0x04, 0x1c
        /*1912*/ 	.short	(.L_32 - .L_31)


	//   ....[0]....
.L_31:
        /*1914*/ 	.word	0x00000640


	//   ....[1]....
        /*1918*/ 	.word	0x00000fa0


	//   ....[2]....
        /*191c*/ 	.word	0x00015420


	//   ....[3]....
        /*1920*/ 	.word	0x00015ab0


	//   ....[4]....
        /*1924*/ 	.word	0x00016ac0


	//----- nvinfo : EIATTR_MAX_THREADS
	.align		4
.L_32:
        /*1928*/ 	.byte	0x04, 0x05
        /*192a*/ 	.short	(.L_34 - .L_33)
.L_33:
        /*192c*/ 	.word	0x00000180
        /*1930*/ 	.word	0x00000001
        /*1934*/ 	.word	0x00000001


	//----- nvinfo : EIATTR_CRS_STACK_SIZE
	.align		4
.L_34:
        /*1938*/ 	.byte	0x04, 0x1e
        /*193a*/ 	.short	(.L_36 - .L_35)
.L_35:
        /*193c*/ 	.word	0x00000000


	//----- nvinfo : EIATTR_CBANK_PARAM_SIZE
	.align		4
.L_36:
        /*1940*/ 	.byte	0x03, 0x19
        /*1942*/ 	.short	0x0470


	//----- nvinfo : EIATTR_PARAM_CBANK
	.align		4
        /*1944*/ 	.byte	0x04, 0x0a
        /*1946*/ 	.short	(.L_38 - .L_37)
	.align		4
.L_37:
        /*1948*/ 	.word	index@(.nv.constant0._ZN7cutlass13device_kernelINS_4gemm6kernel13GemmUniversalIN4cute5tupleIJiiiiEEENS1_10collective13CollectiveMmaINS1_37MainloopSm90TmaGmmaWarpSpecializedFP8ILi3ENS5_IJNS4_1CILi1EEESB_SB_EEENS1_35KernelTmaWarpSpecializedCooperativeEEENS5_IJNSA_ILi384EEENSA_ILi96EEENSA_ILi128EEEEEENS_12float_e4m3_tENS5_IJlSB_lEEESJ_SK_NS4_8TiledMMAINS4_8MMA_AtomIJNS4_4SM904GMMA30MMA_64x96x32_F32E4M3E4M3_SS_TNILNSO_7ScaleInE1ELSQ_1EEEEEENS4_6LayoutINS5_IJNSA_ILi2EEESB_SB_EEENS5_IJSB_NSA_ILi0EEESW_EEEEENS5_IJNS4_10UnderscoreESZ_SZ_EEEEENS4_13SM90_TMA_LOADENS4_14ComposedLayoutINS4_7SwizzleILi3ELi4ELi3EEENS4_18smem_ptr_flag_bitsILi8EEENST_INS5_IJNSA_ILi8EEESH_EEENS5_IJSH_SB_EEEEEEEvNS4_8identityES12_S1C_vS1D_EENS_8epilogue10collective6detail29Sm90TmaWarpSpecializedAdapterINS1G_15DefaultEpilogueISJ_SK_SK_NS1F_6thread17LinearCombinationISJ_Li1EffLNS1K_9ScaleType4KindE0ELNS_15FloatRoundStyleE2ESJ_EENS1_15EpilogueDefaultEEEEEvvEEEEvNT_6ParamsE)
        /*194c*/ 	.short	0x0210
        /*194e*/ 	.short	0x0470


	//----- nvinfo : EIATTR_SW_WAR
	.align		4
.L_38:
        /*1950*/ 	.byte	0x04, 0x36
        /*1952*/ 	.short	(.L_40 - .L_39)
.L_39:
        /*1954*/ 	.word	0x00000008
.L_40:


//--------------------- .nv.callgraph             --------------------------
	.section	.nv.callgraph,"",@"SHT_CUDA_CALLGRAPH"
	.align	4
	.sectionentsize	8
	.align		4
        /*0000*/ 	.word	0x00000000
	.align		4
        /*0004*/ 	.word	0xffffffff
	.align		4
        /*0008*/ 	.word	0x00000000
	.align		4
        /*000c*/ 	.word	0xfffffffe
	.align		4
        /*0010*/ 	.word	0x00000000
	.align		4
        /*0014*/ 	.word	0xfffffffd
	.align		4
        /*0018*/ 	.word	0x00000000
	.align		4
        /*001c*/ 	.word	0xfffffffc


//--------------------- .nv.constant4             --------------------------
	.section	.nv.constant4,"a",@progbits
	.align	8
	.align		8
.nv.constant4:
        /*0000*/ 	.dword	_ZN40_INTERNAL_0733e434_4_k_cu_79c473ed_127474cuda3std3__45__cpo5beginE
	.align		8
        /*0008*/ 	.dword	_ZN40_INTERNAL_0733e434_4_k_cu_79c473ed_127474cuda3std3__45__cpo3endE
	.align		8
        /*0010*/ 	.dword	_ZN40_INTERNAL_0733e434_4_k_cu_79c473ed_127474cuda3std3__45__cpo6cbeginE
	.align		8
        /*0018*/ 	.dword	_ZN40_INTERNAL_0733e434_4_k_cu_79c473ed_127474cuda3std3__45__cpo4cendE
	.align		8
        /*0020*/ 	.dword	_ZN40_INTERNAL_0733e434_4_k_cu_79c473ed_127474cuda3std3__442_GLOBAL__N__0733e434_4_k_cu_79c473ed_127476ignoreE
	.align		8
        /*0028*/ 	.dword	_ZN40_INTERNAL_0733e434_4_k_cu_79c473ed_127474cuda3std3__419piecewise_constructE
	.align		8
        /*0030*/ 	.dword	_ZN40_INTERNAL_0733e434_4_k_cu_79c473ed_127474cuda3std3__48in_placeE
	.align		8
        /*0038*/ 	.dword	_ZN40_INTERNAL_0733e434_4_k_cu_79c473ed_127474cuda3std6ranges3__45__cpo4swapE
	.align		8
        /*0040*/ 	.dword	_ZN40_INTERNAL_0733e434_4_k_cu_79c473ed_127474cuda3std6ranges3__45__cpo9iter_moveE
	.align		8
        /*0048*/ 	.dword	_ZN40_INTERNAL_0733e434_4_k_cu_79c473ed_127474cute7productE
	.align		8
        /*0050*/ 	.dword	_ZN40_INTERNAL_0733e434_4_k_cu_79c473ed_127474cute1_E


//--------------------- .text._ZN7cutlass13device_kernelINS_4gemm6kernel13GemmUniversalIN4cute5tupleIJiiiiEEENS1_10collective13CollectiveMmaINS1_37MainloopSm90TmaGmmaWarpSpecializedFP8ILi3ENS5_IJNS4_1CILi1EEESB_SB_EEENS1_35KernelTmaWarpSpecializedCooperativeEEENS5_IJNSA_ILi384EEENSA_ILi96EEENSA_ILi128EEEEEENS_12float_e4m3_tENS5_IJlSB_lEEESJ_SK_NS4_8TiledMMAINS4_8MMA_AtomIJNS4_4SM904GMMA30MMA_64x96x32_F32E4M3E4M3_SS_TNILNSO_7ScaleInE1ELSQ_1EEEEEENS4_6LayoutINS5_IJNSA_ILi2EEESB_SB_EEENS5_IJSB_NSA_ILi0EEESW_EEEEENS5_IJNS4_10UnderscoreESZ_SZ_EEEEENS4_13SM90_TMA_LOADENS4_14ComposedLayoutINS4_7SwizzleILi3ELi4ELi3EEENS4_18smem_ptr_flag_bitsILi8EEENST_INS5_IJNSA_ILi8EEESH_EEENS5_IJSH_SB_EEEEEEEvNS4_8identityES12_S1C_vS1D_EENS_8epilogue10collective6detail29Sm90TmaWarpSpecializedAdapterINS1G_15DefaultEpilogueISJ_SK_SK_NS1F_6thread17LinearCombinationISJ_Li1EffLNS1K_9ScaleType4KindE0ELNS_15FloatRoundStyleE2ESJ_EENS1_15EpilogueDefaultEEEEEvvEEEEvNT_6ParamsE --------------------------
	.section	.text._ZN7cutlass13device_kernelINS_4gemm6kernel13GemmUniversalIN4cute5tupleIJiiiiEEENS1_10collective13CollectiveMmaINS1_37MainloopSm90TmaGmmaWarpSpecializedFP8ILi3ENS5_IJNS4_1CILi1EEESB_SB_EEENS1_35KernelTmaWarpSpecializedCooperativeEEENS5_IJNSA_ILi384EEENSA_ILi96EEENSA_ILi128EEEEEENS_12float_e4m3_tENS5_IJlSB_lEEESJ_SK_NS4_8TiledMMAINS4_8MMA_AtomIJNS4_4SM904GMMA30MMA_64x96x32_F32E4M3E4M3_SS_TNILNSO_7ScaleInE1ELSQ_1EEEEEENS4_6LayoutINS5_IJNSA_ILi2EEESB_SB_EEENS5_IJSB_NSA_ILi0EEESW_EEEEENS5_IJNS4_10UnderscoreESZ_SZ_EEEEENS4_13SM90_TMA_LOADENS4_14ComposedLayoutINS4_7SwizzleILi3ELi4ELi3EEENS4_18smem_ptr_flag_bitsILi8EEENST_INS5_IJNSA_ILi8EEESH_EEENS5_IJSH_SB_EEEEEEEvNS4_8identityES12_S1C_vS1D_EENS_8epilogue10collective6detail29Sm90TmaWarpSpecializedAdapterINS1G_15DefaultEpilogueISJ_SK_SK_NS1F_6thread17LinearCombinationISJ_Li1EffLNS1K_9ScaleType4KindE0ELNS_15FloatRoundStyleE2ESJ_EENS1_15EpilogueDefaultEEEEEvvEEEEvNT_6ParamsE,"ax",@progbits
	.align	128
.text._ZN7cutlass13device_kernelINS_4gemm6kernel13GemmUniversalIN4cute5tupleIJiiiiEEENS1_10collective13CollectiveMmaINS1_37MainloopSm90TmaGmmaWarpSpecializedFP8ILi3ENS5_IJNS4_1CILi1EEESB_SB_EEENS1_35KernelTmaWarpSpecializedCooperativeEEENS5_IJNSA_ILi384EEENSA_ILi96EEENSA_ILi128EEEEEENS_12float_e4m3_tENS5_IJlSB_lEEESJ_SK_NS4_8TiledMMAINS4_8MMA_AtomIJNS4_4SM904GMMA30MMA_64x96x32_F32E4M3E4M3_SS_TNILNSO_7ScaleInE1ELSQ_1EEEEEENS4_6LayoutINS5_IJNSA_ILi2EEESB_SB_EEENS5_IJSB_NSA_ILi0EEESW_EEEEENS5_IJNS4_10UnderscoreESZ_SZ_EEEEENS4_13SM90_TMA_LOADENS4_14ComposedLayoutINS4_7SwizzleILi3ELi4ELi3EEENS4_18smem_ptr_flag_bitsILi8EEENST_INS5_IJNSA_ILi8EEESH_EEENS5_IJSH_SB_EEEEEEEvNS4_8identityES12_S1C_vS1D_EENS_8epilogue10collective6detail29Sm90TmaWarpSpecializedAdapterINS1G_15DefaultEpilogueISJ_SK_SK_NS1F_6thread17LinearCombinationISJ_Li1EffLNS1K_9ScaleType4KindE0ELNS_15FloatRoundStyleE2ESJ_EENS1_15EpilogueDefaultEEEEEvvEEEEvNT_6ParamsE:
        .type           _ZN7cutlass13device_kernelINS_4gemm6kernel13GemmUniversalIN4cute5tupleIJiiiiEEENS1_10collective13CollectiveMmaINS1_37MainloopSm90TmaGmmaWarpSpecializedFP8ILi3ENS5_IJNS4_1CILi1EEESB_SB_EEENS1_35KernelTmaWarpSpecializedCooperativeEEENS5_IJNSA_ILi384EEENSA_ILi96EEENSA_ILi128EEEEEENS_12float_e4m3_tENS5_IJlSB_lEEESJ_SK_NS4_8TiledMMAINS4_8MMA_AtomIJNS4_4SM904GMMA30MMA_64x96x32_F32E4M3E4M3_SS_TNILNSO_7ScaleInE1ELSQ_1EEEEEENS4_6LayoutINS5_IJNSA_ILi2EEESB_SB_EEENS5_IJSB_NSA_ILi0EEESW_EEEEENS5_IJNS4_10UnderscoreESZ_SZ_EEEEENS4_13SM90_TMA_LOADENS4_14ComposedLayoutINS4_7SwizzleILi3ELi4ELi3EEENS4_18smem_ptr_flag_bitsILi8EEENST_INS5_IJNSA_ILi8EEESH_EEENS5_IJSH_SB_EEEEEEEvNS4_8identityES12_S1C_vS1D_EENS_8epilogue10collective6detail29Sm90TmaWarpSpecializedAdapterINS1G_15DefaultEpilogueISJ_SK_SK_NS1F_6thread17LinearCombinationISJ_Li1EffLNS1K_9ScaleType4KindE0ELNS_15FloatRoundStyleE2ESJ_EENS1_15EpilogueDefaultEEEEEvvEEEEvNT_6ParamsE,@function
        .size           _ZN7cutlass13device_kernelINS_4gemm6kernel13GemmUniversalIN4cute5tupleIJiiiiEEENS1_10collective13CollectiveMmaINS1_37MainloopSm90TmaGmmaWarpSpecializedFP8ILi3ENS5_IJNS4_1CILi1EEESB_SB_EEENS1_35KernelTmaWarpSpecializedCooperativeEEENS5_IJNSA_ILi384EEENSA_ILi96EEENSA_ILi128EEEEEENS_12float_e4m3_tENS5_IJlSB_lEEESJ_SK_NS4_8TiledMMAINS4_8MMA_AtomIJNS4_4SM904GMMA30MMA_64x96x32_F32E4M3E4M3_SS_TNILNSO_7ScaleInE1ELSQ_1EEEEEENS4_6LayoutINS5_IJNSA_ILi2EEESB_SB_EEENS5_IJSB_NSA_ILi0EEESW_EEEEENS5_IJNS4_10UnderscoreESZ_SZ_EEEEENS4_13SM90_TMA_LOADENS4_14ComposedLayoutINS4_7SwizzleILi3ELi4ELi3EEENS4_18smem_ptr_flag_bitsILi8EEENST_INS5_IJNSA_ILi8EEESH_EEENS5_IJSH_SB_EEEEEEEvNS4_8identityES12_S1C_vS1D_EENS_8epilogue10collective6detail29Sm90TmaWarpSpecializedAdapterINS1G_15DefaultEpilogueISJ_SK_SK_NS1F_6thread17LinearCombinationISJ_Li1EffLNS1K_9ScaleType4KindE0ELNS_15FloatRoundStyleE2ESJ_EENS1_15EpilogueDefaultEEEEEvvEEEEvNT_6ParamsE,(.L_x_73 - _ZN7cutlass13device_kernelINS_4gemm6kernel13GemmUniversalIN4cute5tupleIJiiiiEEENS1_10collective13CollectiveMmaINS1_37MainloopSm90TmaGmmaWarpSpecializedFP8ILi3ENS5_IJNS4_1CILi1EEESB_SB_EEENS1_35KernelTmaWarpSpecializedCooperativeEEENS5_IJNSA_ILi384EEENSA_ILi96EEENSA_ILi128EEEEEENS_12float_e4m3_tENS5_IJlSB_lEEESJ_SK_NS4_8TiledMMAINS4_8MMA_AtomIJNS4_4SM904GMMA30MMA_64x96x32_F32E4M3E4M3_SS_TNILNSO_7ScaleInE1ELSQ_1EEEEEENS4_6LayoutINS5_IJNSA_ILi2EEESB_SB_EEENS5_IJSB_NSA_ILi0EEESW_EEEEENS5_IJNS4_10UnderscoreESZ_SZ_EEEEENS4_13SM90_TMA_LOADENS4_14ComposedLayoutINS4_7SwizzleILi3ELi4ELi3EEENS4_18smem_ptr_flag_bitsILi8EEENST_INS5_IJNSA_ILi8EEESH_EEENS5_IJSH_SB_EEEEEEEvNS4_8identityES12_S1C_vS1D_EENS_8epilogue10collective6detail29Sm90TmaWarpSpecializedAdapterINS1G_15DefaultEpilogueISJ_SK_SK_NS1F_6thread17LinearCombinationISJ_Li1EffLNS1K_9ScaleType4KindE0ELNS_15FloatRoundStyleE2ESJ_EENS1_15EpilogueDefaultEEEEEvvEEEEvNT_6ParamsE)
        .other          _ZN7cutlass13device_kernelINS_4gemm6kernel13GemmUniversalIN4cute5tupleIJiiiiEEENS1_10collective13CollectiveMmaINS1_37MainloopSm90TmaGmmaWarpSpecializedFP8ILi3ENS5_IJNS4_1CILi1EEESB_SB_EEENS1_35KernelTmaWarpSpecializedCooperativeEEENS5_IJNSA_ILi384EEENSA_ILi96EEENSA_ILi128EEEEEENS_12float_e4m3_tENS5_IJlSB_lEEESJ_SK_NS4_8TiledMMAINS4_8MMA_AtomIJNS4_4SM904GMMA30MMA_64x96x32_F32E4M3E4M3_SS_TNILNSO_7ScaleInE1ELSQ_1EEEEEENS4_6LayoutINS5_IJNSA_ILi2EEESB_SB_EEENS5_IJSB_NSA_ILi0EEESW_EEEEENS5_IJNS4_10UnderscoreESZ_SZ_EEEEENS4_13SM90_TMA_LOADENS4_14ComposedLayoutINS4_7SwizzleILi3ELi4ELi3EEENS4_18smem_ptr_flag_bitsILi8EEENST_INS5_IJNSA_ILi8EEESH_EEENS5_IJSH_SB_EEEEEEEvNS4_8identityES12_S1C_vS1D_EENS_8epilogue10collective6detail29Sm90TmaWarpSpecializedAdapterINS1G_15DefaultEpilogueISJ_SK_SK_NS1F_6thread17LinearCombinationISJ_Li1EffLNS1K_9ScaleType4KindE0ELNS_15FloatRoundStyleE2ESJ_EENS1_15EpilogueDefaultEEEEEvvEEEEvNT_6ParamsE,@"STO_CUDA_ENTRY STV_DEFAULT"
_ZN7cutlass13device_kernelINS_4gemm6kernel13GemmUniversalIN4cute5tupleIJiiiiEEENS1_10collective13CollectiveMmaINS1_37MainloopSm90TmaGmmaWarpSpecializedFP8ILi3ENS5_IJNS4_1CILi1EEESB_SB_EEENS1_35KernelTmaWarpSpecializedCooperativeEEENS5_IJNSA_ILi384EEENSA_ILi96EEENSA_ILi128EEEEEENS_12float_e4m3_tENS5_IJlSB_lEEESJ_SK_NS4_8TiledMMAINS4_8MMA_AtomIJNS4_4SM904GMMA30MMA_64x96x32_F32E4M3E4M3_SS_TNILNSO_7ScaleInE1ELSQ_1EEEEEENS4_6LayoutINS5_IJNSA_ILi2EEESB_SB_EEENS5_IJSB_NSA_ILi0EEESW_EEEEENS5_IJNS4_10UnderscoreESZ_SZ_EEEEENS4_13SM90_TMA_LOADENS4_14ComposedLayoutINS4_7SwizzleILi3ELi4ELi3EEENS4_18smem_ptr_flag_bitsILi8EEENST_INS5_IJNSA_ILi8EEESH_EEENS5_IJSH_SB_EEEEEEEvNS4_8identityES12_S1C_vS1D_EENS_8epilogue10collective6detail29Sm90TmaWarpSpecializedAdapterINS1G_15DefaultEpilogueISJ_SK_SK_NS1F_6thread17LinearCombinationISJ_Li1EffLNS1K_9ScaleType4KindE0ELNS_15FloatRoundStyleE2ESJ_EENS1_15EpilogueDefaultEEEEEvvEEEEvNT_6ParamsE:
[----:B------:R-:W0:Y:S02]  /*0000*/  LDC R1, c[0x0][0x28] ;  /* 0x00000a00ff017b82 */ /* 0x000e240000000800 */
[----:B0-----:R-:W-:Y:S01]  /*0010*/  VIADD R1, R1, 0xfffffe60 ;  /* 0xfffffe6001017836 */ /* 0x001fe20000000000 */
[----:B------:R-:W0:Y:S01]  /*0020*/  S2R R2, SR_TID.X ;  /* 0x0000000000027919 */ /* 0x000e220000002100 */
[----:B------:R-:W-:Y:S01]  /*0030*/  ELECT P0, URZ, PT ;  /* 0x00000000003f782f */ /* 0x000fe20003800000 */
[----:B------:R-:W-:Y:S01]  /*0040*/  BSSY B0, `(.L_x_0) ;  /* 0x0000015000007945 */ /* 0x000fe20003800000 */
[--C-:B0-----:R-:W-:Y:S02]  /*0050*/  SHF.R.U32.HI R0, RZ, 0x5, R2.reuse ;  /* 0x00000005ff007819 */ /* 0x101fe40000011602 */
[----:B------:R-:W-:-:S03]  /*0060*/  SHF.R.U32.HI R2, RZ, 0x7, R2 ;  /* 0x00000007ff027819 */ /* 0x000fc60000011602 */
[----:B------:R-:W0:Y:S04]  /*0070*/  SHFL.IDX PT, R3, R0, RZ, 0x1f ;  /* 0x00001fff00037589 */ /* 0x000e2800000e0000 */
[----:B------:R-:W1:Y:S01]  /*0080*/  SHFL.IDX PT, R2, R2, RZ, 0x1f ;  /* 0x00001fff02027589 */ /* 0x000e6200000e0000 */
[----:B0-----:R-:W-:Y:S02]  /*0090*/  R2UR UR4, R3 ;  /* 0x00000000030472ca */ /* 0x001fe400000e0000 */
[----:B-1----:R-:W-:-:S11]  /*00a0*/  R2UR UR8, R2 ;  /* 0x00000000020872ca */ /* 0x002fd600000e0000 */
[----:B------:R-:W-:Y:S02]  /*00b0*/  USHF.R.S32.HI UR5, URZ, 0x1f, UR4 ;  /* 0x0000001f3f057899 */ /* 0x000fe40008011404 */
[----:B------:R-:W-:Y:S02]  /*00c0*/  ISETP.NE.OR P0, PT, RZ, UR4, !P0 ;  /* 0x00000004ff007c0c */ /* 0x000fe4000c705670 */
[----:B------:R-:W-:-:S04]  /*00d0*/  ULEA.HI UR5, UR5, UR4, URZ, 0x2 ;  /* 0x0000000405057291 */ /* 0x000fc8000f8f103f */
[----:B------:R-:W-:-:S04]  /*00e0*/  ULOP3.LUT UR5, UR5, 0xfffffffc, URZ, 0xc0, !UPT ;  /* 0xfffffffc05057892 */ /* 0x000fc8000f8ec03f */
[----:B------:R-:W-:-:S03]  /*00f0*/  UIADD3 UR6, UR4, -UR5, URZ ;  /* 0x8000000504067290 */ /* 0x000fc6000fffe03f */
[----:B------:R-:W-:Y:S09]  /*0100*/  @P0 BRA `(.L_x_1) ;  /* 0x0000000000200947 */ /* 0x000ff20003800000 */
[----:B------:R-:W-:Y:S02]  /*0110*/  ULDC.64 UR4, c[0x0][0x198] ;  /* 0x0000660000047ab9 */ /* 0x000fe40000000a00 */
[----:B------:R-:W-:Y:S02]  /*0120*/  UIADD3 UR10, UP0, UR4, 0xf0, URZ ;  /* 0x000000f0040a7890 */ /* 0x000fe4000ff1e03f */
[----:B------:R-:W-:Y:S02]  /*0130*/  UIADD3 UR4, UP1, UR4, 0x1f0, URZ ;  /* 0x000001f004047890 */ /* 0x000fe4000ff3e03f */
[----:B------:R-:W-:Y:S02]  /*0140*/  UIADD3.X UR11, URZ, UR5, URZ, UP0, !UPT ;  /* 0x000000053f0b7290 */ /* 0x000fe400087fe43f */
[----:B------:R-:W-:-:S07]  /*0150*/  UIADD3.X UR5, URZ, UR5, URZ, UP1, !UPT ;  /* 0x000000053f057290 */ /* 0x000fce0008ffe43f */
[----:B------:R0:W-:Y:S02]  /*0160*/  UTMACCTL.PF [UR10] ;  /* 0x000000000a0079b9 */ /* 0x0001e40008040000 */
[----:B------:R0:W-:Y:S02]  /*0170*/  UTMACCTL.PF [UR4] ;  /* 0x00000000040079b9 */ /* 0x0001e40008040000 */
[----:B0-----:R-:W-:Y:S01]  /*0180*/  NOP ;  /* 0x0000000000007918 */ /* 0x001fe20000000000 */
.L_x_1:
[----:B------:R-:W-:Y:S05]  /*0190*/  BSYNC B0 ;  /* 0x0000000000007941 */ /* 0x000fea0003800000 */
.L_x_0:
[----:B------:R-:W0:Y:S01]  /*01a0*/  SHFL.IDX PT, R2, R0, RZ, 0x1f ;  /* 0x00001fff00027589 */ /* 0x000e2200000e0000 */
[----:B------:R-:W-:Y:S01]  /*01b0*/  UISETP.NE.AND UP0, UPT, UR6, 0x3, UPT ;  /* 0x000000030600788c */ /* 0x000fe2000bf05270 */
[----:B------:R-:W-:Y:S01]  /*01c0*/  ISETP.NE.AND P1, PT, RZ, UR8, PT ;  /* 0x00000008ff007c0c */ /* 0x000fe2000bf25270 */
[----:B------:R-:W-:Y:S02]  /*01d0*/  UIADD3 UR11, UR8, -0x1, URZ ;  /* 0xffffffff080b7890 */ /* 0x000fe4000fffe03f */
[----:B------:R-:W-:Y:S02]  /*01e0*/  UISETP.EQ.OR UP0, UPT, UR6, URZ, !UP0 ;  /* 0x0000003f0600728c */ /* 0x000fe4000c702670 */
[----:B------:R-:W-:Y:S02]  /*01f0*/  UISETP.GE.U32.AND UP1, UPT, UR11, 0x2, UPT ;  /* 0x000000020b00788c */ /* 0x000fe4000bf26070 */
[----:B------:R-:W-:-:S04]  /*0200*/  UISETP.EQ.AND UP0, UPT, UR8, URZ, UP0 ;  /* 0x0000003f0800728c */ /* 0x000fc80008702270 */
[----:B------:R-:W-:-:S04]  /*0210*/  USEL UR7, URZ, 0x1, !UP0 ;  /* 0x000000013f077887 */ /* 0x000fc8000c000000 */
[----:B------:R-:W-:Y:S01]  /*0220*/  USEL UR7, UR7, 0x2, UP1 ;  /* 0x0000000207077887 */ /* 0x000fe20008800000 */
[----:B0-----:R-:W-:-:S13]  /*0230*/  ISETP.NE.AND P0, PT, R2, RZ, PT ;  /* 0x000000ff0200720c */ /* 0x001fda0003f05270 */
[----:B------:R-:W-:Y:S05]  /*0240*/  @P0 BRA `(.L_x_2) ;  /* 0x0000000000500947 */ /* 0x000fea0003800000 */
[----:B------:R-:W0:Y:S01]  /*0250*/  S2UR UR10, SR_CgaCtaId ;  /* 0x00000000000a79c3 */ /* 0x000e220000008800 */
[----:B------:R-:W-:Y:S01]  /*0260*/  UMOV UR4, 0x400 ;  /* 0x0000040000047882 */ /* 0x000fe20000000000 */
[----:B------:R-:W-:Y:S01]  /*0270*/  UMOV UR5, 0x1 ;  /* 0x0000000100057882 */ /* 0x000fe20000000000 */
[----:B------:R-:W-:Y:S01]  /*0280*/  UMOV UR8, 0x100 ;  /* 0x0000010000087882 */ /* 0x000fe20000000000 */
[----:B------:R-:W-:Y:S01]  /*0290*/  ELECT P0, URZ, PT ;  /* 0x00000000003f782f */ /* 0x000fe20003800000 */
[----:B------:R-:W-:-:S04]  /*02a0*/  UIADD3 UR8, -UR8, 0x100000, URZ ;  /* 0x0010000008087890 */ /* 0x000fc8000fffe13f */
[----:B------:R-:W-:Y:S02]  /*02b0*/  USHF.L.U32 UR9, UR8, 0xb, URZ ;  /* 0x0000000b08097899 */ /* 0x000fe4000800063f */
[----:B------:R-:W-:Y:S02]  /*02c0*/  USHF.L.U32 UR8, UR8, 0x1, URZ ;  /* 0x0000000108087899 */ /* 0x000fe4000800063f */
[----:B0-----:R-:W-:Y:S02]  /*02d0*/  ULEA UR10, UR10, UR4, 0x18 ;  /* 0x000000040a0a7291 */ /* 0x001fe4000f8ec03f */
[----:B------:R-:W-:-:S04]  /*02e0*/  UIADD3 UR4, -UR5, 0x100000, URZ ;  /* 0x0010000005047890 */ /* 0x000fc8000fffe13f */
[----:B------:R-:W-:Y:S02]  /*02f0*/  USHF.L.U32 UR5, UR4, 0xb, URZ ;  /* 0x0000000b04057899 */ /* 0x000fe4000800063f */
[----:B------:R-:W-:Y:S01]  /*0300*/  USHF.L.U32 UR4, UR4, 0x1, URZ ;  /* 0x0000000104047899 */ /* 0x000fe2000800063f */
[----:B------:R-:W0:Y:S11]  /*0310*/  FENCE.VIEW.ASYNC.S ;  /* 0x00000000000073c6 */ /* 0x000e360000000000 */
[----:B0-----:R0:W1:Y:S01]  /*0320*/  SYNCS.EXCH.64 URZ, [UR10], UR4 ;  /* 0x000000040a3f75b2 */ /* 0x0010620008000100 */
[----:B------:R0:W2:Y:S01]  /*0330*/  SYNCS.EXCH.64 URZ, [UR10+0x18], UR8 ;  /* 0x000018080a3f75b2 */ /* 0x0000a20008000100 */
[----:B------:R0:W3:Y:S01]  /*0340*/  SYNCS.EXCH.64 URZ, [UR10+0x8], UR4 ;  /* 0x000008040a3f75b2 */ /* 0x0000e20008000100 */
[----:B------:R0:W4:Y:S01]  /*0350*/  SYNCS.EXCH.64 URZ, [UR10+0x20], UR8 ;  /* 0x000020080a3f75b2 */ /* 0x0001220008000100 */
[----:B------:R0:W0:Y:S01]  /*0360*/  SYNCS.EXCH.64 URZ, [UR10+0x10], UR4 ;  /* 0x000010040a3f75b2 */ /* 0x0000220008000100 */
[----:B------:R0:W0:Y:S01]  /*0370*/  SYNCS.EXCH.64 URZ, [UR10+0x28], UR8 ;  /* 0x000028080a3f75b2 */ /* 0x0000220008000100 */
[----:B------:R-:W-:Y:S01]  /*0380*/  NOP ;  /* 0x0000000000007918 */ /* 0x000fe20000000000 */
.L_x_2:
[----:B------:R-:W5:Y:S01]  /*0390*/  LDC R5, c[0x0][0x65c] ;  /* 0x00019700ff057b82 */ /* 0x000f620000000800 */
[----:B------:R0:W1:Y:S01]  /*03a0*/  SHFL.IDX PT, R2, R0, RZ, 0x1f ;  /* 0x00001fff00027589 */ /* 0x00006200000e0000 */
[----:B------:R-:W-:Y:S01]  /*03b0*/  ELECT P0, URZ, PT ;  /* 0x00000000003f782f */ /* 0x000fe20003800000 */
[----:B------:R-:W-:Y:S01]  /*03c0*/  IMAD.MOV.U32 R3, RZ, RZ, RZ ;  /* 0x000000ffff037224 */ /* 0x000fe200078e00ff */
[----:B0-----:R-:W-:Y:S01]  /*03d0*/  UMOV UR4, 0x20 ;  /* 0x0000002000047882 */ /* 0x001fe20000000000 */
[----:B------:R-:W0:Y:S01]  /*03e0*/  S2R R4, SR_CTAID.Y ;  /* 0x0000000000047919 */ /* 0x000e220000002600 */
[----:B------:R-:W-:Y:S01]  /*03f0*/  NOP ;  /* 0x0000000000007918 */ /* 0x000fe20000000000 */
[----:B------:R-:W-:Y:S01]  /*0400*/  NOP ;  /* 0x0000000000007918 */ /* 0x000fe20000000000 */
[----:B------:R-:W-:Y:S02]  /*0410*/  LOP3.LUT R0, R0, 0xffffefff, RZ, 0xc0, !PT ;  /* 0xffffefff00007812 */ /* 0x000fe400078ec0ff */
[----:B-----5:R-:W-:-:S02]  /*0420*/  ISETP.NE.AND P2, PT, R5, 0x1, PT ;  /* 0x000000010500780c */ /* 0x020fc40003f45270 */
[----:B-1----:R-:W-:Y:S02]  /*0430*/  ISETP.NE.OR P0, PT, R2, RZ, !P0 ;  /* 0x000000ff0200720c */ /* 0x002fe40004705670 */
[----:B------:R-:W1:Y:S09]  /*0440*/  S2R R2, SR_CTAID.X ;  /* 0x0000000000027919 */ /* 0x000e720000002500 */
[----:B------:R-:W1:Y:S01]  /*0450*/  @P2 LDC R9, c[0x0][0x10] ;  /* 0x00000400ff092b82 */ /* 0x000e620000000800 */
[----:B0-----:R-:W-:Y:S01]  /*0460*/  @P2 IMAD.MOV.U32 R6, RZ, RZ, R4 ;  /* 0x000000ffff062224 */ /* 0x001fe200078e0004 */
[----:B------:R-:W-:Y:S01]  /*0470*/  VOTEU.ALL UP0, P0 ;  /* 0x00000000003f7886 */ /* 0x000fe20000000000 */
[----:B------:R-:W-:Y:S01]  /*0480*/  @P2 IMAD.MOV.U32 R7, RZ, RZ, RZ ;  /* 0x000000ffff072224 */ /* 0x000fe200078e00ff */
[----:B------:R-:W-:Y:S01]  /*0490*/  VOTEU.ALL UP1, P0 ;  /* 0x00000000003f7886 */ /* 0x000fe20000020000 */
[----:B------:R-:W-:Y:S01]  /*04a0*/  @P2 IMAD.MOV.U32 R11, RZ, RZ, RZ ;  /* 0x000000ffff0b2224 */ /* 0x000fe200078e00ff */
[----:B------:R-:W-:Y:S01]  /*04b0*/  @P2 LOP3.LUT R0, R0, 0x1000, RZ, 0xfc, !PT ;  /* 0x0000100000002812 */ /* 0x000fe200078efcff */
[----:B------:R-:W-:Y:S01]  /*04c0*/  @!UP0 UMOV UR8, 0x400 ;  /* 0x0000040000088882 */ /* 0x000fe20000000000 */
[----:B------:R-:W0:Y:S01]  /*04d0*/  @!P2 LDC R5, c[0x0][0xc] ;  /* 0x00000300ff05ab82 */ /* 0x000e220000000800 */
[----:B------:R-:W-:-:S04]  /*04e0*/  @!UP0 UIADD3 UR4, -UR4, 0x100000, URZ ;  /* 0x0010000004048890 */ /* 0x000fc8000fffe13f */
[----:B------:R-:W-:Y:S02]  /*04f0*/  @!UP0 USHF.L.U32 UR5, UR4, 0xb, URZ ;  /* 0x0000000b04058899 */ /* 0x000fe4000800063f */
[----:B------:R-:W-:Y:S01]  /*0500*/  @!UP0 USHF.L.U32 UR4, UR4, 0x1, URZ ;  /* 0x0000000104048899 */ /* 0x000fe2000800063f */
[----:B------:R-:W5:Y:S01]  /*0510*/  @!UP0 S2UR UR9, SR_CgaCtaId ;  /* 0x00000000000989c3 */ /* 0x000f620000008800 */
[----:B-1----:R-:W-:-:S04]  /*0520*/  @P2 IMAD.WIDE.U32 R8, R2, R9, R6 ;  /* 0x0000000902082225 */ /* 0x002fc800078e0006 */
[----:B------:R-:W-:Y:S02]  /*0530*/  @P2 IMAD.MOV.U32 R14, RZ, RZ, R8 ;  /* 0x000000ffff0e2224 */ /* 0x000fe400078e0008 */
[----:B------:R-:W-:Y:S02]  /*0540*/  @P2 IMAD.IADD R15, R9, 0x1, R11 ;  /* 0x00000001090f2824 */ /* 0x000fe400078e020b */
[----:B0-----:R-:W-:-:S04]  /*0550*/  @!P2 IMAD.WIDE.U32 R6, R5, R4, R2 ;  /* 0x000000040506a225 */ /* 0x001fc800078e0002 */
[----:B------:R-:W-:Y:S02]  /*0560*/  @!P2 IMAD.MOV.U32 R14, RZ, RZ, R6 ;  /* 0x000000ffff0ea224 */ /* 0x000fe400078e0006 */
[----:B------:R-:W-:Y:S01]  /*0570*/  @!P2 IMAD.MOV.U32 R15, RZ, RZ, R7 ;  /* 0x000000ffff0fa224 */ /* 0x000fe200078e0007 */
[----:B-----5:R-:W-:Y:S02]  /*0580*/  @!UP0 ULEA UR8, UR9, UR8, 0x18 ;  /* 0x0000000809088291 */ /* 0x020fe4000f8ec03f */
[----:B------:R0:W-:Y:S01]  /*0590*/  STL [R1+0x114], R14 ;  /* 0x0001140e01007387 */ /* 0x0001e20000100800 */
[----:B------:R-:W-:-:S03]  /*05a0*/  VOTEU.ALL UP0, P0 ;  /* 0x00000000003f7886 */ /* 0x000fc60000000000 */
[----:B------:R0:W-:Y:S04]  /*05b0*/  STL [R1+0x110], R15 ;  /* 0x0001100f01007387 */ /* 0x0001e80000100800 */
[----:B------:R-:W1:Y:S02]  /*05c0*/  FENCE.VIEW.ASYNC.S ;  /* 0x00000000000073c6 */ /* 0x000e640000000000 */
[----:B-1----:R0:W2:Y:S01]  /*05d0*/  @!UP0 SYNCS.EXCH.64 URZ, [UR8+0x40], UR4 ;  /* 0x00004004083f85b2 */ /* 0x0020a20008000100 */
[----:B------:R0:W2:Y:S01]  /*05e0*/  @!UP1 SYNCS.EXCH.64 URZ, [UR8+0x48], UR4 ;  /* 0x00004804083f95b2 */ /* 0x0000a20008000100 */
[----:B------:R-:W-:Y:S01]  /*05f0*/  NOP ;  /* 0x0000000000007918 */ /* 0x000fe20000000000 */
[----:B--234-:R-:W-:Y:S06]  /*0600*/  BAR.SYNC.DEFER_BLOCKING 0x0 ;  /* 0x0000000000007b1d */ /* 0x01cfec0000010000 */
[----:B0-----:R-:W-:Y:S05]  /*0610*/  @!P1 BRA `(.L_x_3) ;  /* 0x0000014c00849947 */ /* 0x001fea0003800000 */
[----:B------:R-:W-:-:S06]  /*0620*/  UISETP.GT.U32.AND UP0, UPT, UR11, 0x1, UPT ;  /* 0x000000010b00788c */ /* 0x000fcc000bf04070 */
[----:B------:R-:W-:-:S13]  /*0630*/  PLOP3.LUT P0, PT, PT, PT, UP0, 0x80, 0x0 ;  /* 0x000000000000781c */ /* 0x000fda0003f0f008 */
[----:B------:R-:W-:Y:S05]  /*0640*/  @P0 EXIT ;  /* 0x000000000000094d */ /* 0x000fea0003800000 */
[----:B------:R-:W-:Y:S01]  /*0650*/  IMAD.MOV.U32 R7, RZ, RZ, -0x1 ;  /* 0xffffffffff077424 */ /* 0x000fe200078e00ff */
[----:B------:R-:W-:Y:S01]  /*0660*/  ULDC.64 UR4, c[0x0][0x650] ;  /* 0x0001940000047ab9 */ /* 0x000fe20000000a00 */
[----:B------:R-:W-:Y:S01]  /*0670*/  IMAD.MOV.U32 R6, RZ, RZ, -0x1 ;  /* 0xffffffffff067424 */ /* 0x000fe200078e00ff */
[----:B------:R-:W-:Y:S01]  /*0680*/  ISETP.GE.U32.AND P0, PT, R14, UR4, PT ;  /* 0x000000040e007c0c */ /* 0x000fe2000bf06070 */
[----:B------:R-:W-:Y:S01]  /*0690*/  UMOV UR18, 0xffffffff ;  /* 0xffffffff00127882 */ /* 0x000fe20000000000 */
[----:B------:R0:W-:Y:S01]  /*06a0*/  STL [R1+0x11c], R7 ;  /* 0x00011c0701007387 */ /* 0x0001e20000100800 */
[----:B------:R-:W-:Y:S02]  /*06b0*/  PRMT R5, RZ, 0x7610, R5 ;  /* 0x00007610ff057816 */ /* 0x000fe40000000005 */
[----:B------:R-:W-:Y:S01]  /*06c0*/  ISETP.GE.U32.AND.EX P0, PT, R15, UR5, PT, P0 ;  /* 0x000000050f007c0c */ /* 0x000fe2000bf06100 */
[----:B------:R0:W-:-:S12]  /*06d0*/  STL [R1+0x118], R6 ;  /* 0x0001180601007387 */ /* 0x0001d80000100800 */
[----:B0-----:R-:W-:Y:S05]  /*06e0*/  @P0 BRA `(.L_x_4) ;  /* 0x00000004006c0947 */ /* 0x001fea0003800000 */
[----:B------:R-:W-:Y:S01]  /*06f0*/  ULDC.64 UR14, c[0x0][0x628] ;  /* 0x00018a00000e7ab9 */ /* 0x000fe20000000a00 */
[----:B------:R-:W0:Y:S01]  /*0700*/  LDC.64 R12, c[0x0][0x620] ;  /* 0x00018800ff0c7b82 */ /* 0x000e220000000a00 */
[----:B------:R-:W-:Y:S01]  /*0710*/  ISETP.NE.U32.AND P0, PT, RZ, UR14, PT ;  /* 0x0000000eff007c0c */ /* 0x000fe2000bf05070 */
[----:B------:R-:W-:Y:S01]  /*0720*/  ULDC UR13, c[0x0][0x630] ;  /* 0x00018c00000d7ab9 */ /* 0x000fe20000000800 */
[----:B------:R-:W-:Y:S02]  /*0730*/  R2UR UR4, R14 ;  /* 0x000000000e0472ca */ /* 0x000fe400000e0000 */
[----:B------:R-:W-:Y:S02]  /*0740*/  ISETP.NE.AND.EX P0, PT, RZ, UR15, PT, P0 ;  /* 0x0000000fff007c0c */ /* 0x000fe4000bf05300 */
[----:B------:R-:W-:-:S11]  /*0750*/  R2UR UR5, R15 ;  /* 0x000000000f0572ca */ /* 0x000fd600000e0000 */
[----:B------:R-:W-:Y:S05]  /*0760*/  @!P0 BRA `(.L_x_5) ;  /* 0x0000000000308947 */ /* 0x000fea0003800000 */
[----:B------:R-:W-:Y:S01]  /*0770*/  R2UR UR4, R14 ;  /* 0x000000000e0472ca */ /* 0x000fe200000e0000 */
[----:B------:R-:W-:Y:S01]  /*0780*/  ULDC UR6, c[0x0][0x634] ;  /* 0x00018d0000067ab9 */ /* 0x000fe20000000800 */
[----:B------:R-:W-:-:S11]  /*0790*/  R2UR UR12, R15 ;  /* 0x000000000f0c72ca */ /* 0x000fd600000e0000 */
[----:B------:R-:W-:-:S04]  /*07a0*/  UIADD3 UR6, UP0, UR4, UR6, URZ ;  /* 0x0000000604067290 */ /* 0x000fc8000ff1e03f */
[----:B------:R-:W-:-:S04]  /*07b0*/  UIADD3.X UR12, URZ, UR12, URZ, UP0, !UPT ;  /* 0x0000000c3f0c7290 */ /* 0x000fc800087fe43f */
[----:B------:R-:W-:-:S04]  /*07c0*/  UIMAD.WIDE.U32 UR4, UR12, UR14, URZ ;  /* 0x0000000e0c0472a5 */ /* 0x000fc8000f8e003f */
[----:B------:R-:W-:Y:S02]  /*07d0*/  UIMAD.WIDE.U32 UR8, UP0, UR6, UR15, UR4 ;  /* 0x0000000f060872a5 */ /* 0x000fe4000f800004 */
[----:B------:R-:W-:Y:S02]  /*07e0*/  UIMAD.WIDE.U32 UR4, UR6, UR14, URZ ;  /* 0x0000000e060472a5 */ /* 0x000fe4000f8e003f */
[----:B------:R-:W-:Y:S02]  /*07f0*/  UIADD3.X UR11, URZ, URZ, URZ, UP0, !UPT ;  /* 0x0000003f3f0b7290 */ /* 0x000fe400087fe43f */
[----:B------:R-:W-:Y:S01]  /*0800*/  UIADD3 URZ, UP0, UR5, UR8, URZ ;  /* 0x00000008053f7290 */ /* 0x000fe2000ff1e03f */
[----:B------:R-:W-:-:S03]  /*0810*/  UMOV UR10, UR9 ;  /* 0x00000009000a7c82 */ /* 0x000fc60008000000 */
[----:B------:R-:W-:-:S12]  /*0820*/  UIMAD.WIDE.U32.X UR4, UR12, UR15, UR10, UP0 ;  /* 0x0000000f0c0472a5 */ /* 0x000fd800080e040a */
.L_x_5:
[----:B------:R-:W-:Y:S01]  /*0830*/  USHF.R.U64 UR18, UR4, UR13, UR5 ;  /* 0x0000000d04127299 */ /* 0x000fe20008001205 */
[----:B------:R-:W1:Y:S01]  /*0840*/  LDC R10, c[0x0][0x618] ;  /* 0x00018600ff0a7b82 */ /* 0x000e620000000800 */
[----:B------:R-:W-:Y:S01]  /*0850*/  USHF.R.U32.HI UR4, URZ, UR13, UR5 ;  /* 0x0000000d3f047299 */ /* 0x000fe20008011605 */
[----:B------:R-:W-:Y:S01]  /*0860*/  I2FP.F32.U32 R3, R2 ;  /* 0x0000000200037245 */ /* 0x000fe20000201000 */
[----:B------:R-:W-:Y:S01]  /*0870*/  IMAD.MOV.U32 R6, RZ, RZ, R14 ;  /* 0x000000ffff067224 */ /* 0x000fe200078e000e */
[----:B------:R-:W-:Y:S01]  /*0880*/  ULDC UR5, c[0x0][0x150] ;  /* 0x0000540000057ab9 */ /* 0x000fe20000000800 */
[----:B------:R-:W-:Y:S01]  /*0890*/  IADD3 R9, P0, RZ, -UR18, RZ ;  /* 0x80000012ff097c10 */ /* 0x000fe2000ff1e0ff */
[----:B------:R-:W-:Y:S02]  /*08a0*/  IMAD.MOV.U32 R7, RZ, RZ, R15 ;  /* 0x000000ffff077224 */ /* 0x000fe400078e000f */
[----:B------:R-:W-:Y:S01]  /*08b0*/  FMUL R3, R3, UR5 ;  /* 0x0000000503037c20 */ /* 0x000fe20008400000 */
[----:B------:R-:W2:Y:S01]  /*08c0*/  LDC.64 R20, c[0x0][0x640] ;  /* 0x00019000ff147b82 */ /* 0x000ea20000000a00 */
[----:B------:R-:W-:Y:S01]  /*08d0*/  IMAD.X R11, RZ, RZ, ~UR4, P0 ;  /* 0x80000004ff0b7e24 */ /* 0x000fe200080e06ff */
[----:B------:R-:W-:Y:S01]  /*08e0*/  ULDC UR4, c[0x0][0x154] ;  /* 0x0000550000047ab9 */ /* 0x000fe20000000800 */
[----:B0-----:R-:W-:-:S02]  /*08f0*/  IMAD.WIDE.U32 R6, R9, R12, R6 ;  /* 0x0000000c09067225 */ /* 0x001fc400078e0006 */
[----:B------:R-:W0:Y:S02]  /*0900*/  F2I.U32.TRUNC.NTZ R3, R3 ;  /* 0x0000000300037305 */ /* 0x000e24000020f000 */
[----:B------:R-:W-:Y:S01]  /*0910*/  IMAD R8, R11, R12, RZ ;  /* 0x0000000c0b087224 */ /* 0x000fe200078e02ff */
[----:B------:R-:W3:Y:S03]  /*0920*/  LDC R5, c[0x0][0x144] ;  /* 0x00005100ff057b82 */ /* 0x000ee60000000800 */
[----:B------:R-:W-:-:S04]  /*0930*/  IMAD R9, R9, R13, R8 ;  /* 0x0000000d09097224 */ /* 0x000fc800078e0208 */
[----:B------:R-:W-:Y:S01]  /*0940*/  IMAD.IADD R7, R7, 0x1, R9 ;  /* 0x0000000107077824 */ /* 0x000fe200078e0209 */
[----:B------:R-:W4:Y:S01]  /*0950*/  LDC R12, c[0x0][0x608] ;  /* 0x00018200ff0c7b82 */ /* 0x000f220000000800 */
[----:B------:R-:W-:Y:S02]  /*0960*/  IMAD.MOV.U32 R9, RZ, RZ, -0x1 ;  /* 0xffffffffff097424 */ /* 0x000fe400078e00ff */
[----:B0-----:R-:W-:Y:S01]  /*0970*/  IMAD.MOV R8, RZ, RZ, -R3 ;  /* 0x000000ffff087224 */ /* 0x001fe200078e0a03 */
[----:B-1----:R-:W-:Y:S02]  /*0980*/  SHF.R.U64 R14, R6, R10, R7 ;  /* 0x0000000a060e7219 */ /* 0x002fe40000001207 */
[----:B------:R-:W-:Y:S02]  /*0990*/  I2FP.F32.U32 R6, R4 ;  /* 0x0000000400067245 */ /* 0x000fe40000201000 */
[----:B------:R-:W0:Y:S01]  /*09a0*/  LDC R18, c[0x0][0x658] ;  /* 0x00019600ff127b82 */ /* 0x000e220000000800 */
[----:B--2---:R-:W-:-:S02]  /*09b0*/  ISETP.NE.U32.AND P0, PT, R20, RZ, PT ;  /* 0x000000ff1400720c */ /* 0x004fc40003f05070 */
[----:B------:R-:W-:Y:S01]  /*09c0*/  SHF.R.U32.HI R3, RZ, R10, R7 ;  /* 0x0000000aff037219 */ /* 0x000fe20000011607 */
[----:B------:R-:W-:Y:S01]  /*09d0*/  FMUL R6, R6, UR4 ;  /* 0x0000000406067c20 */ /* 0x000fe20008400000 */
[----:B------:R-:W-:Y:S01]  /*09e0*/  ISETP.NE.AND.EX P0, PT, R21, RZ, PT, P0 ;  /* 0x000000ff1500720c */ /* 0x000fe20003f05300 */
[----:B------:R-:W-:Y:S02]  /*09f0*/  IMAD.MOV.U32 R7, RZ, RZ, 0x1 ;  /* 0x00000001ff077424 */ /* 0x000fe400078e00ff */
[----:B------:R-:W1:Y:S01]  /*0a00*/  LDC R13, c[0x0][0x148] ;  /* 0x00005200ff0d7b82 */ /* 0x000e620000000800 */
[----:B---3--:R-:W-:-:S07]  /*0a10*/  IMAD R5, R5, R8, R2 ;  /* 0x0000000805057224 */ /* 0x008fce00078e0202 */
[----:B------:R-:W2:Y:S01]  /*0a20*/  LDC R16, c[0x0][0x600] ;  /* 0x00018000ff107b82 */ /* 0x000ea20000000800 */
[-CC-:B----4-:R-:W-:Y:S02]  /*0a30*/  SHF.R.U64 R24, R14, R12.reuse, R3.reuse ;  /* 0x0000000c0e187219 */ /* 0x190fe40000001203 */
[----:B------:R-:W-:Y:S02]  /*0a40*/  SHF.R.U32.HI R3, RZ, R12, R3 ;  /* 0x0000000cff037219 */ /* 0x000fe40000011603 */
[----:B------:R3:W4:Y:S03]  /*0a50*/  F2I.U32.TRUNC.NTZ R12, R6 ;  /* 0x00000006000c7305 */ /* 0x000726000020f000 */
[----:B------:R-:W1:Y:S01]  /*0a60*/  LDC R17, c[0x0][0x648] ;  /* 0x00019200ff117b82 */ /* 0x000e620000000800 */
[-C--:B0-----:R-:W-:Y:S02]  /*0a70*/  SHF.L.U32 R2, R9, R18.reuse, RZ ;  /* 0x0000001209027219 */ /* 0x081fe400000006ff */
[----:B------:R-:W-:-:S02]  /*0a80*/  SHF.R.U64 R26, R24, R18, R3 ;  /* 0x00000012181a7219 */ /* 0x000fc40000001203 */
[----:B------:R-:W-:Y:S02]  /*0a90*/  LOP3.LUT R11, RZ, R2, RZ, 0x33, !PT ;  /* 0x00000002ff0b7212 */ /* 0x000fe400078e33ff */
[-C--:B------:R-:W-:Y:S01]  /*0aa0*/  SHF.R.U32.HI R3, RZ, R18.reuse, R3 ;  /* 0x00000012ff037219 */ /* 0x080fe20000011603 */
[----:B------:R-:W0:Y:S01]  /*0ab0*/  LDC R19, c[0x0][0x638] ;  /* 0x00018e00ff137b82 */ /* 0x000e220000000800 */
[----:B------:R-:W-:Y:S01]  /*0ac0*/  SHF.L.U32 R10, R7, R18, RZ ;  /* 0x00000012070a7219 */ /* 0x000fe200000006ff */
[----:B------:R-:W-:-:S06]  /*0ad0*/  IMAD.MOV.U32 R2, RZ, RZ, R26 ;  /* 0x000000ffff027224 */ /* 0x000fcc00078e001a */
[----:B------:R-:W0:Y:S01]  /*0ae0*/  LDC R22, c[0x0][0x610] ;  /* 0x00018400ff167b82 */ /* 0x000e220000000800 */
[----:B---34-:R-:W-:Y:S05]  /*0af0*/  @!P0 BRA `(.L_x_6) ;  /* 0x0000000000288947 */ /* 0x018fea0003800000 */
[----:B------:R-:W3:Y:S02]  /*0b00*/  LDC R9, c[0x0][0x64c] ;  /* 0x00019300ff097b82 */ /* 0x000ee40000000800 */
[----:B---3--:R-:W-:-:S05]  /*0b10*/  IADD3 R9, P0, R26, R9, RZ ;  /* 0x000000091a097210 */ /* 0x008fca0007f1e0ff */
[----:B------:R-:W-:-:S04]  /*0b20*/  IMAD.X R15, RZ, RZ, R3, P0 ;  /* 0x000000ffff0f7224 */ /* 0x000fc800000e0603 */
[----:B------:R-:W-:-:S04]  /*0b30*/  IMAD.WIDE.U32 R2, R15, R20, RZ ;  /* 0x000000140f027225 */ /* 0x000fc800078e00ff */
[----:B------:R-:W-:-:S04]  /*0b40*/  IMAD.WIDE.U32 R6, P0, R9, R21, R2 ;  /* 0x0000001509067225 */ /* 0x000fc80007800002 */
[----:B------:R-:W-:-:S04]  /*0b50*/  IMAD.WIDE.U32 R2, R9, R20, RZ ;  /* 0x0000001409027225 */ /* 0x000fc800078e00ff */
[----:B------:R-:W-:Y:S01]  /*0b60*/  IMAD.X R9, RZ, RZ, RZ, P0 ;  /* 0x000000ffff097224 */ /* 0x000fe200000e06ff */
[----:B------:R-:W-:Y:S01]  /*0b70*/  IADD3 RZ, P0, R3, R6, RZ ;  /* 0x0000000603ff7210 */ /* 0x000fe20007f1e0ff */
[----:B------:R-:W-:-:S04]  /*0b80*/  IMAD.MOV.U32 R8, RZ, RZ, R7 ;  /* 0x000000ffff087224 */ /* 0x000fc800078e0007 */
[----:B------:R-:W-:-:S08]  /*0b90*/  IMAD.WIDE.U32.X R2, R15, R21, R8, P0 ;  /* 0x000000150f027225 */ /* 0x000fd000000e0408 */
.L_x_6:
[----:B-1----:R-:W-:Y:S01]  /*0ba0*/  SHF.R.U64 R2, R2, R17, R3 ;  /* 0x0000001102027219 */ /* 0x002fe20000001203 */
[----:B--2---:R-:W-:Y:S01]  /*0bb0*/  VIADD R3, R16, 0xffffffff ;  /* 0xffffffff10037836 */ /* 0x004fe20000000000 */
[----:B------:R-:W-:Y:S01]  /*0bc0*/  LOP3.LUT R11, R24, R11, RZ, 0xc0, !PT ;  /* 0x0000000b180b7212 */ /* 0x000fe200078ec0ff */
[----:B------:R-:W-:Y:S02]  /*0bd0*/  IMAD.MOV R12, RZ, RZ, -R12 ;  /* 0x000000ffff0c7224 */ /* 0x000fe400078e0a0c */
[----:B------:R-:W-:Y:S01]  /*0be0*/  IMAD.MOV R6, RZ, RZ, -R2 ;  /* 0x000000ffff067224 */ /* 0x000fe200078e0a02 */
[----:B------:R-:W-:Y:S01]  /*0bf0*/  LOP3.LUT R14, R14, R3, RZ, 0xc0, !PT ;  /* 0x000000030e0e7212 */ /* 0x000fe200078ec0ff */
[----:B------:R-:W-:Y:S02]  /*0c00*/  @P2 IMAD R5, R13, R12, R4 ;  /* 0x0000000c0d052224 */ /* 0x000fe400078e0204 */
[----:B------:R-:W-:Y:S02]  /*0c10*/  IMAD R2, R10, R2, R11 ;  /* 0x000000020a027224 */ /* 0x000fe400078e020b */
[----:B0-----:R-:W-:-:S02]  /*0c20*/  IMAD R3, R6, R19, R26 ;  /* 0x0000001306037224 */ /* 0x001fc400078e021a */
[----:B------:R-:W-:Y:S02]  /*0c30*/  IMAD R2, R2, R22, R5 ;  /* 0x0000001602027224 */ /* 0x000fe400078e0205 */
[----:B------:R-:W-:Y:S02]  /*0c40*/  IMAD R3, R3, R16, R14 ;  /* 0x0000001003037224 */ /* 0x000fe400078e020e */
[----:B------:R-:W-:-:S03]  /*0c50*/  IMAD.MOV.U32 R5, RZ, RZ, 0x1 ;  /* 0x00000001ff057424 */ /* 0x000fc600078e00ff */
[----:B------:R-:W-:Y:S02]  /*0c60*/  SEL R4, R3, R2, !P2 ;  /* 0x0000000203047207 */ /* 0x000fe40005000000 */
[----:B------:R-:W-:-:S03]  /*0c70*/  SEL R2, R2, R3, !P2 ;  /* 0x0000000302027207 */ /* 0x000fc60005000000 */
[----:B------:R0:W-:Y:S04]  /*0c80*/  STL [R1+0x118], R4 ;  /* 0x0001180401007387 */ /* 0x0001e80000100800 */
[----:B------:R0:W-:Y:S02]  /*0c90*/  STL [R1+0x11c], R2 ;  /* 0x00011c0201007387 */ /* 0x0001e40000100800 */
.L_x_4:
[----:B------:R-:W-:-:S08]  /*0ca0*/  NOP ;  /* 0x0000000000007918 */ /* 0x000fd00000000000 */
[----:B------:R-:W1:Y:S02]  /*0cb0*/  USETMAXREG.TRY_ALLOC.CTAPOOL UP0, 0xe8 ;  /* 0x000000e8000079c8 */ /* 0x000e640008000600 */
[----:B-1----:R-:W-:-:S13]  /*0cc0*/  PLOP3.LUT P0, PT, PT, PT, UP0, 0x80, 0x0 ;  /* 0x000000000000781c */ /* 0x002fda0003f0f008 */
[----:B------:R-:W-:Y:S05]  /*0cd0*/  @!P0 BRA `(.L_x_4) ;  /* 0xfffffffc00f08947 */ /* 0x000fea000383ffff */
[----:B------:R-:W-:Y:S01]  /*0ce0*/  ULDC.64 UR4, c[0x0][0x598] ;  /* 0x0001660000047ab9 */ /* 0x000fe20000000a00 */
[----:B------:R-:W-:Y:S01]  /*0cf0*/  ULDC.64 UR24, c[0x0][0x208] ;  /* 0x0000820000187ab9 */ /* 0x000fe20000000a00 */
[----:B------:R-:W-:-:S04]  /*0d00*/  ISETP.NE.U32.AND P0, PT, RZ, UR4, PT ;  /* 0x00000004ff007c0c */ /* 0x000fc8000bf05070 */
[----:B------:R-:W-:-:S13]  /*0d10*/  ISETP.NE.AND.EX P0, PT, RZ, UR5, PT, P0 ;  /* 0x00000005ff007c0c */ /* 0x000fda000bf05300 */
[----:B------:R-:W-:Y:S05]  /*0d20*/  @!P0 BRA `(.L_x_7) ;  /* 0x0000000000208947 */ /* 0x000fea0003800000 */
[----:B0-----:R-:W0:Y:S02]  /*0d30*/  LDC.64 R2, c[0x0][0x598] ;  /* 0x00016600ff027b82 */ /* 0x001e240000000a00 */
[----:B0-----:R-:W2:Y:S02]  /*0d40*/  LDG.E.64 R2, desc[UR24][R2.64] ;  /* 0x0000001802027981 */ /* 0x001ea4000c1e1b00 */
[----:B--2---:R-:W-:-:S04]  /*0d50*/  ISETP.NE.U32.AND P0, PT, R2, RZ, PT ;  /* 0x000000ff0200720c */ /* 0x004fc80003f05070 */
[----:B------:R-:W-:-:S13]  /*0d60*/  ISETP.NE.AND.EX P0, PT, R3, RZ, PT, P0 ;  /* 0x000000ff0300720c */ /* 0x000fda0003f05300 */
[----:B------:R-:W-:Y:S05]  /*0d70*/  @!P0 BRA `(.L_x_7) ;  /* 0x00000000000c8947 */ /* 0x000fea0003800000 */
[----:B------:R-:W2:Y:S02]  /*0d80*/  LD.E R2, desc[UR24][R2.64] ;  /* 0x0000001802027980 */ /* 0x000ea4000c101900 */
[----:B--2---:R-:W-:Y:S01]  /*0d90*/  R2UR UR17, R2 ;  /* 0x00000000021172ca */ /* 0x004fe200000e0000 */
[----:B------:R-:W-:-:S14]  /*0da0*/  BRA `(.L_x_8) ;  /* 0x0000000000247947 */ /* 0x000fdc0003800000 */
.L_x_7:
[----:B------:R-:W-:Y:S02]  /*0db0*/  ULDC.64 UR4, c[0x0][0x588] ;  /* 0x0001620000047ab9 */ /* 0x000fe40000000a00 */
[----:B------:R-:W-:-:S04]  /*0dc0*/  ISETP.NE.U32.AND P0, PT, RZ, UR4, PT ;  /* 0x00000004ff007c0c */ /* 0x000fc8000bf05070 */
[----:B------:R-:W-:-:S13]  /*0dd0*/  ISETP.NE.AND.EX P0, PT, RZ, UR5, PT, P0 ;  /* 0x00000005ff007c0c */ /* 0x000fda000bf05300 */
[----:B------:R-:W-:Y:S05]  /*0de0*/  @!P0 BRA `(.L_x_9) ;  /* 0x0000000000108947 */ /* 0x000fea0003800000 */
[----:B0-----:R-:W0:Y:S02]  /*0df0*/  LDC.64 R2, c[0x0][0x588] ;  /* 0x00016200ff027b82 */ /* 0x001e240000000a00 */
[----:B0-----:R-:W2:Y:S02]  /*0e00*/  LDG.E R2, desc[UR24][R2.64] ;  /* 0x0000001802027981 */ /* 0x001ea4000c1e1900 */
[----:B--2---:R-:W-:Y:S01]  /*0e10*/  R2UR UR17, R2 ;  /* 0x00000000021172ca */ /* 0x004fe200000e0000 */
[----:B------:R-:W-:-:S14]  /*0e20*/  BRA `(.L_x_8) ;  /* 0x0000000000047947 */ /* 0x000fdc0003800000 */
.L_x_9:
[----:B------:R-:W-:-:S05]  /*0e30*/  ULDC UR17, c[0x0][0x580] ;  /* 0x0001600000117ab9 */ /* 0x000fca0000000800 */
.L_x_8:
[----:B------:R-:W-:Y:S02]  /*0e40*/  ULDC.64 UR4, c[0x0][0x5a0] ;  /* 0x0001680000047ab9 */ /* 0x000fe40000000a00 */
        /* <DEDUP_REMOVED lines=11> */
.L_x_10:
        /* <DEDUP_REMOVED lines=8> */
.L_x_12:
[----:B------:R-:W-:-:S05]  /*0f80*/  ULDC UR8, c[0x0][0x584] ;  /* 0x0001610000087ab9 */ /* 0x000fca0000000800 */
.L_x_11:
[----:B------:R-:W-:-:S13]  /*0f90*/  LOP3.LUT P0, RZ, R5, 0xff, RZ, 0xc0, !PT ;  /* 0x000000ff05ff7812 */ /* 0x000fda000780c0ff */
[----:B------:R-:W-:Y:S05]  /*0fa0*/  @!P0 EXIT ;  /* 0x000000000000894d */ /* 0x000fea0003800000 */
[----:B0-----:R-:W0:Y:S01]  /*0fb0*/  LDC.64 R2, c[0x0][0x5c8] ;  /* 0x00017200ff027b82 */ /* 0x001e220000000a00 */
[----:B------:R-:W-:Y:S01]  /*0fc0*/  ULDC UR4, c[0x0][0x28c] ;  /* 0x0000a30000047ab9 */ /* 0x000fe20000000800 */
[----:B------:R-:W-:Y:S02]  /*0fd0*/  ULOP3.LUT UR9, UR7, 0x1, URZ, 0xfc, !UPT ;  /* 0x0000000107097892 */ /* 0x000fe4000f8efc3f */
[----:B------:R-:W-:-:S04]  /*0fe0*/  UIADD3 UR4, UR4, 0x7f, URZ ;  /* 0x0000007f04047890 */ /* 0x000fc8000fffe03f */
[----:B------:R-:W-:-:S04]  /*0ff0*/  USHF.R.S32.HI UR5, URZ, 0x1f, UR4 ;  /* 0x0000001f3f057899 */ /* 0x000fc80008011404 */
[----:B------:R-:W-:-:S03]  /*1000*/  ULEA.HI UR5, UR5, UR4, URZ, 0x7 ;  /* 0x0000000405057291 */ /* 0x000fc6000f8f383f */
[----:B------:R-:W-:Y:S01]  /*1010*/  UMOV UR4, URZ ;  /* 0x0000003f00047c82 */ /* 0x000fe20008000000 */
[----:B------:R-:W-:-:S03]  /*1020*/  USHF.R.S32.HI UR10, URZ, 0x7, UR5 ;  /* 0x000000073f0a7899 */ /* 0x000fc60008011405 */
[----:B------:R-:W-:Y:S01]  /*1030*/  UMOV UR5, URZ ;  /* 0x0000003f00057c82 */ /* 0x000fe20008000000 */
[C-C-:B0-----:R-:W-:Y:S01]  /*1040*/  SHF.L.U64.HI R7, R2.reuse, 0x7, R3.reuse ;  /* 0x0000000702077819 */ /* 0x141fe20000010203 */
[C---:B------:R-:W-:Y:S01]  /*1050*/  IMAD.SHL.U32 R4, R2.reuse, 0x80, RZ ;  /* 0x0000008002047824 */ /* 0x040fe200078e00ff */
[C-C-:B------:R-:W-:Y:S02]  /*1060*/  SHF.L.U64.HI R6, R2.reuse, 0x3, R3.reuse ;  /* 0x0000000302067819 */ /* 0x140fe40000010203 */
[C---:B------:R-:W-:Y:S01]  /*1070*/  SHF.L.U64.HI R5, R2.reuse, 0x8, R3 ;  /* 0x0000000802057819 */ /* 0x040fe20000010203 */
[C---:B------:R-:W-:Y:S02]  /*1080*/  IMAD.SHL.U32 R3, R2.reuse, 0x8, RZ ;  /* 0x0000000802037824 */ /* 0x040fe400078e00ff */
[----:B------:R-:W-:-:S07]  /*1090*/  IMAD.SHL.U32 R2, R2, 0x100, RZ ;  /* 0x0000010002027824 */ /* 0x000fce00078e00ff */
.L_x_39:
[----:B01----:R-:W0:Y:S01]  /*10a0*/  S2R R8, SR_TID.X ;  /* 0x0000000000087919 */ /* 0x003e220000002100 */
[----:B------:R-:W1:Y:S01]  /*10b0*/  S2UR UR14, SR_CgaCtaId ;  /* 0x00000000000e79c3 */ /* 0x000e620000008800 */
[----:B------:R-:W-:Y:S01]  /*10c0*/  UMOV UR13, 0x400 ;  /* 0x00000400000d7882 */ /* 0x000fe20000000000 */
[----:B------:R-:W-:Y:S01]  /*10d0*/  UMOV UR6, URZ ;  /* 0x0000003f00067c82 */ /* 0x000fe20008000000 */
[----:B------:R-:W-:Y:S01]  /*10e0*/  STL [R1+0x10c], RZ ;  /* 0x00010cff01007387 */ /* 0x000fe20000100800 */
[----:B------:R-:W-:Y:S01]  /*10f0*/  UMOV UR19, URZ ;  /* 0x0000003f00137c82 */ /* 0x000fe20008000000 */
[----:B------:R-:W-:Y:S01]  /*1100*/  UMOV UR20, URZ ;  /* 0x0000003f00147c82 */ /* 0x000fe20008000000 */
[----:B------:R-:W-:Y:S01]  /*1110*/  UMOV UR15, UR5 ;  /* 0x00000005000f7c82 */ /* 0x000fe20008000000 */
[----:B------:R-:W-:Y:S01]  /*1120*/  STL [R1+0x108], RZ ;  /* 0x000108ff01007387 */ /* 0x000fe20000100800 */
[----:B------:R-:W2:Y:S01]  /*1130*/  LDC R9, c[0x0][0x28c] ;  /* 0x0000a300ff097b82 */ /* 0x000ea20000000800 */
[----:B------:R-:W-:-:S02]  /*1140*/  CS2R R10, SRZ ;  /* 0x00000000000a7805 */ /* 0x000fc4000001ff00 */
[----:B-----5:R-:W-:Y:S01]  /*1150*/  CS2R R12, SRZ ;  /* 0x00000000000c7805 */ /* 0x020fe2000001ff00 */
[----:B------:R-:W-:Y:S01]  /*1160*/  STL [R1+0x104], RZ ;  /* 0x000104ff01007387 */ /* 0x000fe20000100800 */
[----:B------:R-:W-:Y:S02]  /*1170*/  CS2R R14, SRZ ;  /* 0x00000000000e7805 */ /* 0x000fe4000001ff00 */
[----:B------:R-:W-:Y:S02]  /*1180*/  CS2R R16, SRZ ;  /* 0x0000000000107805 */ /* 0x000fe4000001ff00 */
[----:B------:R-:W-:Y:S01]  /*1190*/  CS2R R18, SRZ ;  /* 0x0000000000127805 */ /* 0x000fe2000001ff00 */
[----:B------:R-:W-:Y:S01]  /*11a0*/  STL [R1+0x100], RZ ;  /* 0x000100ff01007387 */ /* 0x000fe20000100800 */
[----:B------:R-:W-:Y:S02]  /*11b0*/  CS2R R20, SRZ ;  /* 0x0000000000147805 */ /* 0x000fe4000001ff00 */
[----:B------:R-:W-:-:S02]  /*11c0*/  CS2R R22, SRZ ;  /* 0x0000000000167805 */ /* 0x000fc4000001ff00 */
[----:B------:R-:W-:Y:S01]  /*11d0*/  CS2R R168, SRZ ;  /* 0x0000000000a87805 */ /* 0x000fe2000001ff00 */
[----:B------:R-:W-:Y:S01]  /*11e0*/  STL [R1+0xfc], RZ ;  /* 0x0000fcff01007387 */ /* 0x000fe20000100800 */
[----:B------:R-:W-:Y:S02]  /*11f0*/  CS2R R170, SRZ ;  /* 0x0000000000aa7805 */ /* 0x000fe4000001ff00 */
[----:B------:R-:W-:Y:S02]  /*1200*/  CS2R R172, SRZ ;  /* 0x0000000000ac7805 */ /* 0x000fe4000001ff00 */
[----:B------:R-:W-:Y:S01]  /*1210*/  CS2R R174, SRZ ;  /* 0x0000000000ae7805 */ /* 0x000fe2000001ff00 */
[----:B------:R-:W-:Y:S01]  /*1220*/  STL [R1+0xf8], RZ ;  /* 0x0000f8ff01007387 */ /* 0x000fe20000100800 */
[----:B-1----:R-:W-:Y:S01]  /*1230*/  ULEA UR13, UR14, UR13, 0x18 ;  /* 0x0000000d0e0d7291 */ /* 0x002fe2000f8ec03f */
[----:B------:R-:W-:Y:S02]  /*1240*/  CS2R R176, SRZ ;  /* 0x0000000000b07805 */ /* 0x000fe4000001ff00 */
[----:B------:R-:W-:Y:S01]  /*1250*/  CS2R R178, SRZ ;  /* 0x0000000000b27805 */ /* 0x000fe2000001ff00 */
[----:B------:R-:W-:Y:S01]  /*1260*/  STL [R1+0xf4], RZ ;  /* 0x0000f4ff01007387 */ /* 0x000fe20000100800 */
[----:B------:R-:W-:-:S02]  /*1270*/  CS2R R180, SRZ ;  /* 0x0000000000b47805 */ /* 0x000fc4000001ff00 */
[----:B------:R-:W-:Y:S02]  /*1280*/  CS2R R182, SRZ ;  /* 0x0000000000b67805 */ /* 0x000fe4000001ff00 */
[----:B------:R-:W-:Y:S01]  /*1290*/  CS2R R184, SRZ ;  /* 0x0000000000b87805 */ /* 0x000fe2000001ff00 */
[----:B------:R-:W-:Y:S01]  /*12a0*/  STL [R1+0xf0], RZ ;  /* 0x0000f0ff01007387 */ /* 0x000fe20000100800 */
[----:B0-----:R-:W-:Y:S02]  /*12b0*/  LOP3.LUT R8, R8, 0x80, RZ, 0xc0, !PT ;  /* 0x0000008008087812 */ /* 0x001fe400078ec0ff */
[----:B------:R-:W-:Y:S02]  /*12c0*/  CS2R R186, SRZ ;  /* 0x0000000000ba7805 */ /* 0x000fe4000001ff00 */
[----:B--2---:R-:W-:Y:S01]  /*12d0*/  ISETP.GE.AND P0, PT, R9, 0x1, PT ;  /* 0x000000010900780c */ /* 0x004fe20003f06270 */
[----:B------:R-:W-:Y:S01]  /*12e0*/  STL [R1+0xec], RZ ;  /* 0x0000ecff01007387 */ /* 0x000fe20000100800 */
[----:B------:R-:W-:-:S02]  /*12f0*/  SHF.R.U32.HI R8, RZ, 0x7, R8 ;  /* 0x00000007ff087819 */ /* 0x000fc40000011608 */
[----:B------:R-:W-:Y:S02]  /*1300*/  CS2R R188, SRZ ;  /* 0x0000000000bc7805 */ /* 0x000fe4000001ff00 */
[----:B------:R-:W-:Y:S01]  /*1310*/  CS2R R190, SRZ ;  /* 0x0000000000be7805 */ /* 0x000fe2000001ff00 */
[----:B------:R-:W-:Y:S01]  /*1320*/  STL [R1+0xe8], RZ ;  /* 0x0000e8ff01007387 */ /* 0x000fe20000100800 */
[----:B------:R-:W-:Y:S02]  /*1330*/  CS2R R192, SRZ ;  /* 0x0000000000c07805 */ /* 0x000fe4000001ff00 */
[----:B------:R-:W-:Y:S02]  /*1340*/  CS2R R194, SRZ ;  /* 0x0000000000c27805 */ /* 0x000fe4000001ff00 */
[----:B------:R-:W-:Y:S01]  /*1350*/  CS2R R196, SRZ ;  /* 0x0000000000c47805 */ /* 0x000fe2000001ff00 */
[----:B------:R-:W-:Y:S01]  /*1360*/  STL [R1+0xe4], RZ ;  /* 0x0000e4ff01007387 */ /* 0x000fe20000100800 */
[----:B------:R-:W-:-:S02]  /*1370*/  CS2R R198, SRZ ;  /* 0x0000000000c67805 */ /* 0x000fc4000001ff00 */
        /* <DEDUP_REMOVED lines=19> */
[----:B------:R-:W-:Y:S01]  /*14b0*/  IMAD.U32 R228, RZ, RZ, UR4 ;  /* 0x00000004ffe47e24 */ /* 0x000fe2000f8e00ff */
        /* <DEDUP_REMOVED lines=30> */
[----:B------:R-:W0:Y:S01]  /*16a0*/  SHFL.IDX PT, R8, R8, RZ, 0x1f ;  /* 0x00001fff08087589 */ /* 0x000e2200000e0000 */
[----:B------:R-:W-:Y:S02]  /*16b0*/  CS2R R166, SRZ ;  /* 0x0000000000a67805 */ /* 0x000fe4000001ff00 */
[----:B------:R-:W-:Y:S02]  /*16c0*/  CS2R R72, SRZ ;  /* 0x0000000000487805 */ /* 0x000fe4000001ff00 */
[----:B------:R-:W-:Y:S01]  /*16d0*/  CS2R R74, SRZ ;  /* 0x00000000004a7805 */ /* 0x000fe2000001ff00 */
[----:B------:R1:W-:Y:S01]  /*16e0*/  STL [R1+0xb0], RZ ;  /* 0x0000b0ff01007387 */ /* 0x0003e20000100800 */
[----:B------:R-:W-:Y:S02]  /*16f0*/  CS2R R76, SRZ ;  /* 0x00000000004c7805 */ /* 0x000fe4000001ff00 */
[----:B------:R-:W-:-:S02]  /*1700*/  CS2R R78, SRZ ;  /* 0x00000000004e7805 */ /* 0x000fc4000001ff00 */
[----:B------:R-:W-:Y:S01]  /*1710*/  CS2R R80, SRZ ;  /* 0x0000000000507805 */ /* 0x000fe2000001ff00 */
[----:B------:R1:W-:Y:S01]  /*1720*/  STL [R1+0xac], RZ ;  /* 0x0000acff01007387 */ /* 0x0003e20000100800 */
        /* <DEDUP_REMOVED lines=16> */
[----:B0-----:R-:W-:Y:S02]  /*1830*/  R2UR UR11, R8 ;  /* 0x00000000080b72ca */ /* 0x001fe400000e0000 */
        /* <DEDUP_REMOVED lines=11> */
[----:B------:R-:W-:Y:S01]  /*18f0*/  CS2R R24, SRZ ;  /* 0x0000000000187805 */ /* 0x000fe2000001ff00 */
[----:B------:R-:W-:Y:S01]  /*1900*/  ULEA.HI UR12, UR11, UR11, URZ, 0x1 ;  /* 0x0000000b0b0c7291 */ /* 0x000fe2000f8f083f */
[----:B------:R-:W-:Y:S01]  /*1910*/  CS2R R26, SRZ ;  /* 0x00000000001a7805 */ /* 0x000fe2000001ff00 */
[----:B------:R1:W-:Y:S01]  /*1920*/  STL [R1+0x8c], RZ ;  /* 0x00008cff01007387 */ /* 0x0003e20000100800 */
[----:B------:R-:W-:Y:S01]  /*1930*/  CS2R R28, SRZ ;  /* 0x00000000001c7805 */ /* 0x000fe2000001ff00 */
[----:B------:R-:W-:Y:S01]  /*1940*/  ULOP3.LUT UR12, UR12, 0x7fffe, URZ, 0xc0, !UPT ;  /* 0x0007fffe0c0c7892 */ /* 0x000fe2000f8ec03f */
[----:B------:R-:W-:Y:S01]  /*1950*/  CS2R R30, SRZ ;  /* 0x00000000001e7805 */ /* 0x000fe2000001ff00 */
[----:B------:R1:W-:Y:S01]  /*1960*/  STL [R1+0x88], RZ ;  /* 0x000088ff01007387 */ /* 0x0003e20000100800 */
[----:B------:R-:W-:Y:S01]  /*1970*/  CS2R R32, SRZ ;  /* 0x0000000000207805 */ /* 0x000fe2000001ff00 */
[----:B------:R-:W-:Y:S01]  /*1980*/  UIADD3 UR12, UR11, -UR12, URZ ;  /* 0x8000000c0b0c7290 */ /* 0x000fe2000fffe03f */
[----:B------:R-:W-:Y:S01]  /*1990*/  CS2R R34, SRZ ;  /* 0x0000000000227805 */ /* 0x000fe2000001ff00 */
[----:B------:R1:W-:Y:S01]  /*19a0*/  STL [R1+0x84], RZ ;  /* 0x000084ff01007387 */ /* 0x0003e20000100800 */
[----:B------:R-:W-:Y:S01]  /*19b0*/  CS2R R36, SRZ ;  /* 0x0000000000247805 */ /* 0x000fe2000001ff00 */
[----:B------:R-:W-:Y:S01]  /*19c0*/  ULEA UR12, UR12, UR13, 0xd ;  /* 0x0000000d0c0c7291 */ /* 0x000fe2000f8e683f */
[----:B------:R-:W-:Y:S01]  /*19d0*/  CS2R R38, SRZ ;  /* 0x0000000000267805 */ /* 0x000fe2000001ff00 */
[----:B------:R1:W-:Y:S01]  /*19e0*/  STL [R1+0x80], RZ ;  /* 0x000080ff01007387 */ /* 0x0003e20000100800 */
[----:B------:R-:W-:Y:S01]  /*19f0*/  CS2R R40, SRZ ;  /* 0x0000000000287805 */ /* 0x000fe2000001ff00 */
[----:B------:R-:W-:Y:S01]  /*1a00*/  UIADD3 UR12, UR12, 0x100, URZ ;  /* 0x000001000c0c7890 */ /* 0x000fe2000fffe03f */
[----:B------:R-:W-:Y:S01]  /*1a10*/  CS2R R42, SRZ ;  /* 0x00000000002a7805 */ /* 0x000fe2000001ff00 */
[----:B------:R1:W-:Y:S01]  /*1a20*/  STL [R1+0x7c], RZ ;  /* 0x00007cff01007387 */ /* 0x0003e20000100800 */
[----:B------:R-:W-:Y:S01]  /*1a30*/  CS2R R44, SRZ ;  /* 0x00000000002c7805 */ /* 0x000fe2000001ff00 */
[----:B------:R-:W-:Y:S01]  /*1a40*/  USHF.R.U32.HI UR12, URZ, 0x4, UR12 ;  /* 0x000000043f0c7899 */ /* 0x000fe2000801160c */
[----:B------:R-:W-:Y:S01]  /*1a50*/  CS2R R46, SRZ ;  /* 0x00000000002e7805 */ /* 0x000fe2000001ff00 */
[----:B------:R1:W-:Y:S01]  /*1a60*/  STL [R1+0x78], RZ ;  /* 0x000078ff01007387 */ /* 0x0003e20000100800 */
[----:B------:R-:W-:Y:S01]  /*1a70*/  CS2R R48, SRZ ;  /* 0x0000000000307805 */ /* 0x000fe2000001ff00 */
[----:B------:R-:W-:Y:S01]  /*1a80*/  ULOP3.LUT UR14, UR12, 0x3fff, URZ, 0xc0, !UPT ;  /* 0x00003fff0c0e7892 */ /* 0x000fe2000f8ec03f */
[----:B------:R-:W-:Y:S01]  /*1a90*/  CS2R R50, SRZ ;  /* 0x0000000000327805 */ /* 0x000fe2000001ff00 */
[----:B------:R1:W-:Y:S01]  /*1aa0*/  STL [R1+0x74], RZ ;  /* 0x000074ff01007387 */ /* 0x0003e20000100800 */
[----:B------:R-:W-:-:S02]  /*1ab0*/  CS2R R52, SRZ ;  /* 0x0000000000347805 */ /* 0x000fc4000001ff00 */
[----:B------:R-:W-:Y:S02]  /*1ac0*/  CS2R R54, SRZ ;  /* 0x0000000000367805 */ /* 0x000fe4000001ff00 */
[----:B------:R-:W-:Y:S01]  /*1ad0*/  CS2R R56, SRZ ;  /* 0x0000000000387805 */ /* 0x000fe2000001ff00 */
[----:B------:R1:W-:Y:S01]  /*1ae0*/  STL [R1+0x70], RZ ;  /* 0x000070ff01007387 */ /* 0x0003e20000100800 */
[----:B------:R-:W-:Y:S02]  /*1af0*/  CS2R R58, SRZ ;  /* 0x00000000003a7805 */ /* 0x000fe4000001ff00 */
[----:B------:R-:W-:Y:S02]  /*1b00*/  CS2R R60, SRZ ;  /* 0x00000000003c7805 */ /* 0x000fe4000001ff00 */
[----:B------:R-:W-:Y:S01]  /*1b10*/  CS2R R62, SRZ ;  /* 0x00000000003e7805 */ /* 0x000fe2000001ff00 */
[----:B------:R1:W-:Y:S01]  /*1b20*/  STL [R1+0x6c], RZ ;  /* 0x00006cff01007387 */ /* 0x0003e20000100800 */
[----:B------:R-:W-:-:S02]  /*1b30*/  CS2R R64, SRZ ;  /* 0x0000000000407805 */ /* 0x000fc4000001ff00 */
[----:B------:R-:W-:Y:S02]  /*1b40*/  CS2R R66, SRZ ;  /* 0x0000000000427805 */ /* 0x000fe4000001ff00 */
[----:B------:R-:W-:Y:S01]  /*1b50*/  CS2R R68, SRZ ;  /* 0x0000000000447805 */ /* 0x000fe2000001ff00 */
[----:B------:R1:W-:Y:S01]  /*1b60*/  STL [R1+0x68], RZ ;  /* 0x000068ff01007387 */ /* 0x0003e20000100800 */
[----:B------:R-:W-:-:S03]  /*1b70*/  CS2R R70, SRZ ;  /* 0x0000000000467805 */ /* 0x000fc6000001ff00 */
[----:B------:R1:W-:Y:S04]  /*1b80*/  STL [R1+0x64], RZ ;  /* 0x000064ff01007387 */ /* 0x0003e80000100800 */
        /* <DEDUP_REMOVED lines=24> */
[----:B------:R1:W-:Y:S01]  /*1d10*/  STL [R1], RZ ;  /* 0x000000ff01007387 */ /* 0x0003e20000100800 */
[----:B------:R-:W-:Y:S05]  /*1d20*/  @!P0 BRA `(.L_x_13) ;  /* 0x0000001800408947 */ /* 0x000fea0003800000 */
[----:B------:R-:W-:-:S06]  /*1d30*/  UISETP.NE.AND UP0, UPT, UR9, 0x3, UPT ;  /* 0x000000030900788c */ /* 0x000fcc000bf05270 */
[----:B------:R-:W-:-:S13]  /*1d40*/  PLOP3.LUT P1, PT, PT, PT, UP0, 0x80, 0x0 ;  /* 0x000000000000781c */ /* 0x000fda0003f2f008 */
[----:B------:R-:W-:Y:S05]  /*1d50*/  @!P1 BRA `(.L_x_14) ;  /* 0x0000000000049947 */ /* 0x000fea0003800000 */
[----:B------:R-:W-:Y:S01]  /*1d60*/  BPT.TRAP 0x1 ;  /* 0x000000040000795c */ /* 0x000fe20000300000 */
.L_x_14:
[----:B------:R-:W-:Y:S01]  /*1d70*/  ULEA UR6, UR5, UR13, 0x3 ;  /* 0x0000000d05067291 */ /* 0x000fe2000f8e183f */
[----:B------:R-:W-:-:S05]  /*1d80*/  IMAD.U32 R8, RZ, RZ, UR4 ;  /* 0x00000004ff087e24 */ /* 0x000fca000f8e00ff */
[----:B------:R-:W-:-:S04]  /*1d90*/  SHF.L.U32 R8, R8, 0x1f, RZ ;  /* 0x0000001f08087819 */ /* 0x000fc800000006ff */
[----:B------:R0:W2:Y:S01]  /*1da0*/  SYNCS.PHASECHK.TRANS64.TRYWAIT P0, [UR6], R8 ;  /* 0x00000008ff0075a7 */ /* 0x0000a20008000146 */
[----:B------:R-:W-:Y:S05]  /*1db0*/  @!P1 BRA `(.L_x_15) ;  /* 0x0000000000049947 */ /* 0x000fea0003800000 */
[----:B------:R-:W-:Y:S01]  /*1dc0*/  BPT.TRAP 0x1 ;  /* 0x000000040000795c */ /* 0x000fe20000300000 */
.L_x_15:
[----:B--2---:R-:W-:Y:S05]  /*1dd0*/  @P0 BRA `(.L_x_16) ;  /* 0x0000000000080947 */ /* 0x004fea0003800000 */
[----:B------:R-:W2:Y:S02]  /*1de0*/  SYNCS.PHASECHK.TRANS64.TRYWAIT P0, [UR6], R8 ;  /* 0x00000008ff0075a7 */ /* 0x000ea40008000146 */
[----:B--2---:R-:W-:Y:S05]  /*1df0*/  @!P0 BRA `(.L_x_17) ;  /* 0x0000014c00348947 */ /* 0x004fea0003800000 */
.L_x_16:
[----:B------:R-:W-:Y:S01]  /*1e00*/  UIADD3 UR6, UR13, 0x24100, URZ ;  /* 0x000241000d067890 */ /* 0x000fe2000fffe03f */
[----:B------:R-:W-:Y:S01]  /*1e10*/  WARPGROUP.ARRIVE ;  /* 0x00000000000079c5 */ /* 0x000fe20000000000 */
[----:B------:R-:W-:Y:S01]  /*1e20*/  ULOP3.LUT UR12, UR14, 0x10000, URZ, 0xfc, !UPT ;  /* 0x000100000e0c7892 */ /* 0x000fe2000f8efc3f */
[----:B------:R3:W-:Y:S01]  /*1e30*/  STL [R1+0x10c], RZ ;  /* 0x00010cff01007387 */ /* 0x0007e20000100800 */
[----:B------:R-:W-:Y:S01]  /*1e40*/  USHF.R.U32.HI UR6, URZ, 0x4, UR6 ;  /* 0x000000043f067899 */ /* 0x000fe20008011606 */
[----:B0-2---:R-:W-:Y:S01]  /*1e50*/  CS2R R8, SRZ ;  /* 0x0000000000087805 */ /* 0x005fe2000001ff00 */
[----:B------:R-:W-:Y:S01]  /*1e60*/  UIMAD UR12, UR5, 0xc00, UR12 ;  /* 0x00000c00050c78a4 */ /* 0x000fe2000f8e020c */
[----:B------:R3:W-:Y:S01]  /*1e70*/  STL [R1+0x108], RZ ;  /* 0x000108ff01007387 */ /* 0x0007e20000100800 */
[----:B------:R-:W-:Y:S01]  /*1e80*/  ULOP3.LUT UR6, UR6, 0x3fff, URZ, 0xc0, !UPT ;  /* 0x00003fff06067892 */ /* 0x000fe2000f8ec03f */
[----:B------:R-:W-:Y:S01]  /*1e90*/  CS2R R10, SRZ ;  /* 0x00000000000a7805 */ /* 0x000fe2000001ff00 */
[----:B------:R-:W-:Y:S01]  /*1ea0*/  UMOV UR21, 0x40000040 ;  /* 0x4000004000157882 */ /* 0x000fe20000000000 */
[----:B------:R-:W-:Y:S01]  /*1eb0*/  UMOV UR23, 0x40000040 ;  /* 0x4000004000177882 */ /* 0x000fe20000000000 */
[----:B------:R-:W-:Y:S01]  /*1ec0*/  ULOP3.LUT UR6, UR6, 0x10000, URZ, 0xfc, !UPT ;  /* 0x0001000006067892 */ /* 0x000fe2000f8efc3f */
[----:B------:R3:W-:Y:S01]  /*1ed0*/  STL [R1+0x104], RZ ;  /* 0x000104ff01007387 */ /* 0x0007e20000100800 */
[----:B------:R-:W-:Y:S01]  /*1ee0*/  UMOV UR20, UR12 ;  /* 0x0000000c00147c82 */ /* 0x000fe20008000000 */
[----:B------:R-:W-:Y:S01]  /*1ef0*/  CS2R R12, SRZ ;  /* 0x00000000000c7805 */ /* 0x000fe2000001ff00 */
[----:B------:R-:W-:Y:S01]  /*1f00*/  UIMAD UR11, UR5, 0x300, UR6 ;  /* 0x00000300050b78a4 */ /* 0x000fe2000f8e0206 */
[----:B------:R3:W-:Y:S01]  /*1f10*/  STL [R1+0x100], RZ ;  /* 0x000100ff01007387 */ /* 0x0007e20000100800 */
[----:B------:R-:W-:Y:S01]  /*1f20*/  CS2R R14, SRZ ;  /* 0x00000000000e7805 */ /* 0x000fe2000001ff00 */
[----:B------:R-:W-:Y:S01]  /*1f30*/  UMOV UR6, 0x4 ;  /* 0x0000000400067882 */ /* 0x000fe20000000000 */
[----:B------:R-:W-:Y:S01]  /*1f40*/  CS2R R16, SRZ ;  /* 0x0000000000107805 */ /* 0x000fe2000001ff00 */
[----:B------:R3:W-:Y:S01]  /*1f50*/  STL [R1+0xfc], RZ ;  /* 0x0000fcff01007387 */ /* 0x0007e20000100800 */
[----:B------:R-:W-:Y:S01]  /*1f60*/  CS2R R18, SRZ ;  /* 0x0000000000127805 */ /* 0x000fe2000001ff00 */
[----:B------:R-:W-:Y:S01]  /*1f70*/  UMOV UR22, UR11 ;  /* 0x0000000b00167c82 */ /* 0x000fe20008000000 */
[----:B------:R-:W-:Y:S01]  /*1f80*/  CS2R R20, SRZ ;  /* 0x0000000000147805 */ /* 0x000fe2000001ff00 */
[----:B------:R-:W-:Y:S01]  /*1f90*/  QGMMA.64x96x32.F32.E4M3.E4M3 R120, gdesc[UR20], RZ, !UPT ;  /* 0x01600000147879f3 */ /* 0x000fe2000c7008ff */
[----:B------:R-:W-:Y:S01]  /*1fa0*/  UIADD3 UR20, UR12, 0x400, URZ ;  /* 0x000004000c147890 */ /* 0x000fe2000fffe03f */
[----:B------:R3:W-:Y:S01]  /*1fb0*/  STL [R1+0xf8], RZ ;  /* 0x0000f8ff01007387 */ /* 0x0007e20000100800 */
[----:B------:R-:W-:Y:S01]  /*1fc0*/  UMOV UR21, 0x40000040 ;  /* 0x4000004000157882 */ /* 0x000fe20000000000 */
[----:B------:R-:W-:-:S02]  /*1fd0*/  CS2R R22, SRZ ;  /* 0x0000000000167805 */ /* 0x000fc4000001ff00 */
[----:B------:R-:W-:Y:S01]  /*1fe0*/  CS2R R168, SRZ ;  /* 0x0000000000a87805 */ /* 0x000fe2000001ff00 */
[----:B------:R3:W-:Y:S01]  /*1ff0*/  STL [R1+0xf4], RZ ;  /* 0x0000f4ff01007387 */ /* 0x0007e20000100800 */
[----:B------:R-:W-:Y:S02]  /*2000*/  CS2R R170, SRZ ;  /* 0x0000000000aa7805 */ /* 0x000fe4000001ff00 */
[----:B------:R-:W-:Y:S02]  /*2010*/  CS2R R172, SRZ ;  /* 0x0000000000ac7805 */ /* 0x000fe4000001ff00 */
        /* <DEDUP_REMOVED lines=14> */
[----:B------:R-:W-:Y:S01]  /*2100*/  UIADD3 UR22, UR11, 0x2, URZ ;  /* 0x000000020b167890 */ /* 0x000fe2000fffe03f */
[----:B------:R-:W-:Y:S01]  /*2110*/  CS2R R186, SRZ ;  /* 0x0000000000ba7805 */ /* 0x000fe2000001ff00 */
[----:B------:R-:W-:Y:S01]  /*2120*/  UMOV UR21, 0x40000040 ;  /* 0x4000004000157882 */ /* 0x000fe20000000000 */
[----:B------:R-:W-:Y:S01]  /*2130*/  UMOV UR23, 0x40000040 ;  /* 0x4000004000177882 */ /* 0x000fe20000000000 */
        /* <DEDUP_REMOVED lines=26> */
[----:B------:R-:W-:Y:S01]  /*22e0*/  CS2R R226, SRZ ;  /* 0x0000000000e27805 */ /* 0x000fe2000001ff00 */
        /* <DEDUP_REMOVED lines=9> */
[----:B------:R3:W-:Y:S01]  /*2380*/  STL [R1+0xa4], RZ ;  /* 0x0000a4ff01007387 */ /* 0x0007e20000100800 */
[----:B------:R-:W-:Y:S01]  /*2390*/  QGMMA.64x96x32.F32.E4M3.E4M3 R120, gdesc[UR20], R120 ;  /* 0x01600000147879f3 */ /* 0x000fe20008700878 */
[----:B------:R-:W-:Y:S01]  /*23a0*/  UIADD3 UR20, UR12, 0x402, URZ ;  /* 0x000004020c147890 */ /* 0x000fe2000fffe03f */
[----:B------:R-:W-:Y:S01]  /*23b0*/  UMOV UR21, 0x40000040 ;  /* 0x4000004000157882 */ /* 0x000fe20000000000 */
[----:B------:R3:W-:Y:S04]  /*23c0*/  STL [R1+0xa0], RZ ;  /* 0x0000a0ff01007387 */ /* 0x0007e80000100800 */
[----:B------:R3:W-:Y:S03]  /*23d0*/  STL [R1+0x9c], RZ ;  /* 0x00009cff01007387 */ /* 0x0007e60000100800 */
[----:B------:R-:W-:Y:S01]  /*23e0*/  QGMMA.64x96x32.F32.E4M3.E4M3 R72, gdesc[UR20], R72 ;  /* 0x01600000144879f3 */ /* 0x000fe20008700848 */
[----:B------:R-:W-:Y:S01]  /*23f0*/  UIADD3 UR20, UR12, 0x802, URZ ;  /* 0x000008020c147890 */ /* 0x000fe2000fffe03f */
[----:B------:R3:W-:Y:S01]  /*2400*/  STL [R1+0x98], RZ ;  /* 0x000098ff01007387 */ /* 0x0007e20000100800 */
[----:B------:R-:W-:-:S03]  /*2410*/  UMOV UR21, 0x40000040 ;  /* 0x4000004000157882 */ /* 0x000fc60000000000 */
[----:B------:R3:W-:Y:S04]  /*2420*/  STL [R1+0x94], RZ ;  /* 0x000094ff01007387 */ /* 0x0007e80000100800 */
[----:B------:R-:W-:Y:S01]  /*2430*/  QGMMA.64x96x32.F32.E4M3.E4M3 R24, gdesc[UR20], R24 ;  /* 0x01600000141879f3 */ /* 0x000fe20008700818 */
[----:B------:R-:W-:Y:S01]  /*2440*/  UIADD3 UR20, UR12, 0x4, URZ ;  /* 0x000000040c147890 */ /* 0x000fe2000fffe03f */
[----:B------:R3:W-:Y:S01]  /*2450*/  STL [R1+0x90], RZ ;  /* 0x000090ff01007387 */ /* 0x0007e20000100800 */
[----:B------:R-:W-:Y:S01]  /*2460*/  UIADD3 UR22, UR11, 0x4, URZ ;  /* 0x000000040b167890 */ /* 0x000fe2000fffe03f */
[----:B------:R-:W-:Y:S01]  /*2470*/  UMOV UR21, 0x40000040 ;  /* 0x4000004000157882 */ /* 0x000fe20000000000 */
[----:B------:R-:W-:Y:S01]  /*2480*/  UMOV UR23, 0x40000040 ;  /* 0x4000004000177882 */ /* 0x000fe20000000000 */
        /* <DEDUP_REMOVED lines=28> */
[----:B------:R3:W-:Y:S01]  /*2650*/  STL [R1+0x38], RZ ;  /* 0x000038ff01007387 */ /* 0x0007e20000100800 */
[----:B------:R-:W-:Y:S02]  /*2660*/  UIADD3 UR20, UR12, 0x6, URZ ;  /* 0x000000060c147890 */ /* 0x000fe4000fffe03f */
[----:B------:R-:W-:Y:S01]  /*2670*/  UIADD3 UR22, UR11, 0x6, URZ ;  /* 0x000000060b167890 */ /* 0x000fe2000fffe03f */
[----:B------:R3:W-:Y:S01]  /*2680*/  STL [R1+0x34], RZ ;  /* 0x000034ff01007387 */ /* 0x0007e20000100800 */
[----:B------:R-:W-:Y:S01]  /*2690*/  UMOV UR21, 0x40000040 ;  /* 0x4000004000157882 */ /* 0x000fe20000000000 */
[----:B------:R-:W-:Y:S01]  /*26a0*/  ULDC UR11, c[0x0][0x50c] ;  /* 0x00014300000b7ab9 */ /* 0x000fe20000000800 */
[----:B------:R-:W-:Y:S01]  /*26b0*/  UMOV UR23, 0x40000040 ;  /* 0x4000004000177882 */ /* 0x000fe20000000000 */
[----:B------:R3:W-:Y:S01]  /*26c0*/  STL [R1+0x30], RZ ;  /* 0x000030ff01007387 */ /* 0x0007e20000100800 */
[----:B------:R-:W-:-:S03]  /*26d0*/  UISETP.NE.AND UP0, UPT, UR11, 0x4, UPT ;  /* 0x000000040b00788c */ /* 0x000fc6000bf05270 */
[----:B------:R3:W-:Y:S01]  /*26e0*/  STL [R1+0x2c], RZ ;  /* 0x00002cff01007387 */ /* 0x0007e20000100800 */
[----:B------:R-:W-:-:S03]  /*26f0*/  USEL UR19, URZ, 0x1, UP0 ;  /* 0x000000013f137887 */ /* 0x000fc60008000000 */
[----:B------:R3:W-:Y:S03]  /*2700*/  STL [R1+0x28], RZ ;  /* 0x000028ff01007387 */ /* 0x0007e60000100800 */
[----:B------:R-:W-:Y:S01]  /*2710*/  ISETP.NE.AND P0, PT, RZ, UR19, PT ;  /* 0x00000013ff007c0c */ /* 0x000fe2000bf05270 */
        /* <DEDUP_REMOVED lines=10> */
[----:B------:R-:W-:Y:S01]  /*27c0*/  QGMMA.64x96x32.F32.E4M3.E4M3 R120, gdesc[UR20], R120 ;  /* 0x01600000147879f3 */ /* 0x000fe20008700878 */
[----:B------:R-:W-:Y:S01]  /*27d0*/  UIADD3 UR20, UR12, 0x406, URZ ;  /* 0x000004060c147890 */ /* 0x000fe2000fffe03f */
[----:B------:R-:W-:-:S08]  /*27e0*/  UMOV UR21, 0x40000040 ;  /* 0x4000004000157882 */ /* 0x000fd00000000000 */
[----:B------:R-:W-:Y:S01]  /*27f0*/  QGMMA.64x96x32.F32.E4M3.E4M3 R72, gdesc[UR20], R72 ;  /* 0x01600000144879f3 */ /* 0x000fe20008700848 */
[----:B------:R-:W-:Y:S01]  /*2800*/  UIADD3 UR20, UR12, 0x806, URZ ;  /* 0x000008060c147890 */ /* 0x000fe2000fffe03f */
[----:B------:R-:W-:-:S08]  /*2810*/  UMOV UR21, 0x40000040 ;  /* 0x4000004000157882 */ /* 0x000fd00000000000 */
[----:B------:R-:W-:Y:S01]  /*2820*/  QGMMA.64x96x32.F32.E4M3.E4M3 R24, gdesc[UR20], R24, gsb0 ;  /* 0x01600000141879f3 */ /* 0x000fe20008000818 */
[----:B---3--:R-:W-:Y:S05]  /*2830*/  @!P0 BRA `(.L_x_18) ;  /* 0x0000000c00608947 */ /* 0x008fea0003800000 */
[----:B------:R0:W-:Y:S01]  /*2840*/  STL [R1+0x120], R0 ;  /* 0x0001200001007387 */ /* 0x0001e20000100800 */
[----:B------:R-:W-:Y:S02]  /*2850*/  WARPGROUP.DEPBAR.LE gsb0, 0x0 ;  /* 0x00008000000079c5 */ /* 0x000fe40000010000 */
[----:B------:R-:W-:-:S01]  /*2860*/  FADD R227, RZ, R120 ;  /* 0x00000078ffe37221 */ /* 0x000fc20000000000 */
[----:B------:R-:W-:Y:S01]  /*2870*/  FADD R226, RZ, R121 ;  /* 0x00000079ffe27221 */ /* 0x000fe20000000000 */
[----:B------:R-:W-:-:S01]  /*2880*/  FADD R225, RZ, R122 ;  /* 0x0000007affe17221 */ /* 0x000fc20000000000 */
[----:B------:R-:W-:Y:S01]  /*2890*/  FADD R224, RZ, R123 ;  /* 0x0000007bffe07221 */ /* 0x000fe20000000000 */
[----:B------:R-:W-:-:S01]  /*28a0*/  FADD R223, RZ, R124 ;  /* 0x0000007cffdf7221 */ /* 0x000fc20000000000 */
[----:B------:R-:W-:Y:S01]  /*28b0*/  FADD R222, RZ, R125 ;  /* 0x0000007dffde7221 */ /* 0x000fe20000000000 */
[----:B------:R-:W-:-:S01]  /*28c0*/  FADD R221, RZ, R126 ;  /* 0x0000007effdd7221 */ /* 0x000fc20000000000 */
[----:B0-----:R-:W-:Y:S01]  /*28d0*/  FADD R0, RZ, R100 ;  /* 0x00000064ff007221 */ /* 0x001fe20000000000 */
[----:B------:R-:W-:-:S01]  /*28e0*/  FADD R220, RZ, R127 ;  /* 0x0000007fffdc7221 */ /* 0x000fc20000000000 */
[----:B------:R-:W-:Y:S01]  /*28f0*/  FADD R219, RZ, R128 ;  /* 0x00000080ffdb7221 */ /* 0x000fe20000000000 */
[----:B------:R-:W-:-:S01]  /*2900*/  FADD R218, RZ, R129 ;  /* 0x00000081ffda7221 */ /* 0x000fc20000000000 */
[----:B------:R-:W-:Y:S01]  /*2910*/  FADD R217, RZ, R130 ;  /* 0x00000082ffd97221 */ /* 0x000fe20000000000 */
[----:B------:R0:W-:Y:S01]  /*2920*/  STL [R1], R0 ;  /* 0x0000000001007387 */ /* 0x0001e20000100800 */
[----:B------:R-:W-:-:S01]  /*2930*/  FADD R216, RZ, R131 ;  /* 0x00000083ffd87221 */ /* 0x000fc20000000000 */
[----:B------:R-:W-:Y:S01]  /*2940*/  FADD R215, RZ, R132 ;  /* 0x00000084ffd77221 */ /* 0x000fe20000000000 */
        /* <DEDUP_REMOVED lines=12> */
[----:B------:R0:W-:Y:S01]  /*2a10*/  STL [R1+0x4], R0 ;  /* 0x0000040001007387 */ /* 0x0001e20000100800 */
        /* <DEDUP_REMOVED lines=59> */
[----:B------:R0:W-:Y:S02]  /*2dd0*/  STL [R1+0x14], R0 ;  /* 0x0000140001007387 */ /* 0x0001e40000100800 */
[----:B0-----:R-:W-:-:S05]  /*2de0*/  FADD R0, RZ, R106 ;  /* 0x0000006aff007221 */ /* 0x001fca0000000000 */
        /* <DEDUP_REMOVED lines=122> */
[----:B------:R0:W-:Y:S04]  /*3590*/  STL [R1+0x10c], R0 ;  /* 0x00010c0001007387 */ /* 0x0001e80000100800 */
[----:B0-----:R0:W5:Y:S01]  /*35a0*/  LDL.LU R0, [R1+0x120] ;  /* 0x0001200001007983 */ /* 0x0011620000300800 */
[----:B------:R-:W-:-:S05]  /*35b0*/  UMOV UR6, URZ ;  /* 0x0000003f00067c82 */ /* 0x000fca0008000000 */
.L_x_18:
[----:B------:R-:W-:Y:S01]  /*35c0*/  UIADD3 UR15, UR5, 0x1, URZ ;  /* 0x00000001050f7890 */ /* 0x000fe2000fffe03f */
[----:B------:R-:W-:-:S03]  /*35d0*/  UMOV UR20, 0x1 ;  /* 0x0000000100147882 */ /* 0x000fc60000000000 */
[----:B------:R-:W-:-:S04]  /*35e0*/  UISETP.NE.AND UP0, UPT, UR15, 0x3, UPT ;  /* 0x000000030f00788c */ /* 0x000fc8000bf05270 */
[----:B------:R-:W-:Y:S02]  /*35f0*/  USEL UR11, URZ, 0x1, UP0 ;  /* 0x000000013f0b7887 */ /* 0x000fe40008000000 */
[----:B------:R-:W-:Y:S02]  /*3600*/  USEL UR15, UR15, URZ, UP0 ;  /* 0x0000003f0f0f7287 */ /* 0x000fe40008000000 */
[----:B------:R-:W-:-:S06]  /*3610*/  ULOP3.LUT UR11, UR4, UR11, URZ, 0x3c, !UPT ;  /* 0x0000000b040b7292 */ /* 0x000fcc000f8e3c3f */
[----:B------:R-:W-:-:S07]  /*3620*/  IMAD.U32 R228, RZ, RZ, UR11 ;  /* 0x0000000bffe47e24 */ /* 0x000fce000f8e00ff */
.L_x_13:
[----:B------:R-:W-:-:S04]  /*3630*/  UISETP.LT.AND UP0, UPT, UR10, 0x1, UPT ;  /* 0x000000010a00788c */ /* 0x000fc8000bf01270 */
[----:B------:R-:W-:-:S04]  /*3640*/  USEL UR11, UR10, 0x1, UP0 ;  /* 0x000000010a0b7887 */ /* 0x000fc80008000000 */
[----:B------:R-:W-:-:S04]  /*3650*/  UIADD3 UR16, UR10, -UR11, URZ ;  /* 0x8000000b0a107290 */ /* 0x000fc8000fffe03f */
[----:B------:R-:W-:-:S06]  /*3660*/  UISETP.GE.AND UP0, UPT, UR16, 0x1, UPT ;  /* 0x000000011000788c */ /* 0x000fcc000bf06270 */
[----:B------:R-:W-:-:S13]  /*3670*/  PLOP3.LUT P0, PT, PT, PT, UP0, 0x80, 0x0 ;  /* 0x000000000000781c */ /* 0x000fda0003f0f008 */
[----:B------:R-:W-:Y:S05]  /*3680*/  @!P0 BRA `(.L_x_19) ;  /* 0x0000001800848947 */ /* 0x000fea0003800000 */
[----:B------:R-:W-:Y:S01]  /*3690*/  UMOV UR11, UR5 ;  /* 0x00000005000b7c82 */ /* 0x000fe20008000000 */
[----:B------:R-:W-:-:S05]  /*36a0*/  ULDC UR12, c[0x0][0x50c] ;  /* 0x00014300000c7ab9 */ /* 0x000fca0000000800 */
.L_x_27:
[----:B------:R-:W-:-:S06]  /*36b0*/  UISETP.NE.AND UP0, UPT, UR9, 0x3, UPT ;  /* 0x000000030900788c */ /* 0x000fcc000bf05270 */
[----:B------:R-:W-:-:S13]  /*36c0*/  PLOP3.LUT P1, PT, PT, PT, UP0, 0x80, 0x0 ;  /* 0x000000000000781c */ /* 0x000fda0003f2f008 */
[----:B--2--5:R-:W-:Y:S05]  /*36d0*/  @!P1 BRA `(.L_x_20) ;  /* 0x0000000000049947 */ /* 0x024fea0003800000 */
[----:B------:R-:W-:Y:S01]  /*36e0*/  BPT.TRAP 0x1 ;  /* 0x000000040000795c */ /* 0x000fe20000300000 */
.L_x_20:
[----:B------:R-:W2:Y:S01]  /*36f0*/  S2UR UR21, SR_CgaCtaId ;  /* 0x00000000001579c3 */ /* 0x000ea20000008800 */
[----:B------:R-:W-:Y:S01]  /*3700*/  UMOV UR13, 0x400 ;  /* 0x00000400000d7882 */ /* 0x000fe20000000000 */
[----:B------:R-:W-:Y:S01]  /*3710*/  SHF.L.U32 R229, R228, 0x1f, RZ ;  /* 0x0000001fe4e57819 */ /* 0x000fe200000006ff */
[----:B--2---:R-:W-:-:S04]  /*3720*/  ULEA UR13, UR21, UR13, 0x18 ;  /* 0x0000000d150d7291 */ /* 0x004fc8000f8ec03f */
[----:B------:R-:W-:-:S09]  /*3730*/  ULEA UR21, UR15, UR13, 0x3 ;  /* 0x0000000d0f157291 */ /* 0x000fd2000f8e183f */
[----:B------:R2:W3:Y:S01]  /*3740*/  SYNCS.PHASECHK.TRANS64.TRYWAIT P0, [UR21], R229 ;  /* 0x000000e5ff0075a7 */ /* 0x0004e20008000155 */
[----:B------:R-:W-:Y:S05]  /*3750*/  @!P1 BRA `(.L_x_21) ;  /* 0x0000000000049947 */ /* 0x000fea0003800000 */
[----:B------:R-:W-:Y:S01]  /*3760*/  BPT.TRAP 0x1 ;  /* 0x000000040000795c */ /* 0x000fe20000300000 */
.L_x_21:
[----:B---3--:R-:W-:Y:S05]  /*3770*/  @P0 BRA `(.L_x_22) ;  /* 0x0000000000080947 */ /* 0x008fea0003800000 */
[----:B------:R-:W3:Y:S02]  /*3780*/  SYNCS.PHASECHK.TRANS64.TRYWAIT P0, [UR21], R229 ;  /* 0x000000e5ff0075a7 */ /* 0x000ee40008000155 */
[----:B---3--:R-:W-:Y:S05]  /*3790*/  @!P0 BRA `(.L_x_23) ;  /* 0x0000013000e48947 */ /* 0x008fea0003800000 */
.L_x_22:
[----:B------:R-:W-:Y:S01]  /*37a0*/  UIADD3 UR21, UR13, 0x24100, URZ ;  /* 0x000241000d157890 */ /* 0x000fe2000fffe03f */
[----:B------:R-:W-:Y:S01]  /*37b0*/  WARPGROUP.ARRIVE ;  /* 0x00000000000079c5 */ /* 0x000fe20000000000 */
[----:B------:R-:W-:Y:S02]  /*37c0*/  UISETP.NE.AND UP0, UPT, UR19, URZ, UPT ;  /* 0x0000003f1300728c */ /* 0x000fe4000bf05270 */
[----:B------:R-:W-:Y:S02]  /*37d0*/  USHF.R.U32.HI UR21, URZ, 0x4, UR21 ;  /* 0x000000043f157899 */ /* 0x000fe40008011615 */
[----:B------:R-:W-:Y:S02]  /*37e0*/  USEL UR20, UR20, URZ, !UP0 ;  /* 0x0000003f14147287 */ /* 0x000fe4000c000000 */
[----:B------:R-:W-:Y:S02]  /*37f0*/  ULOP3.LUT UR21, UR21, 0x3fff, URZ, 0xc0, !UPT ;  /* 0x00003fff15157892 */ /* 0x000fe4000f8ec03f */
[----:B------:R-:W-:-:S02]  /*3800*/  ULOP3.LUT UR19, UR14, 0x10000, URZ, 0xfc, !UPT ;  /* 0x000100000e137892 */ /* 0x000fc4000f8efc3f */
[----:B------:R-:W-:Y:S02]  /*3810*/  ULOP3.LUT UR21, UR21, 0x10000, URZ, 0xfc, !UPT ;  /* 0x0001000015157892 */ /* 0x000fe4000f8efc3f */
[----:B------:R-:W-:Y:S02]  /*3820*/  UISETP.NE.U32.AND UP0, UPT, UR20, URZ, UPT ;  /* 0x0000003f1400728c */ /* 0x000fe4000bf05070 */
[----:B------:R-:W-:Y:S02]  /*3830*/  UIMAD UR19, UR15, 0xc00, UR19 ;  /* 0x00000c000f1378a4 */ /* 0x000fe4000f8e0213 */
[----:B------:R-:W-:Y:S01]  /*3840*/  UIMAD UR26, UR15, 0x300, UR21 ;  /* 0x000003000f1a78a4 */ /* 0x000fe2000f8e0215 */
[----:B------:R-:W-:Y:S02]  /*3850*/  UMOV UR23, 0x40000040 ;  /* 0x4000004000177882 */ /* 0x000fe40000000000 */
[----:B------:R-:W-:Y:S01]  /*3860*/  UMOV UR21, 0x40000040 ;  /* 0x4000004000157882 */ /* 0x000fe20000000000 */
[----:B------:R-:W-:Y:S01]  /*3870*/  UIADD3 UR6, UR6, 0x4, URZ ;  /* 0x0000000406067890 */ /* 0x000fe2000fffe03f */
[----:B------:R-:W-:-:S02]  /*3880*/  UMOV UR20, UR19 ;  /* 0x0000001300147c82 */ /* 0x000fc40008000000 */
[----:B------:R-:W-:Y:S02]  /*3890*/  UMOV UR22, UR26 ;  /* 0x0000001a00167c82 */ /* 0x000fe40008000000 */
[----:B------:R-:W-:Y:S01]  /*38a0*/  QGMMA.64x96x32.F32.E4M3.E4M3 R120, gdesc[UR20], R120, UP0 ;  /* 0x01600000147879f3 */ /* 0x000fe2000bf00878 */
[----:B------:R-:W-:Y:S01]  /*38b0*/  UIADD3 UR20, UR19, 0x400, URZ ;  /* 0x0000040013147890 */ /* 0x000fe2000fffe03f */
[----:B------:R-:W-:-:S08]  /*38c0*/  UMOV UR21, 0x40000040 ;  /* 0x4000004000157882 */ /* 0x000fd00000000000 */
[----:B------:R-:W-:Y:S01]  /*38d0*/  QGMMA.64x96x32.F32.E4M3.E4M3 R72, gdesc[UR20], R72, UP0 ;  /* 0x01600000144879f3 */ /* 0x000fe2000bf00848 */
[----:B------:R-:W-:Y:S01]  /*38e0*/  UIADD3 UR20, UR19, 0x800, URZ ;  /* 0x0000080013147890 */ /* 0x000fe2000fffe03f */
[----:B------:R-:W-:-:S08]  /*38f0*/  UMOV UR21, 0x40000040 ;  /* 0x4000004000157882 */ /* 0x000fd00000000000 */
[----:B------:R-:W-:Y:S01]  /*3900*/  QGMMA.64x96x32.F32.E4M3.E4M3 R24, gdesc[UR20], R24, UP0 ;  /* 0x01600000141879f3 */ /* 0x000fe2000bf00818 */
[----:B------:R-:W-:Y:S02]  /*3910*/  UIADD3 UR20, UR19, 0x2, URZ ;  /* 0x0000000213147890 */ /* 0x000fe4000fffe03f */
[----:B------:R-:W-:Y:S01]  /*3920*/  UIADD3 UR22, UR26, 0x2, URZ ;  /* 0x000000021a167890 */ /* 0x000fe2000fffe03f */
[----:B------:R-:W-:Y:S01]  /*3930*/  UMOV UR21, 0x40000040 ;  /* 0x4000004000157882 */ /* 0x000fe20000000000 */
[----:B------:R-:W-:Y:S01]  /*3940*/  UMOV UR23, 0x40000040 ;  /* 0x4000004000177882 */ /* 0x000fe20000000000 */
[----:B------:R-:W-:-:S06]  /*3950*/  UISETP.NE.AND UP0, UPT, UR6, UR12, UPT ;  /* 0x0000000c0600728c */ /* 0x000fcc000bf05270 */
[----:B------:R-:W-:Y:S01]  /*3960*/  QGMMA.64x96x32.F32.E4M3.E4M3 R120, gdesc[UR20], R120 ;  /* 0x01600000147879f3 */ /* 0x000fe20008700878 */
[----:B------:R-:W-:Y:S01]  /*3970*/  UIADD3 UR20, UR19, 0x402, URZ ;  /* 0x0000040213147890 */ /* 0x000fe2000fffe03f */
[----:B------:R-:W-:-:S08]  /*3980*/  UMOV UR21, 0x40000040 ;  /* 0x4000004000157882 */ /* 0x000fd00000000000 */
[----:B------:R-:W-:Y:S01]  /*3990*/  QGMMA.64x96x32.F32.E4M3.E4M3 R72, gdesc[UR20], R72 ;  /* 0x01600000144879f3 */ /* 0x000fe20008700848 */
[----:B------:R-:W-:Y:S01]  /*39a0*/  UIADD3 UR20, UR19, 0x802, URZ ;  /* 0x0000080213147890 */ /* 0x000fe2000fffe03f */
[----:B------:R-:W-:-:S08]  /*39b0*/  UMOV UR21, 0x40000040 ;  /* 0x4000004000157882 */ /* 0x000fd00000000000 */
[----:B------:R-:W-:Y:S01]  /*39c0*/  QGMMA.64x96x32.F32.E4M3.E4M3 R24, gdesc[UR20], R24 ;  /* 0x01600000141879f3 */ /* 0x000fe20008700818 */
[----:B------:R-:W-:Y:S02]  /*39d0*/  UIADD3 UR20, UR19, 0x4, URZ ;  /* 0x0000000413147890 */ /* 0x000fe4000fffe03f */
[----:B------:R-:W-:Y:S01]  /*39e0*/  UIADD3 UR22, UR26, 0x4, URZ ;  /* 0x000000041a167890 */ /* 0x000fe2000fffe03f */
[----:B------:R-:W-:Y:S01]  /*39f0*/  UMOV UR21, 0x40000040 ;  /* 0x4000004000157882 */ /* 0x000fe20000000000 */
[----:B------:R-:W-:-:S07]  /*3a00*/  UMOV UR23, 0x40000040 ;  /* 0x4000004000177882 */ /* 0x000fce0000000000 */
        /* <DEDUP_REMOVED lines=16> */
[----:B------:R-:W-:Y:S01]  /*3b10*/  UMOV UR21, 0x40000040 ;  /* 0x4000004000157882 */ /* 0x000fe20000000000 */
[----:B------:R-:W-:-:S07]  /*3b20*/  USEL UR19, URZ, 0x1, UP0 ;  /* 0x000000013f137887 */ /* 0x000fce0008000000 */
[----:B------:R-:W-:Y:S01]  /*3b30*/  QGMMA.64x96x32.F32.E4M3.E4M3 R24, gdesc[UR20], R24, gsb0 ;  /* 0x01600000141879f3 */ /* 0x000fe20008000818 */
[----:B------:R-:W-:Y:S02]  /*3b40*/  ISETP.NE.AND P0, PT, RZ, UR19, PT ;  /* 0x00000013ff007c0c */ /* 0x000fe4000bf05270 */
[----:B------:R-:W-:-:S11]  /*3b50*/  WARPGROUP.DEPBAR.LE gsb0, 0x1 ;  /* 0x00008000000079c5 */ /* 0x000fd60000010100 */
[----:B------:R-:W-:Y:S05]  /*3b60*/  @!P0 BRA `(.L_x_24) ;  /* 0x0000001000f08947 */ /* 0x000fea0003800000 */
[----:B------:R3:W-:Y:S01]  /*3b70*/  STL [R1+0x138], R7 ;  /* 0x0001380701007387 */ /* 0x0007e20000100800 */
[----:B------:R-:W-:-:S03]  /*3b80*/  WARPGROUP.DEPBAR.LE gsb0, 0x0 ;  /* 0x00008000000079c5 */ /* 0x000fc60000010000 */
[----:B---3--:R-:W3:Y:S04]  /*3b90*/  LDL.LU R7, [R1+0x40] ;  /* 0x0000400001077983 */ /* 0x008ee80000300800 */
[----:B------:R4:W-:Y:S01]  /*3ba0*/  STL [R1+0x134], R6 ;  /* 0x0001340601007387 */ /* 0x0009e20000100800 */
[----:B------:R-:W-:-:S01]  /*3bb0*/  FADD R227, R120, R227 ;  /* 0x000000e378e37221 */ /* 0x000fc20000000000 */
[----:B------:R-:W-:Y:S02]  /*3bc0*/  FADD R226, R121, R226 ;  /* 0x000000e279e27221 */ /* 0x000fe40000000000 */
[----:B----4-:R-:W4:Y:S04]  /*3bd0*/  LDL.LU R6, [R1+0x3c] ;  /* 0x00003c0001067983 */ /* 0x010f280000300800 */
[----:B------:R0:W-:Y:S01]  /*3be0*/  STL [R1+0x130], R5 ;  /* 0x0001300501007387 */ /* 0x0001e20000100800 */
[----:B------:R-:W-:-:S03]  /*3bf0*/  FADD R225, R122, R225 ;  /* 0x000000e17ae17221 */ /* 0x000fc60000000000 */
[----:B0-----:R-:W2:Y:S04]  /*3c00*/  LDL.LU R5, [R1+0x38] ;  /* 0x0000380001057983 */ /* 0x001ea80000300800 */
        /* <DEDUP_REMOVED lines=9> */
[----:B-----5:R0:W-:Y:S01]  /*3ca0*/  STL [R1+0x120], R0 ;  /* 0x0001200001007387 */ /* 0x0201e20000100800 */
        /* <DEDUP_REMOVED lines=11> */
[----:B------:R0:W-:Y:S04]  /*3d60*/  STL [R1+0x148], R224 ;  /* 0x000148e001007387 */ /* 0x0001e80000100800 */
        /* <DEDUP_REMOVED lines=12> */
[----:B0-----:R-:W2:Y:S01]  /*3e30*/  LDL.LU R218, [R1] ;  /* 0x0000000001da7983 */ /* 0x001ea20000300800 */
[----:B------:R-:W-:-:S01]  /*3e40*/  FADD R217, R130, R217 ;  /* 0x000000d982d97221 */ /* 0x000fc20000000000 */
[----:B------:R-:W-:Y:S01]  /*3e50*/  FADD R216, R131, R216 ;  /* 0x000000d883d87221 */ /* 0x000fe20000000000 */
        /* <DEDUP_REMOVED lines=64> */
[----:B---3--:R-:W-:-:S01]  /*4260*/  FADD R7, R116, R7 ;  /* 0x0000000774077221 */ /* 0x008fc20000000000 */
[----:B----4-:R-:W-:Y:S01]  /*4270*/  FADD R6, R115, R6 ;  /* 0x0000000673067221 */ /* 0x010fe20000000000 */
[----:B--2---:R-:W-:-:S01]  /*4280*/  FADD R5, R114, R5 ;  /* 0x0000000572057221 */ /* 0x004fc20000000000 */
        /* <DEDUP_REMOVED lines=13> */
[----:B------:R-:W-:-:S05]  /*4360*/  FADD R218, R100, R218 ;  /* 0x000000da64da7221 */ /* 0x000fca0000000000 */
[----:B------:R-:W-:Y:S04]  /*4370*/  STL [R1], R218 ;  /* 0x000000da01007387 */ /* 0x000fe80000100800 */
[----:B------:R-:W-:Y:S04]  /*4380*/  STL [R1+0x4], R219 ;  /* 0x000004db01007387 */ /* 0x000fe80000100800 */
[----:B------:R-:W-:Y:S04]  /*4390*/  STL [R1+0x8], R220 ;  /* 0x000008dc01007387 */ /* 0x000fe80000100800 */
[----:B------:R-:W-:Y:S04]  /*43a0*/  STL [R1+0xc], R221 ;  /* 0x00000cdd01007387 */ /* 0x000fe80000100800 */
[----:B------:R-:W-:Y:S04]  /*43b0*/  STL [R1+0x10], R222 ;  /* 0x000010de01007387 */ /* 0x000fe80000100800 */
[----:B------:R-:W-:Y:S04]  /*43c0*/  STL [R1+0x14], R223 ;  /* 0x000014df01007387 */ /* 0x000fe80000100800 */
[----:B------:R-:W-:Y:S04]  /*43d0*/  STL [R1+0x18], R224 ;  /* 0x000018e001007387 */ /* 0x000fe80000100800 */
[----:B------:R-:W-:Y:S04]  /*43e0*/  STL [R1+0x1c], R225 ;  /* 0x00001ce101007387 */ /* 0x000fe80000100800 */
[----:B------:R-:W-:Y:S04]  /*43f0*/  STL [R1+0x20], R226 ;  /* 0x000020e201007387 */ /* 0x000fe80000100800 */
[----:B------:R0:W-:Y:S04]  /*4400*/  STL [R1+0x24], R227 ;  /* 0x000024e301007387 */ /* 0x0001e80000100800 */
[----:B------:R-:W-:Y:S04]  /*4410*/  STL [R1+0x28], R0 ;  /* 0x0000280001007387 */ /* 0x000fe80000100800 */
[----:B------:R-:W-:Y:S04]  /*4420*/  STL [R1+0x2c], R2 ;  /* 0x00002c0201007387 */ /* 0x000fe80000100800 */
[----:B------:R-:W-:Y:S04]  /*4430*/  STL [R1+0x30], R3 ;  /* 0x0000300301007387 */ /* 0x000fe80000100800 */
[----:B------:R-:W-:Y:S04]  /*4440*/  STL [R1+0x34], R4 ;  /* 0x0000340401007387 */ /* 0x000fe80000100800 */
[----:B0-----:R-:W2:Y:S04]  /*4450*/  LDL.LU R227, [R1+0x44] ;  /* 0x0000440001e37983 */ /* 0x001ea80000300800 */
[----:B------:R-:W-:Y:S04]  /*4460*/  STL [R1+0x38], R5 ;  /* 0x0000380501007387 */ /* 0x000fe80000100800 */
[----:B------:R-:W3:Y:S04]  /*4470*/  LDL.LU R226, [R1+0x48] ;  /* 0x0000480001e27983 */ /* 0x000ee80000300800 */
[----:B------:R-:W-:Y:S04]  /*4480*/  STL [R1+0x3c], R6 ;  /* 0x00003c0601007387 */ /* 0x000fe80000100800 */
[----:B------:R-:W4:Y:S04]  /*4490*/  LDL.LU R225, [R1+0x4c] ;  /* 0x00004c0001e17983 */ /* 0x000f280000300800 */
[----:B------:R0:W-:Y:S04]  /*44a0*/  STL [R1+0x40], R7 ;  /* 0x0000400701007387 */ /* 0x0001e80000100800 */
[----:B------:R-:W4:Y:S04]  /*44b0*/  LDL.LU R224, [R1+0x50] ;  /* 0x0000500001e07983 */ /* 0x000f280000300800 */
[----:B------:R-:W4:Y:S04]  /*44c0*/  LDL.LU R223, [R1+0x54] ;  /* 0x0000540001df7983 */ /* 0x000f280000300800 */
[----:B------:R-:W4:Y:S04]  /*44d0*/  LDL.LU R222, [R1+0x58] ;  /* 0x0000580001de7983 */ /* 0x000f280000300800 */
[----:B------:R-:W4:Y:S04]  /*44e0*/  LDL.LU R221, [R1+0x5c] ;  /* 0x00005c0001dd7983 */ /* 0x000f280000300800 */
[----:B------:R-:W4:Y:S04]  /*44f0*/  LDL.LU R220, [R1+0x60] ;  /* 0x0000600001dc7983 */ /* 0x000f280000300800 */
[----:B------:R-:W4:Y:S04]  /*4500*/  LDL.LU R219, [R1+0x64] ;  /* 0x0000640001db7983 */ /* 0x000f280000300800 */
[----:B------:R-:W4:Y:S04]  /*4510*/  LDL.LU R218, [R1+0x68] ;  /* 0x0000680001da7983 */ /* 0x000f280000300800 */
[----:B0-----:R-:W4:Y:S04]  /*4520*/  LDL.LU R7, [R1+0x6c] ;  /* 0x00006c0001077983 */ /* 0x001f280000300800 */
[----:B------:R-:W4:Y:S04]  /*4530*/  LDL.LU R6, [R1+0x70] ;  /* 0x0000700001067983 */ /* 0x000f280000300800 */
[----:B------:R-:W4:Y:S04]  /*4540*/  LDL.LU R5, [R1+0x74] ;  /* 0x0000740001057983 */ /* 0x000f280000300800 */
[----:B------:R-:W4:Y:S04]  /*4550*/  LDL.LU R4, [R1+0x78] ;  /* 0x0000780001047983 */ /* 0x000f280000300800 */
[----:B------:R-:W4:Y:S04]  /*4560*/  LDL.LU R3, [R1+0x7c] ;  /* 0x00007c0001037983 */ /* 0x000f280000300800 */
[----:B------:R-:W4:Y:S04]  /*4570*/  LDL.LU R2, [R1+0x80] ;  /* 0x0000800001027983 */ /* 0x000f280000300800 */
[----:B------:R-:W4:Y:S01]  /*4580*/  LDL.LU R0, [R1+0x84] ;  /* 0x0000840001007983 */ /* 0x000f220000300800 */
[----:B--2---:R-:W-:-:S05]  /*4590*/  FADD R227, R117, R227 ;  /* 0x000000e375e37221 */ /* 0x004fca0000000000 */
[----:B------:R0:W-:Y:S01]  /*45a0*/  STL [R1+0x44], R227 ;  /* 0x000044e301007387 */ /* 0x0001e20000100800 */
[----:B---3--:R-:W-:-:S05]  /*45b0*/  FADD R226, R118, R226 ;  /* 0x000000e276e27221 */ /* 0x008fca0000000000 */
[----:B------:R2:W-:Y:S01]  /*45c0*/  STL [R1+0x48], R226 ;  /* 0x000048e201007387 */ /* 0x0005e20000100800 */
[----:B----4-:R-:W-:-:S05]  /*45d0*/  FADD R225, R119, R225 ;  /* 0x000000e177e17221 */ /* 0x010fca0000000000 */
[----:B------:R3:W-:Y:S01]  /*45e0*/  STL [R1+0x4c], R225 ;  /* 0x00004ce101007387 */ /* 0x0007e20000100800 */
[----:B------:R-:W-:-:S01]  /*45f0*/  FADD R224, R24, R224 ;  /* 0x000000e018e07221 */ /* 0x000fc20000000000 */
[----:B------:R-:W-:-:S04]  /*4600*/  FADD R223, R25, R223 ;  /* 0x000000df19df7221 */ /* 0x000fc80000000000 */
[----:B------:R4:W-:Y:S01]  /*4610*/  STL [R1+0x50], R224 ;  /* 0x000050e001007387 */ /* 0x0009e20000100800 */
[----:B------:R-:W-:-:S03]  /*4620*/  FADD R222, R26, R222 ;  /* 0x000000de1ade7221 */ /* 0x000fc60000000000 */
        /* <DEDUP_REMOVED lines=20> */
[----:B0-----:R-:W4:Y:S01]  /*4770*/  LDL.LU R227, [R1+0x88] ;  /* 0x0000880001e37983 */ /* 0x001f220000300800 */
[----:B------:R-:W-:-:S03]  /*4780*/  FADD R0, R37, R0 ;  /* 0x0000000025007221 */ /* 0x000fc60000000000 */
[----:B------:R0:W-:Y:S04]  /*4790*/  STL [R1+0x7c], R3 ;  /* 0x00007c0301007387 */ /* 0x0001e80000100800 */
[----:B--2---:R-:W2:Y:S04]  /*47a0*/  LDL.LU R226, [R1+0x8c] ;  /* 0x00008c0001e27983 */ /* 0x004ea80000300800 */
[----:B------:R0:W-:Y:S04]  /*47b0*/  STL [R1+0x80], R2 ;  /* 0x0000800201007387 */ /* 0x0001e80000100800 */
[----:B---3--:R-:W3:Y:S04]  /*47c0*/  LDL.LU R225, [R1+0x90] ;  /* 0x0000900001e17983 */ /* 0x008ee80000300800 */
[----:B------:R0:W-:Y:S04]  /*47d0*/  STL [R1+0x84], R0 ;  /* 0x0000840001007387 */ /* 0x0001e80000100800 */
[----:B----4-:R-:W4:Y:S04]  /*47e0*/  LDL.LU R224, [R1+0x94] ;  /* 0x0000940001e07983 */ /* 0x010f280000300800 */
[----:B-1----:R-:W4:Y:S04]  /*47f0*/  LDL.LU R223, [R1+0x98] ;  /* 0x0000980001df7983 */ /* 0x002f280000300800 */
[----:B------:R-:W4:Y:S04]  /*4800*/  LDL.LU R222, [R1+0x9c] ;  /* 0x00009c0001de7983 */ /* 0x000f280000300800 */
        /* <DEDUP_REMOVED lines=10> */
[----:B------:R-:W4:Y:S01]  /*48b0*/  LDL.LU R0, [R1+0xc8] ;  /* 0x0000c80001007983 */ /* 0x000f220000300800 */
[----:B------:R-:W-:-:S01]  /*48c0*/  FADD R227, R38, R227 ;  /* 0x000000e326e37221 */ /* 0x000fc20000000000 */
[----:B--2---:R-:W-:-:S04]  /*48d0*/  FADD R226, R39, R226 ;  /* 0x000000e227e27221 */ /* 0x004fc80000000000 */
[----:B------:R-:W-:Y:S01]  /*48e0*/  STL [R1+0x88], R227 ;  /* 0x000088e301007387 */ /* 0x000fe20000100800 */
[----:B---3--:R-:W-:-:S03]  /*48f0*/  FADD R225, R40, R225 ;  /* 0x000000e128e17221 */ /* 0x008fc60000000000 */
[----:B------:R-:W-:Y:S01]  /*4900*/  STL [R1+0x8c], R226 ;  /* 0x00008ce201007387 */ /* 0x000fe20000100800 */
[----:B----4-:R-:W-:-:S03]  /*4910*/  FADD R224, R41, R224 ;  /* 0x000000e029e07221 */ /* 0x010fc60000000000 */
[----:B------:R-:W-:Y:S01]  /*4920*/  STL [R1+0x90], R225 ;  /* 0x000090e101007387 */ /* 0x000fe20000100800 */
[----:B------:R-:W-:-:S03]  /*4930*/  FADD R223, R42, R223 ;  /* 0x000000df2adf7221 */ /* 0x000fc60000000000 */
        /* <DEDUP_REMOVED lines=25> */
[----:B------:R-:W4:Y:S04]  /*4ad0*/  LDL.LU R219, [R1+0xd0] ;  /* 0x0000d00001db7983 */ /* 0x000f280000300800 */
[----:B------:R0:W-:Y:S04]  /*4ae0*/  STL [R1+0xc4], R2 ;  /* 0x0000c40201007387 */ /* 0x0001e80000100800 */
        /* <DEDUP_REMOVED lines=9> */
[----:B-1----:R-:W4:Y:S04]  /*4b80*/  LDL.LU R7, [R1+0xf4] ;  /* 0x0000f40001077983 */ /* 0x002f280000300800 */
[----:B--2---:R-:W2:Y:S04]  /*4b90*/  LDL.LU R6, [R1+0xf8] ;  /* 0x0000f80001067983 */ /* 0x004ea80000300800 */
[----:B---3--:R-:W3:Y:S04]  /*4ba0*/  LDL.LU R5, [R1+0xfc] ;  /* 0x0000fc0001057983 */ /* 0x008ee80000300800 */
[----:B----4-:R-:W4:Y:S04]  /*4bb0*/  LDL.LU R4, [R1+0x100] ;  /* 0x0001000001047983 */ /* 0x010f280000300800 */
[----:B0-----:R-:W4:Y:S04]  /*4bc0*/  LDL.LU R3, [R1+0x104] ;  /* 0x0001040001037983 */ /* 0x001f280000300800 */
[----:B------:R-:W4:Y:S04]  /*4bd0*/  LDL.LU R2, [R1+0x108] ;  /* 0x0001080001027983 */ /* 0x000f280000300800 */
[----:B------:R-:W4:Y:S01]  /*4be0*/  LDL.LU R0, [R1+0x10c] ;  /* 0x00010c0001007983 */ /* 0x000f220000300800 */
[----:B------:R-:W-:-:S05]  /*4bf0*/  FADD R218, R55, R218 ;  /* 0x000000da37da7221 */ /* 0x000fca0000000000 */
[----:B------:R0:W-:Y:S01]  /*4c00*/  STL [R1+0xcc], R218 ;  /* 0x0000ccda01007387 */ /* 0x0001e20000100800 */
[----:B------:R-:W-:-:S03]  /*4c10*/  FADD R219, R56, R219 ;  /* 0x000000db38db7221 */ /* 0x000fc60000000000 */
[----:B0-----:R0:W5:Y:S01]  /*4c20*/  LDL.LU R218, [R1+0x160] ;  /* 0x0001600001da7983 */ /* 0x0011620000300800 */
[----:B------:R-:W-:-:S03]  /*4c30*/  FADD R220, R57, R220 ;  /* 0x000000dc39dc7221 */ /* 0x000fc60000000000 */
[----:B------:R1:W-:Y:S01]  /*4c40*/  STL [R1+0xd0], R219 ;  /* 0x0000d0db01007387 */ /* 0x0003e20000100800 */
[----:B------:R-:W-:-:S01]  /*4c50*/  FADD R221, R58, R221 ;  /* 0x000000dd3add7221 */ /* 0x000fc20000000000 */
[----:B------:R-:W-:Y:S02]  /*4c60*/  FADD R222, R59, R222 ;  /* 0x000000de3bde7221 */ /* 0x000fe40000000000 */
[----:B-1----:R0:W5:Y:S01]  /*4c70*/  LDL.LU R219, [R1+0x15c] ;  /* 0x00015c0001db7983 */ /* 0x0021620000300800 */
[----:B------:R-:W-:-:S03]  /*4c80*/  FADD R223, R60, R223 ;  /* 0x000000df3cdf7221 */ /* 0x000fc60000000000 */
[----:B------:R1:W-:Y:S01]  /*4c90*/  STL [R1+0xd4], R220 ;  /* 0x0000d4dc01007387 */ /* 0x0003e20000100800 */
[----:B------:R-:W-:-:S03]  /*4ca0*/  FADD R224, R61, R224 ;  /* 0x000000e03de07221 */ /* 0x000fc60000000000 */
[----:B-1----:R0:W5:Y:S01]  /*4cb0*/  LDL.LU R220, [R1+0x158] ;  /* 0x0001580001dc7983 */ /* 0x0021620000300800 */
[----:B------:R-:W-:-:S03]  /*4cc0*/  FADD R225, R62, R225 ;  /* 0x000000e13ee17221 */ /* 0x000fc60000000000 */
[----:B------:R1:W-:Y:S01]  /*4cd0*/  STL [R1+0xd8], R221 ;  /* 0x0000d8dd01007387 */ /* 0x0003e20000100800 */
[----:B------:R-:W-:-:S01]  /*4ce0*/  FADD R226, R63, R226 ;  /* 0x000000e23fe27221 */ /* 0x000fc20000000000 */
[----:B------:R-:W-:Y:S02]  /*4cf0*/  FADD R227, R64, R227 ;  /* 0x000000e340e37221 */ /* 0x000fe40000000000 */
[----:B-1----:R0:W5:Y:S04]  /*4d00*/  LDL.LU R221, [R1+0x154] ;  /* 0x0001540001dd7983 */ /* 0x0021680000300800 */
[----:B------:R1:W-:Y:S01]  /*4d10*/  STL [R1+0xdc], R222 ;  /* 0x0000dcde01007387 */ /* 0x0003e20000100800 */
[----:B------:R-:W-:-:S01]  /*4d20*/  FADD R7, R65, R7 ;  /* 0x0000000741077221 */ /* 0x000fc20000000000 */
[----:B--2---:R-:W-:-:S02]  /*4d30*/  FADD R6, R66, R6 ;  /* 0x0000000642067221 */ /* 0x004fc40000000000 */
[----:B-1----:R0:W5:Y:S04]  /*4d40*/  LDL.LU R222, [R1+0x150] ;  /* 0x0001500001de7983 */ /* 0x0021680000300800 */
[----:B------:R1:W-:Y:S01]  /*4d50*/  STL [R1+0xe0], R223 ;  /* 0x0000e0df01007387 */ /* 0x0003e20000100800 */
[----:B---3--:R-:W-:-:S03]  /*4d60*/  FADD R5, R67, R5 ;  /* 0x0000000543057221 */ /* 0x008fc60000000000 */
[----:B-1----:R0:W5:Y:S04]  /*4d70*/  LDL.LU R223, [R1+0x14c] ;  /* 0x00014c0001df7983 */ /* 0x0021680000300800 */
[----:B------:R1:W-:Y:S01]  /*4d80*/  STL [R1+0xe4], R224 ;  /* 0x0000e4e001007387 */ /* 0x0003e20000100800 */
[----:B----4-:R-:W-:-:S03]  /*4d90*/  FADD R4, R68, R4 ;  /* 0x0000000444047221 */ /* 0x010fc60000000000 */
[----:B-1----:R0:W5:Y:S04]  /*4da0*/  LDL.LU R224, [R1+0x148] ;  /* 0x0001480001e07983 */ /* 0x0021680000300800 */
[----:B------:R1:W-:Y:S01]  /*4db0*/  STL [R1+0xe8], R225 ;  /* 0x0000e8e101007387 */ /* 0x0003e20000100800 */
[----:B------:R-:W-:-:S03]  /*4dc0*/  FADD R3, R69, R3 ;  /* 0x0000000345037221 */ /* 0x000fc60000000000 */
[----:B-1----:R0:W5:Y:S04]  /*4dd0*/  LDL.LU R225, [R1+0x144] ;  /* 0x0001440001e17983 */ /* 0x0021680000300800 */
[----:B------:R1:W-:Y:S01]  /*4de0*/  STL [R1+0xec], R226 ;  /* 0x0000ece201007387 */ /* 0x0003e20000100800 */
[----:B------:R-:W-:-:S03]  /*4df0*/  FADD R2, R70, R2 ;  /* 0x0000000246027221 */ /* 0x000fc60000000000 */
[----:B-1----:R0:W5:Y:S04]  /*4e00*/  LDL.LU R226, [R1+0x140] ;  /* 0x0001400001e27983 */ /* 0x0021680000300800 */
[----:B------:R1:W-:Y:S01]  /*4e10*/  STL [R1+0xf0], R227 ;  /* 0x0000f0e301007387 */ /* 0x0003e20000100800 */
[----:B------:R-:W-:-:S03]  /*4e20*/  FADD R0, R0, R71 ;  /* 0x0000004700007221 */ /* 0x000fc60000000000 */
[----:B-1----:R0:W5:Y:S04]  /*4e30*/  LDL.LU R227, [R1+0x13c] ;  /* 0x00013c0001e37983 */ /* 0x0021680000300800 */
[----:B------:R1:W-:Y:S04]  /*4e40*/  STL [R1+0xf4], R7 ;  /* 0x0000f40701007387 */ /* 0x0003e80000100800 */
        /* <DEDUP_REMOVED lines=12> */
[----:B-1----:R0:W5:Y:S01]  /*4f10*/  LDL.LU R0, [R1+0x120] ;  /* 0x0001200001007983 */ /* 0x0021620000300800 */
[----:B------:R-:W-:-:S05]  /*4f20*/  UMOV UR6, URZ ;  /* 0x0000003f00067c82 */ /* 0x000fca0008000000 */
.L_x_24:
[----:B------:R-:W-:Y:S05]  /*4f30*/  @!P1 BRA `(.L_x_25) ;  /* 0x0000000000049947 */ /* 0x000fea0003800000 */
[----:B------:R-:W-:Y:S01]  /*4f40*/  BPT.TRAP 0x1 ;  /* 0x000000040000795c */ /* 0x000fe20000300000 */
.L_x_25:
[----:B------:R-:W-:Y:S02]  /*4f50*/  UISETP.GT.U32.AND UP0, UPT, UR7, 0x1, UPT ;  /* 0x000000010700788c */ /* 0x000fe4000bf04070 */
[----:B------:R-:W-:-:S04]  /*4f60*/  ULEA UR20, UR11, UR13, 0x3 ;  /* 0x0000000d0b147291 */ /* 0x000fc8000f8e183f */
[----:B------:R-:W-:Y:S01]  /*4f70*/  UIADD3 UR20, UR20, 0x18, URZ ;  /* 0x0000001814147890 */ /* 0x000fe2000fffe03f */
[----:B------:R-:W-:-:S03]  /*4f80*/  PLOP3.LUT P0, PT, PT, PT, UP0, 0x80, 0x0 ;  /* 0x000000000000781c */ /* 0x000fc60003f0f008 */
[----:B------:R-:W-:-:S09]  /*4f90*/  UPRMT UR20, URZ, 0x654, UR20 ;  /* 0x000006543f147896 */ /* 0x000fd20008000014 */
[----:B------:R-:W-:Y:S01]  /*4fa0*/  SYNCS.ARRIVE.TRANS64.RED.A1T0 RZ, [UR20], RZ ;  /* 0x000000ffffff79a7 */ /* 0x000fe20008100414 */
[----:B------:R-:W-:Y:S05]  /*4fb0*/  @P0 BRA `(.L_x_26) ;  /* 0x0000000000040947 */ /* 0x000fea0003800000 */
[----:B------:R-:W-:Y:S01]  /*4fc0*/  BPT.TRAP 0x1 ;  /* 0x000000040000795c */ /* 0x000fe20000300000 */
.L_x_26:
[----:B------:R-:W-:Y:S02]  /*4fd0*/  UISETP.GT.AND UP2, UPT, UR16, 0x1, UPT ;  /* 0x000000011000788c */ /* 0x000fe4000bf44270 */
[----:B------:R-:W-:Y:S02]  /*4fe0*/  UIADD3 UR15, UR15, 0x1, URZ ;  /* 0x000000010f0f7890 */ /* 0x000fe4000fffe03f */
[----:B------:R-:W-:Y:S02]  /*4ff0*/  UIADD3 UR11, UR11, 0x1, URZ ;  /* 0x000000010b0b7890 */ /* 0x000fe4000fffe03f */
[----:B------:R-:W-:Y:S01]  /*5000*/  PLOP3.LUT P0, PT, PT, PT, UP2, 0x80, 0x0 ;  /* 0x000000000000781c */ /* 0x000fe20003f0f028 */
[----:B------:R-:W-:Y:S02]  /*5010*/  UISETP.NE.AND UP0, UPT, UR15, 0x3, UPT ;  /* 0x000000030f00788c */ /* 0x000fe4000bf05270 */
[----:B------:R-:W-:Y:S02]  /*5020*/  UISETP.NE.AND UP1, UPT, UR11, 0x3, UPT ;  /* 0x000000030b00788c */ /* 0x000fe4000bf25270 */
[----:B------:R-:W-:-:S02]  /*5030*/  USEL UR20, URZ, 0x1, UP0 ;  /* 0x000000013f147887 */ /* 0x000fc40008000000 */
[----:B------:R-:W-:Y:S02]  /*5040*/  UIADD3 UR16, UR16, -0x1, URZ ;  /* 0xffffffff10107890 */ /* 0x000fe4000fffe03f */
[----:B------:R-:W-:Y:S02]  /*5050*/  USEL UR15, UR15, URZ, UP0 ;  /* 0x0000003f0f0f7287 */ /* 0x000fe40008000000 */
[----:B------:R-:W-:Y:S01]  /*5060*/  LOP3.LUT R228, R228, UR20, RZ, 0x3c, !PT ;  /* 0x00000014e4e47c12 */ /* 0x000fe2000f8e3cff */
[----:B------:R-:W-:Y:S01]  /*5070*/  USEL UR11, UR11, URZ, UP1 ;  /* 0x0000003f0b0b7287 */ /* 0x000fe20008800000 */
[----:B------:R-:W-:Y:S01]  /*5080*/  UMOV UR20, 0x1 ;  /* 0x0000000100147882 */ /* 0x000fe20000000000 */
[----:B------:R-:W-:Y:S10]  /*5090*/  @P0 BRA `(.L_x_27) ;  /* 0xffffffe400840947 */ /* 0x000ff4000383ffff */
.L_x_19:
[----:B------:R-:W-:-:S04]  /*50a0*/  UISETP.NE.AND UP0, UPT, UR6, URZ, UPT ;  /* 0x0000003f0600728c */ /* 0x000fc8000bf05270 */
[----:B------:R-:W-:-:S06]  /*50b0*/  USEL UR6, URZ, 0x1, !UP0 ;  /* 0x000000013f067887 */ /* 0x000fcc000c000000 */
[----:B------:R-:W-:-:S13]  /*50c0*/  ISETP.NE.AND P0, PT, RZ, UR6, PT ;  /* 0x00000006ff007c0c */ /* 0x000fda000bf05270 */
[----:B------:R-:W-:Y:S05]  /*50d0*/  @!P0 BRA `(.L_x_28) ;  /* 0x00000014005c8947 */ /* 0x000fea0003800000 */
[----:B-----5:R-:W-:Y:S04]  /*50e0*/  STL [R1+0x138], R7 ;  /* 0x0001380701007387 */ /* 0x020fe80000100800 */
[----:B------:R-:W-:Y:S04]  /*50f0*/  STL [R1+0x134], R6 ;  /* 0x0001340601007387 */ /* 0x000fe80000100800 */
[----:B------:R-:W-:Y:S04]  /*5100*/  STL [R1+0x130], R5 ;  /* 0x0001300501007387 */ /* 0x000fe80000100800 */
[----:B------:R3:W-:Y:S01]  /*5110*/  STL [R1+0x12c], R4 ;  /* 0x00012c0401007387 */ /* 0x0007e20000100800 */
[----:B------:R-:W-:-:S02]  /*5120*/  WARPGROUP.DEPBAR.LE gsb0, 0x0 ;  /* 0x00008000000079c5 */ /* 0x000fc40000010000 */
[----:B------:R-:W-:Y:S01]  /*5130*/  FADD R227, R120, R227 ;  /* 0x000000e378e37221 */ /* 0x000fe20000000000 */
[----:B---3--:R-:W3:Y:S04]  /*5140*/  LDL.LU R4, [R1+0x100] ;  /* 0x0001000001047983 */ /* 0x008ee80000300800 */
[----:B------:R-:W4:Y:S04]  /*5150*/  LDL.LU R5, [R1+0xfc] ;  /* 0x0000fc0001057983 */ /* 0x000f280000300800 */
[----:B------:R-:W2:Y:S04]  /*5160*/  LDL.LU R6, [R1+0xf8] ;  /* 0x0000f80001067983 */ /* 0x000ea80000300800 */
[----:B------:R-:W3:Y:S01]  /*5170*/  LDL.LU R7, [R1+0xf4] ;  /* 0x0000f40001077983 */ /* 0x000ee20000300800 */
[----:B------:R-:W-:-:S03]  /*5180*/  FADD R226, R121, R226 ;  /* 0x000000e279e27221 */ /* 0x000fc60000000000 */
[----:B------:R0:W-:Y:S01]  /*5190*/  STL [R1+0x128], R3 ;  /* 0x0001280301007387 */ /* 0x0001e20000100800 */
[----:B------:R-:W-:Y:S01]  /*51a0*/  FADD R225, R122, R225 ;  /* 0x000000e17ae17221 */ /* 0x000fe20000000000 */
[----:B------:R-:W-:Y:S02]  /*51b0*/  FADD R224, R123, R224 ;  /* 0x000000e07be07221 */ /* 0x000fe40000000000 */
[----:B0-----:R-:W4:Y:S04]  /*51c0*/  LDL.LU R3, [R1+0x24] ;  /* 0x0000240001037983 */ /* 0x001f280000300800 */
[----:B------:R0:W-:Y:S01]  /*51d0*/  STL [R1+0x124], R2 ;  /* 0x0001240201007387 */ /* 0x0001e20000100800 */
[----:B------:R-:W-:Y:S01]  /*51e0*/  FADD R223, R124, R223 ;  /* 0x000000df7cdf7221 */ /* 0x000fe20000000000 */
[----:B------:R-:W-:-:S02]  /*51f0*/  FADD R222, R125, R222 ;  /* 0x000000de7dde7221 */ /* 0x000fc40000000000 */
[----:B0-----:R-:W2:Y:S04]  /*5200*/  LDL.LU R2, [R1+0x20] ;  /* 0x0000200001027983 */ /* 0x001ea80000300800 */
[----:B------:R0:W-:Y:S01]  /*5210*/  STL [R1+0x120], R0 ;  /* 0x0001200001007387 */ /* 0x0001e20000100800 */
[----:B------:R-:W-:-:S03]  /*5220*/  FADD R221, R126, R221 ;  /* 0x000000dd7edd7221 */ /* 0x000fc60000000000 */
[----:B0-----:R-:W3:Y:S04]  /*5230*/  LDL.LU R0, [R1+0x1c] ;  /* 0x00001c0001007983 */ /* 0x001ee80000300800 */
[----:B------:R0:W-:Y:S04]  /*5240*/  STL [R1+0x13c], R227 ;  /* 0x00013ce301007387 */ /* 0x0001e80000100800 */
        /* <DEDUP_REMOVED lines=12> */
[----:B0-----:R-:W3:Y:S01]  /*5310*/  LDL.LU R221, [R1] ;  /* 0x0000000001dd7983 */ /* 0x001ee20000300800 */
[----:B------:R-:W-:Y:S01]  /*5320*/  FADD R220, R127, R220 ;  /* 0x000000dc7fdc7221 */ /* 0x000fe20000000000 */
[----:B------:R-:W-:Y:S01]  /*5330*/  FADD R219, R128, R219 ;  /* 0x000000db80db7221 */ /* 0x000fe20000000000 */
[----:B------:R-:W-:Y:S01]  /*5340*/  FADD R218, R129, R218 ;  /* 0x000000da81da7221 */ /* 0x000fe20000000000 */
[----:B------:R-:W-:Y:S01]  /*5350*/  FADD R217, R130, R217 ;  /* 0x000000d982d97221 */ /* 0x000fe20000000000 */
[----:B------:R-:W-:Y:S01]  /*5360*/  FADD R216, R131, R216 ;  /* 0x000000d883d87221 */ /* 0x000fe20000000000 */
[----:B------:R-:W-:Y:S01]  /*5370*/  STL [R1+0x158], R220 ;  /* 0x000158dc01007387 */ /* 0x000fe20000100800 */
        /* <DEDUP_REMOVED lines=63> */
[----:B------:R0:W-:Y:S01]  /*5770*/  STL [R1+0x198], R204 ;  /* 0x000198cc01007387 */ /* 0x0001e20000100800 */
[----:B------:R-:W-:Y:S01]  /*5780*/  FADD R23, R84, R23 ;  /* 0x0000001754177221 */ /* 0x000fe20000000000 */
        /* <DEDUP_REMOVED lines=15> */
[----:B----4-:R-:W-:Y:S01]  /*5880*/  FADD R3, R109, R3 ;  /* 0x000000036d037221 */ /* 0x010fe20000000000 */
[----:B--2---:R-:W-:Y:S01]  /*5890*/  FADD R2, R108, R2 ;  /* 0x000000026c027221 */ /* 0x004fe20000000000 */
[----:B---3--:R-:W-:Y:S01]  /*58a0*/  FADD R0, R107, R0 ;  /* 0x000000006b007221 */ /* 0x008fe20000000000 */
[----:B------:R-:W-:Y:S01]  /*58b0*/  FADD R227, R106, R227 ;  /* 0x000000e36ae37221 */ /* 0x000fe20000000000 */
[----:B------:R-:W-:Y:S01]  /*58c0*/  FADD R226, R105, R226 ;  /* 0x000000e269e27221 */ /* 0x000fe20000000000 */
[----:B------:R-:W-:Y:S01]  /*58d0*/  FADD R225, R104, R225 ;  /* 0x000000e168e17221 */ /* 0x000fe20000000000 */
[----:B------:R-:W-:Y:S01]  /*58e0*/  FADD R224, R103, R224 ;  /* 0x000000e067e07221 */ /* 0x000fe20000000000 */
[----:B------:R-:W-:Y:S01]  /*58f0*/  FADD R223, R102, R223 ;  /* 0x000000df66df7221 */ /* 0x000fe20000000000 */
[----:B------:R-:W-:Y:S01]  /*5900*/  FADD R222, R101, R222 ;  /* 0x000000de65de7221 */ /* 0x000fe20000000000 */
[----:B------:R-:W-:-:S05]  /*5910*/  FADD R221, R100, R221 ;  /* 0x000000dd64dd7221 */ /* 0x000fca0000000000 */
[----:B------:R2:W-:Y:S04]  /*5920*/  STL [R1], R221 ;  /* 0x000000dd01007387 */ /* 0x0005e80000100800 */
[----:B------:R3:W-:Y:S04]  /*5930*/  STL [R1+0x4], R222 ;  /* 0x000004de01007387 */ /* 0x0007e80000100800 */
[----:B------:R4:W-:Y:S04]  /*5940*/  STL [R1+0x8], R223 ;  /* 0x000008df01007387 */ /* 0x0009e80000100800 */
[----:B------:R1:W-:Y:S04]  /*5950*/  STL [R1+0xc], R224 ;  /* 0x00000ce001007387 */ /* 0x0003e80000100800 */
[----:B------:R1:W-:Y:S04]  /*5960*/  STL [R1+0x10], R225 ;  /* 0x000010e101007387 */ /* 0x0003e80000100800 */
[----:B------:R1:W-:Y:S04]  /*5970*/  STL [R1+0x14], R226 ;  /* 0x000014e201007387 */ /* 0x0003e80000100800 */
[----:B------:R1:W-:Y:S04]  /*5980*/  STL [R1+0x18], R227 ;  /* 0x000018e301007387 */ /* 0x0003e80000100800 */
[----:B0-----:R-:W4:Y:S04]  /*5990*/  LDL.LU R204, [R1+0x28] ;  /* 0x0000280001cc7983 */ /* 0x001f280000300800 */
        /* <DEDUP_REMOVED lines=19> */
[----:B--2---:R-:W2:Y:S04]  /*5ad0*/  LDL.LU R221, [R1+0x6c] ;  /* 0x00006c0001dd7983 */ /* 0x004ea80000300800 */
[----:B---3--:R-:W3:Y:S04]  /*5ae0*/  LDL.LU R222, [R1+0x70] ;  /* 0x0000700001de7983 */ /* 0x008ee80000300800 */
[----:B----4-:R-:W4:Y:S04]  /*5af0*/  LDL.LU R223, [R1+0x74] ;  /* 0x0000740001df7983 */ /* 0x010f280000300800 */
[----:B-1----:R-:W4:Y:S04]  /*5b00*/  LDL.LU R224, [R1+0x78] ;  /* 0x0000780001e07983 */ /* 0x002f280000300800 */
[----:B------:R-:W4:Y:S04]  /*5b10*/  LDL.LU R225, [R1+0x7c] ;  /* 0x00007c0001e17983 */ /* 0x000f280000300800 */
[----:B------:R-:W4:Y:S04]  /*5b20*/  LDL.LU R226, [R1+0x80] ;  /* 0x0000800001e27983 */ /* 0x000f280000300800 */
[----:B------:R-:W4:Y:S04]  /*5b30*/  LDL.LU R227, [R1+0x84] ;  /* 0x0000840001e37983 */ /* 0x000f280000300800 */
[----:B0-----:R-:W4:Y:S04]  /*5b40*/  LDL.LU R0, [R1+0x88] ;  /* 0x0000880001007983 */ /* 0x001f280000300800 */
[----:B------:R-:W4:Y:S04]  /*5b50*/  LDL.LU R2, [R1+0x8c] ;  /* 0x00008c0001027983 */ /* 0x000f280000300800 */
[----:B------:R-:W4:Y:S01]  /*5b60*/  LDL.LU R3, [R1+0x90] ;  /* 0x0000900001037983 */ /* 0x000f220000300800 */
[----:B------:R-:W-:-:S05]  /*5b70*/  FADD R204, R110, R204 ;  /* 0x000000cc6ecc7221 */ /* 0x000fca0000000000 */
[----:B------:R0:W-:Y:S01]  /*5b80*/  STL [R1+0x28], R204 ;  /* 0x000028cc01007387 */ /* 0x0001e20000100800 */
[----:B------:R-:W-:-:S05]  /*5b90*/  FADD R205, R111, R205 ;  /* 0x000000cd6fcd7221 */ /* 0x000fca0000000000 */
[----:B------:R1:W-:Y:S01]  /*5ba0*/  STL [R1+0x2c], R205 ;  /* 0x00002ccd01007387 */ /* 0x0003e20000100800 */
[----:B------:R-:W-:-:S05]  /*5bb0*/  FADD R206, R112, R206 ;  /* 0x000000ce70ce7221 */ /* 0x000fca0000000000 */
[----:B------:R1:W-:Y:S01]  /*5bc0*/  STL [R1+0x30], R206 ;  /* 0x000030ce01007387 */ /* 0x0003e20000100800 */
[----:B------:R-:W-:Y:S01]  /*5bd0*/  FADD R207, R113, R207 ;  /* 0x000000cf71cf7221 */ /* 0x000fe20000000000 */
        /* <DEDUP_REMOVED lines=26> */
[----:B--2---:R-:W-:-:S03]  /*5d80*/  FADD R221, R31, R221 ;  /* 0x000000dd1fdd7221 */ /* 0x004fc60000000000 */
[----:B------:R2:W-:Y:S01]  /*5d90*/  STL [R1+0x68], R220 ;  /* 0x000068dc01007387 */ /* 0x0005e20000100800 */
[----:B---3--:R-:W-:-:S03]  /*5da0*/  FADD R222, R32, R222 ;  /* 0x000000de20de7221 */ /* 0x008fc60000000000 */
[----:B------:R3:W-:Y:S01]  /*5db0*/  STL [R1+0x6c], R221 ;  /* 0x00006cdd01007387 */ /* 0x0007e20000100800 */
[----:B----4-:R-:W-:-:S03]  /*5dc0*/  FADD R223, R33, R223 ;  /* 0x000000df21df7221 */ /* 0x010fc60000000000 */
        /* <DEDUP_REMOVED lines=14> */
[----:B------:R-:W-:Y:S04]  /*5eb0*/  STL [R1+0x88], R0 ;  /* 0x0000880001007387 */ /* 0x000fe80000100800 */
[----:B-1----:R-:W4:Y:S04]  /*5ec0*/  LDL.LU R205, [R1+0x98] ;  /* 0x0000980001cd7983 */ /* 0x002f280000300800 */
        /* <DEDUP_REMOVED lines=27> */
[----:B------:R-:W-:Y:S01]  /*6080*/  FADD R7, R65, R7 ;  /* 0x0000000741077221 */ /* 0x000fe20000000000 */
[----:B------:R-:W-:Y:S01]  /*6090*/  FADD R6, R66, R6 ;  /* 0x0000000642067221 */ /* 0x000fe20000000000 */
[----:B------:R-:W-:Y:S01]  /*60a0*/  FADD R5, R67, R5 ;  /* 0x0000000543057221 */ /* 0x000fe20000000000 */
[----:B------:R-:W-:Y:S01]  /*60b0*/  FADD R4, R68, R4 ;  /* 0x0000000444047221 */ /* 0x000fe20000000000 */
[----:B------:R-:W-:-:S05]  /*60c0*/  FADD R204, R41, R204 ;  /* 0x000000cc29cc7221 */ /* 0x000fca0000000000 */
[----:B------:R0:W-:Y:S01]  /*60d0*/  STL [R1+0x94], R204 ;  /* 0x000094cc01007387 */ /* 0x0001e20000100800 */
[----:B------:R-:W-:-:S03]  /*60e0*/  FADD R205, R42, R205 ;  /* 0x000000cd2acd7221 */ /* 0x000fc60000000000 */
[----:B0-----:R0:W5:Y:S01]  /*60f0*/  LDL.LU R204, [R1+0x198] ;  /* 0x0001980001cc7983 */ /* 0x0011620000300800 */
[----:B------:R-:W-:-:S03]  /*6100*/  FADD R206, R43, R206 ;  /* 0x000000ce2bce7221 */ /* 0x000fc60000000000 */
[----:B------:R1:W-:Y:S01]  /*6110*/  STL [R1+0x98], R205 ;  /* 0x000098cd01007387 */ /* 0x0003e20000100800 */
[----:B------:R-:W-:Y:S01]  /*6120*/  FADD R207, R44, R207 ;  /* 0x000000cf2ccf7221 */ /* 0x000fe20000000000 */
        /* <DEDUP_REMOVED lines=8> */
[----:B------:R-:W-:Y:S01]  /*61b0*/  FADD R212, R49, R212 ;  /* 0x000000d431d47221 */ /* 0x000fe20000000000 */
[----:B------:R-:W-:Y:S02]  /*61c0*/  FADD R213, R50, R213 ;  /* 0x000000d532d57221 */ /* 0x000fe40000000000 */
[----:B-1----:R0:W5:Y:S04]  /*61d0*/  LDL.LU R207, [R1+0x18c] ;  /* 0x00018c0001cf7983 */ /* 0x0021680000300800 */
[----:B------:R1:W-:Y:S01]  /*61e0*/  STL [R1+0xa4], R208 ;  /* 0x0000a4d001007387 */ /* 0x0003e20000100800 */
[----:B------:R-:W-:Y:S01]  /*61f0*/  FADD R214, R51, R214 ;  /* 0x000000d633d67221 */ /* 0x000fe20000000000 */
[----:B------:R-:W-:-:S02]  /*6200*/  FADD R215, R52, R215 ;  /* 0x000000d734d77221 */ /* 0x000fc40000000000 */
        /* <DEDUP_REMOVED lines=14> */
[----:B--2---:R-:W-:-:S03]  /*62f0*/  FADD R220, R57, R220 ;  /* 0x000000dc39dc7221 */ /* 0x004fc60000000000 */
        /* <DEDUP_REMOVED lines=52> */
[----:B-1----:R0:W5:Y:S02]  /*6640*/  LDL.LU R0, [R1+0x120] ;  /* 0x0001200001007983 */ /* 0x0021640000300800 */
.L_x_28:
[----:B------:R-:W-:Y:S02]  /*6650*/  WARPGROUP.DEPBAR.LE gsb0, 0x0 ;  /* 0x00008000000079c5 */ /* 0x000fe40000010000 */
[----:B------:R-:W3:Y:S02]  /*6660*/  LDC R24, c[0x0][0x28c] ;  /* 0x0000a300ff187b82 */ /* 0x000ee40000000800 */
[----:B---3--:R-:W-:-:S13]  /*6670*/  ISETP.GE.AND P0, PT, R24, 0x1, PT ;  /* 0x000000011800780c */ /* 0x008fda0003f06270 */
[----:B------:R-:W-:Y:S05]  /*6680*/  @!P0 BRA `(.L_x_29) ;  /* 0x0000000000488947 */ /* 0x000fea0003800000 */
[----:B------:R-:W-:-:S06]  /*6690*/  UISETP.NE.AND UP0, UPT, UR9, 0x3, UPT ;  /* 0x000000030900788c */ /* 0x000fcc000bf05270 */
[----:B------:R-:W-:-:S13]  /*66a0*/  PLOP3.LUT P0, PT, PT, PT, UP0, 0x80, 0x0 ;  /* 0x000000000000781c */ /* 0x000fda0003f0f008 */
[----:B------:R-:W-:Y:S05]  /*66b0*/  @!P0 BRA `(.L_x_30) ;  /* 0x0000000000048947 */ /* 0x000fea0003800000 */
[----:B------:R-:W-:Y:S01]  /*66c0*/  BPT.TRAP 0x1 ;  /* 0x000000040000795c */ /* 0x000fe20000300000 */
.L_x_30:
[----:B------:R-:W-:-:S04]  /*66d0*/  UISETP.LT.AND UP0, UPT, UR10, 0x1, UPT ;  /* 0x000000010a00788c */ /* 0x000fc8000bf01270 */
[----:B------:R-:W-:Y:S02]  /*66e0*/  USEL UR6, UR10, 0x1, UP0 ;  /* 0x000000010a067887 */ /* 0x000fe40008000000 */
[----:B------:R-:W-:Y:S02]  /*66f0*/  UISETP.GT.U32.AND UP0, UPT, UR7, 0x1, UPT ;  /* 0x000000010700788c */ /* 0x000fe4000bf04070 */
[----:B------:R-:W-:-:S04]  /*6700*/  UIADD3 UR6, UR5, UR10, -UR6 ;  /* 0x0000000a05067290 */ /* 0x000fc8000fffe806 */
[----:B------:R-:W-:Y:S01]  /*6710*/  UIMAD.WIDE.U32 UR14, UR6, -0x55555555, URZ ;  /* 0xaaaaaaab060e78a5 */ /* 0x000fe2000f8e003f */
[----:B------:R-:W-:-:S03]  /*6720*/  PLOP3.LUT P0, PT, PT, PT, UP0, 0x80, 0x0 ;  /* 0x000000000000781c */ /* 0x000fc60003f0f008 */
[----:B------:R-:W-:-:S04]  /*6730*/  USHF.R.U32.HI UR14, URZ, 0x1, UR15 ;  /* 0x000000013f0e7899 */ /* 0x000fc8000801160f */
[----:B------:R-:W-:-:S04]  /*6740*/  UIMAD UR6, UR14, -0x3, UR6 ;  /* 0xfffffffd0e0678a4 */ /* 0x000fc8000f8e0206 */
[----:B------:R-:W-:-:S04]  /*6750*/  ULEA UR6, UR6, UR13, 0x3 ;  /* 0x0000000d06067291 */ /* 0x000fc8000f8e183f */
[----:B------:R-:W-:-:S04]  /*6760*/  UIADD3 UR6, UR6, 0x18, URZ ;  /* 0x0000001806067890 */ /* 0x000fc8000fffe03f */
[----:B------:R-:W-:-:S09]  /*6770*/  UPRMT UR6, URZ, 0x654, UR6 ;  /* 0x000006543f067896 */ /* 0x000fd20008000006 */
[----:B------:R-:W-:Y:S01]  /*6780*/  SYNCS.ARRIVE.TRANS64.RED.A1T0 RZ, [UR6], RZ ;  /* 0x000000ffffff79a7 */ /* 0x000fe20008100406 */
[----:B------:R-:W-:Y:S05]  /*6790*/  @P0 BRA `(.L_x_29) ;  /* 0x0000000000040947 */ /* 0x000fea0003800000 */
[----:B------:R-:W-:Y:S01]  /*67a0*/  BPT.TRAP 0x1 ;  /* 0x000000040000795c */ /* 0x000fe20000300000 */
.L_x_29:
[----:B-----5:R3:W-:Y:S01]  /*67b0*/  STL [R1+0x128], R3 ;  /* 0x0001280301007387 */ /* 0x0207e20000100800 */
[----:B------:R-:W4:Y:S01]  /*67c0*/  LDC R31, c[0x0][0x288] ;  /* 0x0000a200ff1f7b82 */ /* 0x000f220000000800 */
[----:B------:R-:W-:Y:S02]  /*67d0*/  UIADD3 UR5, UR10, UR5, URZ ;  /* 0x000000050a057290 */ /* 0x000fe4000fffe03f */
[----:B------:R-:W-:Y:S02]  /*67e0*/  UISETP.GE.U32.AND UP1, UPT, UR10, 0x3, UPT ;  /* 0x000000030a00788c */ /* 0x000fe4000bf26070 */
[----:B------:R-:W-:Y:S01]  /*67f0*/  USHF.R.S32.HI UR11, URZ, 0x1f, UR18 ;  /* 0x0000001f3f0b7899 */ /* 0x000fe20008011412 */
[----:B------:R-:W-:Y:S01]  /*6800*/  ULDC.64 UR12, c[0x0][0x5d0] ;  /* 0x00017400000c7ab9 */ /* 0x000fe20000000a00 */
[----:B------:R-:W-:Y:S01]  /*6810*/  ULDC UR15, c[0x0][0x284] ;  /* 0x0000a100000f7ab9 */ /* 0x000fe20000000800 */
[----:B---3--:R-:W3:Y:S01]  /*6820*/  LDL.LU R3, [R1+0x118] ;  /* 0x0001180001037983 */ /* 0x008ee20000300800 */
[----:B------:R-:W-:-:S03]  /*6830*/  ULDC.64 UR20, c[0x0][0x5c8] ;  /* 0x0001720000147ab9 */ /* 0x000fc60000000a00 */
[----:B------:R0:W-:Y:S04]  /*6840*/  STL [R1+0x124], R2 ;  /* 0x0001240201007387 */ /* 0x0001e80000100800 */
[----:B------:R1:W-:Y:S01]  /*6850*/  STL [R1+0x120], R0 ;  /* 0x0001200001007387 */ /* 0x0003e20000100800 */
[----:B0-----:R-:W0:Y:S03]  /*6860*/  S2R R2, SR_TID.X ;  /* 0x0000000000027919 */ /* 0x001e260000002100 */
[----:B-1----:R-:W2:Y:S01]  /*6870*/  LDL.LU R0, [R1+0x11c] ;  /* 0x00011c0001007983 */ /* 0x002ea20000300800 */
[--C-:B0-----:R-:W-:Y:S02]  /*6880*/  SHF.R.U32.HI R24, RZ, 0x7, R2.reuse ;  /* 0x00000007ff187819 */ /* 0x101fe40000011602 */
[----:B------:R-:W-:-:S02]  /*6890*/  SHF.R.U32.HI R25, RZ, 0x2, R2 ;  /* 0x00000002ff197819 */ /* 0x000fc40000011602 */
[----:B------:R-:W-:Y:S02]  /*68a0*/  LOP3.LUT R26, R2, 0x60, RZ, 0xc0, !PT ;  /* 0x00000060021a7812 */ /* 0x000fe400078ec0ff */
[----:B------:R-:W-:Y:S02]  /*68b0*/  LOP3.LUT R24, R24, 0x1, RZ, 0xc0, !PT ;  /* 0x0000000118187812 */ /* 0x000fe400078ec0ff */
[----:B------:R-:W-:Y:S02]  /*68c0*/  LOP3.LUT R25, R25, 0x7, RZ, 0xc0, !PT ;  /* 0x0000000719197812 */ /* 0x000fe400078ec0ff */
[----:B------:R-:W-:Y:S01]  /*68d0*/  SHF.R.U32.HI R26, RZ, 0x1, R26 ;  /* 0x00000001ff1a7819 */ /* 0x000fe2000001161a */
[----:B------:R-:W-:-:S03]  /*68e0*/  IMAD.SHL.U32 R28, R24, 0x40, RZ ;  /* 0x00000040181c7824 */ /* 0x000fc600078e00ff */
[--C-:B------:R-:W-:Y:S02]  /*68f0*/  IADD3 R27, RZ, -R26, -R25.reuse ;  /* 0x8000001aff1b7210 */ /* 0x100fe40007ffe819 */
[----:B------:R-:W-:Y:S02]  /*6900*/  LOP3.LUT R37, R28, 0x40, R25, 0xe2, !PT ;  /* 0x000000401c257812 */ /* 0x000fe400078ee219 */
[----:B------:R-:W-:Y:S01]  /*6910*/  LOP3.LUT R28, R2, 0x3, RZ, 0xc0, !PT ;  /* 0x00000003021c7812 */ /* 0x000fe200078ec0ff */
[----:B------:R-:W-:Y:S02]  /*6920*/  IMAD R35, R24, -0x40, R27 ;  /* 0xffffffc018237824 */ /* 0x000fe400078e021b */
[----:B------:R-:W-:Y:S02]  /*6930*/  IMAD.SHL.U32 R27, R2, 0x2, RZ ;  /* 0x00000002021b7824 */ /* 0x000fe400078e00ff */
[----:B---3--:R-:W-:Y:S02]  /*6940*/  IMAD R34, R3, 0x60, RZ ;  /* 0x0000006003227824 */ /* 0x008fe400078e02ff */
[----:B------:R0:W5:Y:S01]  /*6950*/  LDL.LU R3, [R1+0x128] ;  /* 0x0001280001037983 */ /* 0x0001620000300800 */
[----:B------:R-:W-:Y:S01]  /*6960*/  UISETP.GT.U32.AND UP0, UPT, UR5, 0x2, UPT ;  /* 0x000000020500788c */ /* 0x000fe2000bf04070 */
[----:B------:R-:W-:Y:S01]  /*6970*/  IMAD.U32 R25, RZ, RZ, UR12 ;  /* 0x0000000cff197e24 */ /* 0x000fe2000f8e00ff */
[----:B------:R-:W-:Y:S01]  /*6980*/  UIMAD UR6, UR11, UR12, URZ ;  /* 0x0000000c0b0672a4 */ /* 0x000fe2000f8e023f */
[----:B------:R0:W5:Y:S01]  /*6990*/  LDL.LU R2, [R1+0x124] ;  /* 0x0001240001027983 */ /* 0x0001620000300800 */
[----:B--2---:R-:W-:-:S04]  /*69a0*/  IMAD.WIDE R38, R0, 0x180, RZ ;  /* 0x0000018000267825 */ /* 0x004fc800078e02ff */
[----:B------:R-:W-:Y:S01]  /*69b0*/  IMAD R30, R0, 0x180, RZ ;  /* 0x00000180001e7824 */ /* 0x000fe200078e02ff */
[----:B------:R-:W-:Y:S01]  /*69c0*/  LOP3.LUT R37, R38, R37, R26, 0xfe, !PT ;  /* 0x0000002526257212 */ /* 0x000fe200078efe1a */
[----:B------:R0:W5:Y:S01]  /*69d0*/  LDL.LU R0, [R1+0x120] ;  /* 0x0001200001007983 */ /* 0x0001620000300800 */
[C---:B------:R-:W-:Y:S01]  /*69e0*/  LOP3.LUT R26, R34.reuse, 0x6, R27, 0xf8, !PT ;  /* 0x00000006221a7812 */ /* 0x040fe200078ef81b */
[----:B------:R-:W-:Y:S01]  /*69f0*/  UISETP.LT.U32.AND UP0, UPT, UR10, 0x3, UP0 ;  /* 0x000000030a00788c */ /* 0x000fe20008701070 */
[----:B----4-:R-:W-:Y:S01]  /*6a00*/  ISETP.GE.AND P0, PT, R34, R31, PT ;  /* 0x0000001f2200720c */ /* 0x010fe20003f06270 */
[----:B------:R-:W-:Y:S01]  /*6a10*/  UIMAD UR6, UR18, UR13, UR6 ;  /* 0x0000000d120672a4 */ /* 0x000fe2000f8e0206 */
[----:B------:R-:W-:Y:S02]  /*6a20*/  SHF.R.S32.HI R27, RZ, 0x1f, R26 ;  /* 0x0000001fff1b7819 */ /* 0x000fe4000001141a */
[----:B------:R-:W-:Y:S01]  /*6a30*/  ISETP.GE.OR P0, PT, R30, UR15, P0 ;  /* 0x0000000f1e007c0c */ /* 0x000fe20008706670 */
[----:B------:R-:W-:-:S02]  /*6a40*/  @UP1 UIMAD.WIDE.U32 UR12, UR5, -0x55555555, URZ ;  /* 0xaaaaaaab050c18a5 */ /* 0x000fc4000f8e003f */
[----:B------:R-:W-:Y:S01]  /*6a50*/  USEL UR14, URZ, 0x1, !UP0 ;  /* 0x000000013f0e7887 */ /* 0x000fe2000c000000 */
[----:B------:R-:W-:Y:S01]  /*6a60*/  IMAD.WIDE.U32 R24, R25, UR18, R26 ;  /* 0x0000001219187c25 */ /* 0x000fe2000f8e001a */
[----:B------:R-:W-:Y:S02]  /*6a70*/  @UP1 USHF.R.U32.HI UR12, URZ, 0x1, UR13 ;  /* 0x000000013f0c1899 */ /* 0x000fe4000801160d */
[----:B------:R-:W-:Y:S01]  /*6a80*/  ULOP3.LUT UR4, UR4, UR14, URZ, 0x3c, !UPT ;  /* 0x0000000e04047292 */ /* 0x000fe2000f8e3c3f */
[----:B------:R-:W-:Y:S02]  /*6a90*/  IMAD R29, R28, -0x2, R31 ;  /* 0xfffffffe1c1d7824 */ /* 0x000fe400078e021f */
[----:B------:R-:W-:Y:S02]  /*6aa0*/  VIADD R25, R25, UR6 ;  /* 0x0000000619197c36 */ /* 0x000fe40008000000 */
[----:B------:R-:W-:Y:S01]  /*6ab0*/  IMAD R28, R39, UR20, RZ ;  /* 0x00000014271c7c24 */ /* 0x000fe2000f8e02ff */
[----:B------:R-:W-:Y:S01]  /*6ac0*/  IADD3 R35, -R30, UR15, R35 ;  /* 0x0000000f1e237c10 */ /* 0x000fe2000fffe123 */
[----:B------:R-:W-:Y:S01]  /*6ad0*/  IMAD.IADD R34, R29, 0x1, -R34 ;  /* 0x000000011d227824 */ /* 0x000fe200078e0a22 */
[----:B------:R-:W-:Y:S01]  /*6ae0*/  @UP1 ULOP3.LUT UR4, UR4, 0x1, UR12, 0x78, !UPT ;  /* 0x0000000104041892 */ /* 0x000fe2000f8e780c */
[----:B------:R-:W-:-:S02]  /*6af0*/  IMAD R29, R37, UR21, R28 ;  /* 0x00000015251d7c24 */ /* 0x000fc4000f8e021c */
[----:B------:R-:W-:-:S04]  /*6b00*/  IMAD.WIDE.U32 R24, R37, UR20, R24 ;  /* 0x0000001425187c25 */ /* 0x000fc8000f8e0018 */
[----:B------:R-:W-:Y:S01]  /*6b10*/  IMAD.MOV.U32 R228, RZ, RZ, -0x1 ;  /* 0xffffffffffe47424 */ /* 0x000fe200078e00ff */
[----:B0-----:R-:W-:Y:S06]  /*6b20*/  @P0 BRA `(.L_x_31) ;  /* 0x000000e0005c0947 */ /* 0x001fec0003800000 */
[----:B------:R-:W-:Y:S01]  /*6b30*/  FSETP.NEU.AND P0, PT, RZ, UR8, PT ;  /* 0x00000008ff007c0b */ /* 0x000fe2000bf0d000 */
[----:B------:R-:W-:Y:S01]  /*6b40*/  BSSY B0, `(.L_x_31) ;  /* 0x0000e15000007945 */ /* 0x000fe20003800000 */
[----:B------:R-:W-:-:S11]  /*6b50*/  IMAD.IADD R36, R25, 0x1, R29 ;  /* 0x0000000119247824 */ /* 0x000fd600078e021d */
[----:B------:R-:W-:Y:S05]  /*6b60*/  @!P0 BRA `(.L_x_32) ;  /* 0x0000008000c08947 */ /* 0x000fea0003800000 */
[----:B------:R-:W-:Y:S01]  /*6b70*/  ULDC.64 UR12, c[0x0][0x5b8] ;  /* 0x00016e00000c7ab9 */ /* 0x000fe20000000a00 */
[----:B------:R-:W-:Y:S01]  /*6b80*/  ISETP.GE.AND P1, PT, R35, 0x1, PT ;  /* 0x000000012300780c */ /* 0x000fe20003f26270 */
[----:B------:R-:W-:Y:S02]  /*6b90*/  UIMAD UR6, UR11, UR12, URZ ;  /* 0x0000000c0b0672a4 */ /* 0x000fe4000f8e023f */
[----:B------:R-:W-:Y:S01]  /*6ba0*/  IMAD.U32 R29, RZ, RZ, UR12 ;  /* 0x0000000cff1d7e24 */ /* 0x000fe2000f8e00ff */
[----:B------:R-:W-:Y:S01]  /*6bb0*/  ULDC.64 UR14, c[0x0][0x5a8] ;  /* 0x00016a00000e7ab9 */ /* 0x000fe20000000a00 */
[----:B------:R-:W-:Y:S01]  /*6bc0*/  ISETP.LT.OR P3, PT, R34, 0x1, !P1 ;  /* 0x000000012200780c */ /* 0x000fe20004f61670 */
[----:B------:R-:W-:Y:S02]  /*6bd0*/  UIMAD UR6, UR18, UR13, UR6 ;  /* 0x0000000d120672a4 */ /* 0x000fe4000f8e0206 */
[----:B------:R-:W-:Y:S01]  /*6be0*/  IMAD.WIDE.U32 R26, R29, UR18, R26 ;  /* 0x000000121d1a7c25 */ /* 0x000fe2000f8e001a */
[----:B------:R-:W-:Y:S01]  /*6bf0*/  PRMT R32, RZ, 0x7610, R32 ;  /* 0x00007610ff207816 */ /* 0x000fe20000000020 */
[----:B------:R-:W-:-:S02]  /*6c00*/  ULDC.64 UR12, c[0x0][0x5b0] ;  /* 0x00016c00000c7ab9 */ /* 0x000fc40000000a00 */
[----:B------:R-:W-:Y:S02]  /*6c10*/  IMAD.MOV.U32 R30, RZ, RZ, R26 ;  /* 0x000000ffff1e7224 */ /* 0x000fe400078e001a */
[----:B------:R-:W-:Y:S02]  /*6c20*/  VIADD R31, R27, UR6 ;  /* 0x000000061b1f7c36 */ /* 0x000fe40008000000 */
[----:B------:R-:W-:Y:S02]  /*6c30*/  IMAD R28, R39, UR12, RZ ;  /* 0x0000000c271c7c24 */ /* 0x000fe4000f8e02ff */
[----:B------:R-:W-:-:S04]  /*6c40*/  IMAD.WIDE.U32 R26, R37, UR12, R30 ;  /* 0x0000000c251a7c25 */ /* 0x000fc8000f8e001e */
[----:B------:R-:W-:Y:S01]  /*6c50*/  IMAD R29, R37, UR13, R28 ;  /* 0x0000000d251d7c24 */ /* 0x000fe2000f8e021c */
[----:B------:R-:W-:-:S04]  /*6c60*/  IADD3 R26, P0, R26, UR14, RZ ;  /* 0x0000000e1a1a7c10 */ /* 0x000fc8000ff1e0ff */
[----:B------:R-:W-:Y:S02]  /*6c70*/  IADD3.X R27, R27, UR15, R29, P0, !PT ;  /* 0x0000000f1b1b7c10 */ /* 0x000fe400087fe41d */
[----:B------:R-:W0:Y:S03]  /*6c80*/  @!P3 LDC.64 R28, c[0x0][0x5c0] ;  /* 0x00017000ff1cbb82 */ /* 0x000e260000000a00 */
[----:B------:R-:W2:Y:S01]  /*6c90*/  @!P3 LDG.E.U8 R32, desc[UR24][R26.64] ;  /* 0x000000181a20b981 */ /* 0x000ea2000c1e1100 */
[----:B------:R-:W-:Y:S02]  /*6ca0*/  ISETP.LT.OR P2, PT, R34, 0x2, !P1 ;  /* 0x000000022200780c */ /* 0x000fe40004f41670 */
[----:B------:R-:W-:Y:S02]  /*6cb0*/  PRMT R38, RZ, 0x7610, R38 ;  /* 0x00007610ff267816 */ /* 0x000fe40000000026 */
[----:B0-----:R-:W-:-:S05]  /*6cc0*/  @!P3 IADD3 R28, P0, R24, R28, RZ ;  /* 0x0000001c181cb210 */ /* 0x001fca0007f1e0ff */
[----:B------:R-:W-:Y:S01]  /*6cd0*/  @!P3 IMAD.X R29, R36, 0x1, R29, P0 ;  /* 0x00000001241db824 */ /* 0x000fe200000e061d */
[----:B--2---:R-:W-:-:S04]  /*6ce0*/  LOP3.LUT R32, R32, 0xff, RZ, 0xc0, !PT ;  /* 0x000000ff20207812 */ /* 0x004fc800078ec0ff */
[----:B------:R-:W-:-:S05]  /*6cf0*/  F2FP.F16.E4M3.UNPACK_B R32, R32 ;  /* 0x00000020ff20723e */ /* 0x000fca00020006ff */
[----:B------:R-:W-:-:S05]  /*6d00*/  HADD2.F32 R32, -RZ, R32.H0_H0 ;  /* 0x20000020ff207230 */ /* 0x000fca0000004100 */
[----:B------:R-:W-:-:S04]  /*6d10*/  FMUL R32, R32, UR8 ;  /* 0x0000000820207c20 */ /* 0x000fc80008400000 */
[----:B------:R-:W-:Y:S01]  /*6d20*/  FFMA R32, R227, UR17, R32 ;  /* 0x00000011e3207c23 */ /* 0x000fe20008000020 */
[----:B------:R-:W-:Y:S01]  /*6d30*/  IADD3 R43, P0, R37, 0x8, RZ ;  /* 0x00000008252b7810 */ /* 0x000fe20007f1e0ff */
[----:B------:R-:W2:Y:S03]  /*6d40*/  LDL.LU R227, [R1+0x8] ;  /* 0x0000080001e37983 */ /* 0x000ea60000300800 */
[----:B------:R-:W-:Y:S02]  /*6d50*/  F2FP.SATFINITE.E4M3.F32.PACK_AB_MERGE_C R45, RZ, R32, RZ ;  /* 0x00000020ff2d723e */ /* 0x000fe400048070ff */
[----:B------:R-:W0:Y:S03]  /*6d60*/  @!P2 LDC.64 R32, c[0x0][0x5c0] ;  /* 0x00017000ff20ab82 */ /* 0x000e260000000a00 */
[----:B------:R1:W-:Y:S04]  /*6d70*/  @!P3 STG.E.U8 desc[UR24][R28.64], R45 ;  /* 0x0000002d1c00b986 */ /* 0x0003e8000c101118 */
[----:B------:R-:W3:Y:S01]  /*6d80*/  @!P2 LDG.E.U8 R38, desc[UR24][R26.64+0x1] ;  /* 0x000001181a26a981 */ /* 0x000ee2000c1e1100 */
[----:B------:R-:W-:Y:S01]  /*6d90*/  IMAD.X R40, RZ, RZ, R39, P0 ;  /* 0x000000ffff287224 */ /* 0x000fe200000e0627 */
[----:B------:R-:W-:-:S03]  /*6da0*/  ISETP.GE.AND P0, PT, R35, 0x9, PT ;  /* 0x000000092300780c */ /* 0x000fc60003f06270 */
[----:B------:R-:W-:Y:S01]  /*6db0*/  IMAD R40, R40, UR12, RZ ;  /* 0x0000000c28287c24 */ /* 0x000fe2000f8e02ff */
[----:B------:R-:W-:Y:S01]  /*6dc0*/  ISETP.LT.OR P3, PT, R34, 0x1, !P0 ;  /* 0x000000012200780c */ /* 0x000fe20004761670 */
[----:B-1----:R-:W-:-:S04]  /*6dd0*/  IMAD.WIDE.U32 R28, R43, UR12, R30 ;  /* 0x0000000c2b1c7c25 */ /* 0x002fc8000f8e001e */
[----:B------:R-:W-:Y:S01]  /*6de0*/  IMAD R43, R43, UR13, R40 ;  /* 0x0000000d2b2b7c24 */ /* 0x000fe2000f8e0228 */
[----:B------:R-:W-:Y:S02]  /*6df0*/  IADD3 R28, P4, R28, UR14, RZ ;  /* 0x0000000e1c1c7c10 */ /* 0x000fe4000ff9e0ff */
[----:B0-----:R-:W-:Y:S02]  /*6e00*/  @!P2 IADD3 R32, P5, R24, R32, RZ ;  /* 0x000000201820a210 */ /* 0x001fe40007fbe0ff */
[----:B------:R-:W-:-:S03]  /*6e10*/  IADD3.X R29, R29, UR15, R43, P4, !PT ;  /* 0x0000000f1d1d7c10 */ /* 0x000fc6000a7fe42b */
[----:B------:R-:W-:Y:S01]  /*6e20*/  @!P2 IMAD.X R33, R36, 0x1, R33, P5 ;  /* 0x000000012421a824 */ /* 0x000fe200028e0621 */
[----:B---3--:R-:W-:-:S04]  /*6e30*/  LOP3.LUT R38, R38, 0xff, RZ, 0xc0, !PT ;  /* 0x000000ff26267812 */ /* 0x008fc800078ec0ff */
[----:B------:R-:W-:-:S05]  /*6e40*/  F2FP.F16.E4M3.UNPACK_B R38, R38 ;  /* 0x00000026ff26723e */ /* 0x000fca00020006ff */
[----:B------:R-:W-:-:S05]  /*6e50*/  HADD2.F32 R38, -RZ, R38.H0_H0 ;  /* 0x20000026ff267230 */ /* 0x000fca0000004100 */
[----:B------:R-:W-:-:S04]  /*6e60*/  FMUL R41, R38, UR8 ;  /* 0x0000000826297c20 */ /* 0x000fc80008400000 */
[----:B------:R-:W-:Y:S01]  /*6e70*/  FFMA R41, R226, UR17, R41 ;  /* 0x00000011e2297c23 */ /* 0x000fe20008000029 */
[----:B------:R-:W-:Y:S01]  /*6e80*/  PRMT R38, RZ, 0x7610, R38 ;  /* 0x00007610ff267816 */ /* 0x000fe20000000026 */
[----:B------:R-:W3:Y:S03]  /*6e90*/  LDL.LU R226, [R1+0x4] ;  /* 0x0000040001e27983 */ /* 0x000ee60000300800 */
[----:B------:R-:W-:-:S05]  /*6ea0*/  F2FP.SATFINITE.E4M3.F32.PACK_AB_MERGE_C R41, RZ, R41, RZ ;  /* 0x00000029ff29723e */ /* 0x000fca00048070ff */
[----:B------:R0:W-:Y:S04]  /*6eb0*/  @!P2 STG.E.U8 desc[UR24][R32.64+0x1], R41 ;  /* 0x000001292000a986 */ /* 0x0001e8000c101118 */
[----:B------:R-:W4:Y:S01]  /*6ec0*/  @!P3 LDG.E.U8 R38, desc[UR24][R28.64] ;  /* 0x000000181c26b981 */ /* 0x000f22000c1e1100 */
[----:B------:R-:W-:Y:S01]  /*6ed0*/  ISETP.LT.OR P2, PT, R34, 0x2, !P0 ;  /* 0x000000022200780c */ /* 0x000fe20004741670 */
[----:B0-----:R-:W0:Y:S02]  /*6ee0*/  @!P3 LDC.64 R32, c[0x0][0x5c0] ;  /* 0x00017000ff20bb82 */ /* 0x001e240000000a00 */
[----:B0----5:R-:W-:-:S04]  /*6ef0*/  @!P3 IADD3 R32, P4, P5, R24, R32, R3 ;  /* 0x000000201820b210 */ /* 0x021fc80007d9e003 */
[----:B------:R-:W-:Y:S02]  /*6f00*/  @!P3 IADD3.X R33, R36, R33, R6, P4, P5 ;  /* 0x000000212421b210 */ /* 0x000fe400027ea406 */
[----:B----4-:R-:W-:-:S04]  /*6f10*/  LOP3.LUT R38, R38, 0xff, RZ, 0xc0, !PT ;  /* 0x000000ff26267812 */ /* 0x010fc800078ec0ff */
[----:B------:R-:W-:-:S05]  /*6f20*/  F2FP.F16.E4M3.UNPACK_B R38, R38 ;  /* 0x00000026ff26723e */ /* 0x000fca00020006ff */
[----:B------:R-:W-:-:S05]  /*6f30*/  HADD2.F32 R38, -RZ, R38.H0_H0 ;  /* 0x20000026ff267230 */ /* 0x000fca0000004100 */
[----:B------:R-:W-:-:S04]  /*6f40*/  FMUL R38, R38, UR8 ;  /* 0x0000000826267c20 */ /* 0x000fc80008400000 */
[----:B------:R-:W-:Y:S02]  /*6f50*/  FFMA R38, R225, UR17, R38 ;  /* 0x00000011e1267c23 */ /* 0x000fe40008000026 */
[----:B------:R-:W4:Y:S03]  /*6f60*/  LDL.LU R225, [R1] ;  /* 0x0000000001e17983 */ /* 0x000f260000300800 */
[----:B------:R-:W-:Y:S02]  /*6f70*/  F2FP.SATFINITE.E4M3.F32.PACK_AB_MERGE_C R43, RZ, R38, RZ ;  /* 0x00000026ff2b723e */ /* 0x000fe400048070ff */
[----:B------:R-:W-:-:S03]  /*6f80*/  PRMT R38, RZ, 0x7610, R38 ;  /* 0x00007610ff267816 */ /* 0x000fc60000000026 */
[----:B------:R0:W-:Y:S04]  /*6f90*/  @!P3 STG.E.U8 desc[UR24][R32.64], R43 ;  /* 0x0000002b2000b986 */ /* 0x0001e8000c101118 */
[----:B------:R-:W2:Y:S01]  /*6fa0*/  @!P2 LDG.E.U8 R38, desc[UR24][R28.64+0x1] ;  /* 0x000001181c26a981 */ /* 0x000ea2000c1e1100 */
[----:B------:R-:W-:Y:S01]  /*6fb0*/  ISETP.LT.OR P3, PT, R34, 0x9, !P1 ;  /* 0x000000092200780c */ /* 0x000fe20004f61670 */
[----:B0-----:R-:W0:Y:S02]  /*6fc0*/  @!P2 LDC.64 R32, c[0x0][0x5c0] ;  /* 0x00017000ff20ab82 */ /* 0x001e240000000a00 */
[----:B0-----:R-:W-:-:S04]  /*6fd0*/  @!P2 IADD3 R32, P4, P5, R24, R32, R3 ;  /* 0x000000201820a210 */ /* 0x001fc80007d9e003 */
[----:B------:R-:W-:Y:S02]  /*6fe0*/  @!P2 IADD3.X R33, R36, R33, R6, P4, P5 ;  /* 0x000000212421a210 */ /* 0x000fe400027ea406 */
[----:B--2---:R-:W-:-:S04]  /*6ff0*/  LOP3.LUT R38, R38, 0xff, RZ, 0xc0, !PT ;  /* 0x000000ff26267812 */ /* 0x004fc800078ec0ff */
[----:B------:R-:W-:-:S05]  /*7000*/  F2FP.F16.E4M3.UNPACK_B R38, R38 ;  /* 0x00000026ff26723e */ /* 0x000fca00020006ff */
[----:B------:R-:W-:-:S05]  /*7010*/  HADD2.F32 R38, -RZ, R38.H0_H0 ;  /* 0x20000026ff267230 */ /* 0x000fca0000004100 */
[----:B------:R-:W-:Y:S01]  /*7020*/  FMUL R41, R38, UR8 ;  /* 0x0000000826297c20 */ /* 0x000fe20008400000 */
[----:B------:R-:W-:-:S03]  /*7030*/  PRMT R38, RZ, 0x7610, R38 ;  /* 0x00007610ff267816 */ /* 0x000fc60000000026 */
[----:B------:R-:W-:-:S05]  /*7040*/  FFMA R41, R224, UR17, R41 ;  /* 0x00000011e0297c23 */ /* 0x000fca0008000029 */
[----:B------:R-:W-:-:S05]  /*7050*/  F2FP.SATFINITE.E4M3.F32.PACK_AB_MERGE_C R41, RZ, R41, RZ ;  /* 0x00000029ff29723e */ /* 0x000fca00048070ff */
[----:B------:R0:W-:Y:S04]  /*7060*/  @!P2 STG.E.U8 desc[UR24][R32.64+0x1], R41 ;  /* 0x000001292000a986 */ /* 0x0001e8000c101118 */
[----:B------:R-:W2:Y:S01]  /*7070*/  @!P3 LDG.E.U8 R38, desc[UR24][R26.64+0x8] ;  /* 0x000008181a26b981 */ /* 0x000ea2000c1e1100 */
[----:B------:R-:W-:Y:S01]  /*7080*/  ISETP.LT.OR P2, PT, R34, 0xa, !P1 ;  /* 0x0000000a2200780c */ /* 0x000fe20004f41670 */
[----:B0-----:R-:W0:Y:S02]  /*7090*/  @!P3 LDC.64 R32, c[0x0][0x5c0] ;  /* 0x00017000ff20bb82 */ /* 0x001e240000000a00 */
[----:B0-----:R-:W-:-:S05]  /*70a0*/  @!P3 IADD3 R32, P4, R24, R32, RZ ;  /* 0x000000201820b210 */ /* 0x001fca0007f9e0ff */
[----:B------:R-:W-:Y:S01]  /*70b0*/  @!P3 IMAD.X R33, R36, 0x1, R33, P4 ;  /* 0x000000012421b824 */ /* 0x000fe200020e0621 */
[----:B--2---:R-:W-:-:S04]  /*70c0*/  LOP3.LUT R38, R38, 0xff, RZ, 0xc0, !PT ;  /* 0x000000ff26267812 */ /* 0x004fc800078ec0ff */
[----:B------:R-:W-:-:S05]  /*70d0*/  F2FP.F16.E4M3.UNPACK_B R38, R38 ;  /* 0x00000026ff26723e */ /* 0x000fca00020006ff */
[----:B------:R-:W-:-:S05]  /*70e0*/  HADD2.F32 R38, -RZ, R38.H0_H0 ;  /* 0x20000026ff267230 */ /* 0x000fca0000004100 */
[----:B------:R-:W-:-:S04]  /*70f0*/  FMUL R38, R38, UR8 ;  /* 0x0000000826267c20 */ /* 0x000fc80008400000 */
[----:B------:R-:W-:-:S05]  /*7100*/  FFMA R38, R223, UR17, R38 ;  /* 0x00000011df267c23 */ /* 0x000fca0008000026 */
[----:B------:R-:W-:Y:S02]  /*7110*/  F2FP.SATFINITE.E4M3.F32.PACK_AB_MERGE_C R43, RZ, R38, RZ ;  /* 0x00000026ff2b723e */ /* 0x000fe400048070ff */
[----:B------:R-:W-:-:S03]  /*7120*/  PRMT R38, RZ, 0x7610, R38 ;  /* 0x00007610ff267816 */ /* 0x000fc60000000026 */
        /* <DEDUP_REMOVED lines=521> */
[----:B------:R1:W2:Y:S01]  /*91c0*/  @!P1 LDG.E.U8 R38, desc[UR24][R26.64+0x59] ;  /* 0x000059181a269981 */ /* 0x0002a2000c1e1100 */
[----:B------:R-:W-:Y:S02]  /*91d0*/  ISETP.LT.OR P2, PT, R34, 0x59, !P0 ;  /* 0x000000592200780c */ /* 0x000fe40004741670 */
[----:B0-----:R-:W-:Y:S01]  /*91e0*/  PRMT R32, RZ, 0x7610, R32 ;  /* 0x00007610ff207816 */ /* 0x001fe20000000020 */
[----:B-1----:R-:W0:Y:S02]  /*91f0*/  @!P1 LDC.64 R26, c[0x0][0x5c0] ;  /* 0x00017000ff1a9b82 */ /* 0x002e240000000a00 */
[----:B0-----:R-:W-:-:S05]  /*9200*/  @!P1 IADD3 R26, P3, R24, R26, RZ ;  /* 0x0000001a181a9210 */ /* 0x001fca0007f7e0ff */
[----:B------:R-:W-:Y:S01]  /*9210*/  @!P1 IMAD.X R27, R36, 0x1, R27, P3 ;  /* 0x00000001241b9824 */ /* 0x000fe200018e061b */
[----:B--2---:R-:W-:-:S04]  /*9220*/  LOP3.LUT R38, R38, 0xff, RZ, 0xc0, !PT ;  /* 0x000000ff26267812 */ /* 0x004fc800078ec0ff */
[----:B------:R-:W-:-:S05]  /*9230*/  F2FP.F16.E4M3.UNPACK_B R38, R38 ;  /* 0x00000026ff26723e */ /* 0x000fca00020006ff */
[----:B------:R-:W-:-:S05]  /*9240*/  HADD2.F32 R38, -RZ, R38.H0_H0 ;  /* 0x20000026ff267230 */ /* 0x000fca0000004100 */
[----:B------:R-:W-:-:S04]  /*9250*/  FMUL R41, R38, UR8 ;  /* 0x0000000826297c20 */ /* 0x000fc80008400000 */
        /* <DEDUP_REMOVED lines=17> */
[----:B------:R-:W-:-:S05]  /*9370*/  IADD3 R41, P0, R37, 0x80, RZ ;  /* 0x0000008025297810 */ /* 0x000fca0007f1e0ff */
[----:B------:R-:W-:Y:S01]  /*9380*/  IMAD.X R38, RZ, RZ, R39, P0 ;  /* 0x000000ffff267224 */ /* 0x000fe200000e0627 */
[----:B------:R-:W-:Y:S01]  /*9390*/  ISETP.GE.AND P0, PT, R35, 0x81, PT ;  /* 0x000000812300780c */ /* 0x000fe20003f06270 */
[----:B0-----:R-:W-:Y:S01]  /*93a0*/  IMAD.WIDE.U32 R26, R41, UR12, R30 ;  /* 0x0000000c291a7c25 */ /* 0x001fe2000f8e001e */
[----:B-1----:R-:W0:Y:S02]  /*93b0*/  @!P1 LDC.64 R28, c[0x0][0x5c0] ;  /* 0x00017000ff1c9b82 */ /* 0x002e240000000a00 */
[----:B------:R-:W-:Y:S01]  /*93c0*/  ISETP.LT.OR P3, PT, R34, 0x1, !P0 ;  /* 0x000000012200780c */ /* 0x000fe20004761670 */
[----:B------:R-:W-:Y:S01]  /*93d0*/  IMAD R38, R38, UR12, RZ ;  /* 0x0000000c26267c24 */ /* 0x000fe2000f8e02ff */
[----:B------:R-:W-:-:S03]  /*93e0*/  IADD3 R26, P2, R26, UR14, RZ ;  /* 0x0000000e1a1a7c10 */ /* 0x000fc6000ff5e0ff */
[----:B------:R-:W-:-:S05]  /*93f0*/  IMAD R41, R41, UR13, R38 ;  /* 0x0000000d29297c24 */ /* 0x000fca000f8e0226 */
[----:B------:R-:W-:Y:S02]  /*9400*/  IADD3.X R27, R27, UR15, R41, P2, !PT ;  /* 0x0000000f1b1b7c10 */ /* 0x000fe400097fe429 */
        /* <DEDUP_REMOVED lines=24> */
[----:B------:R-:W-:-:S05]  /*9590*/  IADD3 R43, P1, R37, 0x88, RZ ;  /* 0x00000088252b7810 */ /* 0x000fca0007f3e0ff */
[----:B------:R-:W-:Y:S01]  /*95a0*/  IMAD.X R33, RZ, RZ, R39, P1 ;  /* 0x000000ffff217224 */ /* 0x000fe200008e0627 */
[----:B------:R-:W-:Y:S01]  /*95b0*/  ISETP.GE.AND P1, PT, R35, 0x89, PT ;  /* 0x000000892300780c */ /* 0x000fe20003f26270 */
[----:B0-----:R-:W0:Y:S02]  /*95c0*/  @!P2 LDC.64 R28, c[0x0][0x5c0] ;  /* 0x00017000ff1cab82 */ /* 0x001e240000000a00 */
[----:B------:R-:W-:Y:S01]  /*95d0*/  IMAD R38, R33, UR12, RZ ;  /* 0x0000000c21267c24 */ /* 0x000fe2000f8e02ff */
[----:B------:R-:W-:Y:S02]  /*95e0*/  ISETP.LT.OR P3, PT, R34, 0x1, !P1 ;  /* 0x000000012200780c */ /* 0x000fe40004f61670 */
[----:B0-----:R-:W-:-:S04]  /*95f0*/  @!P2 IADD3 R28, P4, P5, R24, R28, R4 ;  /* 0x0000001c181ca210 */ /* 0x001fc80007d9e004 */
[----:B------:R-:W-:Y:S02]  /*9600*/  @!P2 IADD3.X R29, R36, R29, R7, P4, P5 ;  /* 0x0000001d241da210 */ /* 0x000fe400027ea407 */
[----:B--2---:R-:W-:-:S04]  /*9610*/  LOP3.LUT R32, R32, 0xff, RZ, 0xc0, !PT ;  /* 0x000000ff20207812 */ /* 0x004fc800078ec0ff */
[----:B------:R-:W-:-:S05]  /*9620*/  F2FP.F16.E4M3.UNPACK_B R32, R32 ;  /* 0x00000020ff20723e */ /* 0x000fca00020006ff */
[----:B------:R-:W-:-:S05]  /*9630*/  HADD2.F32 R32, -RZ, R32.H0_H0 ;  /* 0x20000020ff207230 */ /* 0x000fca0000004100 */
[----:B------:R-:W-:Y:S01]  /*9640*/  FMUL R41, R32, UR8 ;  /* 0x0000000820297c20 */ /* 0x000fe20008400000 */
[----:B------:R-:W-:-:S04]  /*9650*/  IMAD.WIDE.U32 R32, R43, UR12, R30 ;  /* 0x0000000c2b207c25 */ /* 0x000fc8000f8e001e */
[----:B------:R-:W-:Y:S01]  /*9660*/  FFMA R41, R178, UR17, R41 ;  /* 0x00000011b2297c23 */ /* 0x000fe20008000029 */
[--C-:B------:R-:W-:Y:S01]  /*9670*/  IMAD R43, R43, UR13, R38.reuse ;  /* 0x0000000d2b2b7c24 */ /* 0x100fe2000f8e0226 */
[----:B------:R-:W-:Y:S02]  /*9680*/  IADD3 R32, P4, R32, UR14, RZ ;  /* 0x0000000e20207c10 */ /* 0x000fe4000ff9e0ff */
[----:B------:R-:W-:Y:S02]  /*9690*/  PRMT R38, RZ, 0x7610, R38 ;  /* 0x00007610ff267816 */ /* 0x000fe40000000026 */
[----:B------:R-:W-:Y:S02]  /*96a0*/  F2FP.SATFINITE.E4M3.F32.PACK_AB_MERGE_C R45, RZ, R41, RZ ;  /* 0x00000029ff2d723e */ /* 0x000fe400048070ff */
[----:B------:R-:W-:-:S03]  /*96b0*/  IADD3.X R33, R33, UR15, R43, P4, !PT ;  /* 0x0000000f21217c10 */ /* 0x000fc6000a7fe42b */
[----:B------:R0:W-:Y:S04]  /*96c0*/  @!P2 STG.E.U8 desc[UR24][R28.64+0x1], R45 ;  /* 0x0000012d1c00a986 */ /* 0x0001e8000c101118 */
[----:B------:R-:W2:Y:S01]  /*96d0*/  @!P3 LDG.E.U8 R38, desc[UR24][R32.64] ;  /* 0x000000182026b981 */ /* 0x000ea2000c1e1100 */
[----:B------:R-:W-:Y:S02]  /*96e0*/  @!P3 IADD3 R41, P4, P5, R3, R24, R4 ;  /* 0x000000180329b210 */ /* 0x000fe40007d9e004 */
[----:B------:R-:W-:Y:S02]  /*96f0*/  ISETP.LT.OR P2, PT, R34, 0x2, !P1 ;  /* 0x000000022200780c */ /* 0x000fe40004f41670 */
[----:B------:R-:W-:Y:S01]  /*9700*/  @!P3 IADD3.X R40, R6, R36, R7, P4, P5 ;  /* 0x000000240628b210 */ /* 0x000fe200027ea407 */
        /* <DEDUP_REMOVED lines=12> */
[----:B------:R-:W-:Y:S02]  /*97d0*/  @!P2 IADD3 R45, P4, P5, R3, R24, R4 ;  /* 0x00000018032da210 */ /* 0x000fe40007d9e004 */
[----:B------:R-:W-:Y:S01]  /*97e0*/  ISETP.LT.OR P3, PT, R34, 0x9, !P0 ;  /* 0x000000092200780c */ /* 0x000fe20004761670 */
[----:B0-----:R-:W0:Y:S01]  /*97f0*/  @!P2 LDC.64 R28, c[0x0][0x5c0] ;  /* 0x00017000ff1cab82 */ /* 0x001e220000000a00 */
[----:B--2---:R-:W-:-:S04]  /*9800*/  LOP3.LUT R38, R38, 0xff, RZ, 0xc0, !PT ;  /* 0x000000ff26267812 */ /* 0x004fc800078ec0ff */
[----:B------:R-:W-:-:S05]  /*9810*/  F2FP.F16.E4M3.UNPACK_B R38, R38 ;  /* 0x00000026ff26723e */ /* 0x000fca00020006ff */
[----:B------:R-:W-:-:S05]  /*9820*/  HADD2.F32 R38, -RZ, R38.H0_H0 ;  /* 0x20000026ff267230 */ /* 0x000fca0000004100 */
[----:B------:R-:W-:Y:S01]  /*9830*/  FMUL R41, R38, UR8 ;  /* 0x0000000826297c20 */ /* 0x000fe20008400000 */
[----:B------:R-:W-:Y:S02]  /*9840*/  @!P2 IADD3.X R38, R6, R36, R7, P4, P5 ;  /* 0x000000240626a210 */ /* 0x000fe400027ea407 */
[----:B0-----:R-:W-:Y:S01]  /*9850*/  @!P2 IADD3 R28, P4, R45, R28, RZ ;  /* 0x0000001c2d1ca210 */ /* 0x001fe20007f9e0ff */
[----:B------:R-:W-:-:S04]  /*9860*/  FFMA R41, R176, UR17, R41 ;  /* 0x00000011b0297c23 */ /* 0x000fc80008000029 */
[----:B------:R-:W-:Y:S01]  /*9870*/  @!P2 IMAD.X R29, R38, 0x1, R29, P4 ;  /* 0x00000001261da824 */ /* 0x000fe200020e061d */
[----:B------:R-:W-:Y:S02]  /*9880*/  F2FP.SATFINITE.E4M3.F32.PACK_AB_MERGE_C R41, RZ, R41, RZ ;  /* 0x00000029ff29723e */ /* 0x000fe400048070ff */
[----:B------:R-:W-:-:S03]  /*9890*/  PRMT R38, RZ, 0x7610, R38 ;  /* 0x00007610ff267816 */ /* 0x000fc60000000026 */
[----:B------:R0:W-:Y:S04]  /*98a0*/  @!P2 STG.E.U8 desc[UR24][R28.64+0x1], R41 ;  /* 0x000001291c00a986 */ /* 0x0001e8000c101118 */
[----:B------:R-:W2:Y:S01]  /*98b0*/  @!P3 LDG.E.U8 R38, desc[UR24][R26.64+0x8] ;  /* 0x000008181a26b981 */ /* 0x000ea2000c1e1100 */
[----:B------:R-:W-:Y:S01]  /*98c0*/  ISETP.LT.OR P2, PT, R34, 0xa, !P0 ;  /* 0x0000000a2200780c */ /* 0x000fe20004741670 */
[----:B0-----:R-:W0:-:S12]  /*98d0*/  @!P3 LDC.64 R28, c[0x0][0x5c0] ;  /* 0x00017000ff1cbb82 */ /* 0x001e180000000a00 */
[----:B------:R-:W1:Y:S01]  /*98e0*/  @!P2 LDC.64 R40, c[0x0][0x5c0] ;  /* 0x00017000ff28ab82 */ /* 0x000e620000000a00 */
        /* <DEDUP_REMOVED lines=11> */
[----:B------:R-:W-:Y:S02]  /*99a0*/  ISETP.LT.OR P3, PT, R34, 0x9, !P1 ;  /* 0x000000092200780c */ /* 0x000fe40004f61670 */
[----:B-1----:R-:W-:-:S04]  /*99b0*/  @!P2 IADD3 R40, P4, P5, R24, R40, R4 ;  /* 0x000000281828a210 */ /* 0x002fc80007d9e004 */
[----:B------:R-:W-:-:S07]  /*99c0*/  @!P2 IADD3.X R41, R36, R41, R7, P4, P5 ;  /* 0x000000292429a210 */ /* 0x000fce00027ea407 */
[----:B0-----:R-:W0:Y:S01]  /*99d0*/  @!P3 LDC.64 R28, c[0x0][0x5c0] ;  /* 0x00017000ff1cbb82 */ /* 0x001e220000000a00 */
        /* <DEDUP_REMOVED lines=9> */
[----:B------:R-:W-:Y:S02]  /*9a70*/  @!P3 IADD3 R45, P4, P5, R3, R24, R4 ;  /* 0x00000018032db210 */ /* 0x000fe40007d9e004 */
[----:B------:R-:W-:Y:S02]  /*9a80*/  ISETP.LT.OR P2, PT, R34, 0xa, !P1 ;  /* 0x0000000a2200780c */ /* 0x000fe40004f41670 */
[----:B------:R-:W-:Y:S02]  /*9a90*/  @!P3 IADD3.X R42, R6, R36, R7, P4, P5 ;  /* 0x00000024062ab210 */ /* 0x000fe400027ea407 */
[----:B0-----:R-:W-:-:S05]  /*9aa0*/  @!P3 IADD3 R28, P4, R45, R28, RZ ;  /* 0x0000001c2d1cb210 */ /* 0x001fca0007f9e0ff */
[----:B------:R-:W-:-:S04]  /*9ab0*/  @!P3 IMAD.X R29, R42, 0x1, R29, P4 ;  /* 0x000000012a1db824 */ /* 0x000fc800020e061d */
[----:B-1----:R-:W0:Y:S01]  /*9ac0*/  @!P2 LDC.64 R40, c[0x0][0x5c0] ;  /* 0x00017000ff28ab82 */ /* 0x002e220000000a00 */
        /* <DEDUP_REMOVED lines=10> */
[----:B------:R-:W-:-:S13]  /*9b70*/  ISETP.LT.OR P3, PT, R34, 0x11, !P0 ;  /* 0x000000112200780c */ /* 0x000fda0004761670 */
[----:B-1----:R-:W1:Y:S01]  /*9b80*/  @!P3 LDC.64 R28, c[0x0][0x5c0] ;  /* 0x00017000ff1cbb82 */ /* 0x002e620000000a00 */
        /* <DEDUP_REMOVED lines=12> */
[----:B------:R-:W-:Y:S02]  /*9c50*/  ISETP.LT.OR P2, PT, R34, 0x12, !P0 ;  /* 0x000000122200780c */ /* 0x000fe40004741670 */
[----:B-1----:R-:W-:-:S04]  /*9c60*/  @!P3 IADD3 R42, P4, P5, R24, R28, R4 ;  /* 0x0000001c182ab210 */ /* 0x002fc80007d9e004 */
[----:B------:R-:W-:-:S07]  /*9c70*/  @!P3 IADD3.X R43, R36, R29, R7, P4, P5 ;  /* 0x0000001d242bb210 */ /* 0x000fce00027ea407 */
[----:B------:R-:W1:Y:S01]  /*9c80*/  @!P2 LDC.64 R28, c[0x0][0x5c0] ;  /* 0x00017000ff1cab82 */ /* 0x000e620000000a00 */
[----:B--2---:R-:W-:-:S04]  /*9c90*/  LOP3.LUT R38, R38, 0xff, RZ, 0xc0, !PT ;  /* 0x000000ff26267812 */ /* 0x004fc800078ec0ff */
[----:B------:R-:W-:-:S05]  /*9ca0*/  F2FP.F16.E4M3.UNPACK_B R38, R38 ;  /* 0x00000026ff26723e */ /* 0x000fca00020006ff */
[----:B------:R-:W-:-:S05]  /*9cb0*/  HADD2.F32 R38, -RZ, R38.H0_H0 ;  /* 0x20000026ff267230 */ /* 0x000fca0000004100 */
[----:B------:R-:W-:-:S04]  /*9cc0*/  FMUL R38, R38, UR8 ;  /* 0x0000000826267c20 */ /* 0x000fc80008400000 */
[----:B------:R-:W-:-:S05]  /*9cd0*/  FFMA R38, R171, UR17, R38 ;  /* 0x00000011ab267c23 */ /* 0x000fca0008000026 */
[----:B0-----:R-:W-:Y:S02]  /*9ce0*/  F2FP.SATFINITE.E4M3.F32.PACK_AB_MERGE_C R45, RZ, R38, RZ ;  /* 0x00000026ff2d723e */ /* 0x001fe400048070ff */
[----:B------:R-:W-:-:S03]  /*9cf0*/  PRMT R38, RZ, 0x7610, R38 ;  /* 0x00007610ff267816 */ /* 0x000fc60000000026 */
[----:B------:R0:W-:Y:S04]  /*9d00*/  @!P3 STG.E.U8 desc[UR24][R42.64+0x10], R45 ;  /* 0x0000102d2a00b986 */ /* 0x0001e8000c101118 */
[----:B------:R-:W2:Y:S01]  /*9d10*/  @!P2 LDG.E.U8 R38, desc[UR24][R26.64+0x11] ;  /* 0x000011181a26a981 */ /* 0x000ea2000c1e1100 */
[----:B------:R-:W-:Y:S02]  /*9d20*/  ISETP.LT.OR P3, PT, R34, 0x11, !P1 ;  /* 0x000000112200780c */ /* 0x000fe40004f61670 */
[----:B-1----:R-:W-:Y:S02]  /*9d30*/  @!P2 IADD3 R40, P4, P5, R24, R28, R4 ;  /* 0x0000001c1828a210 */ /* 0x002fe40007d9e004 */
[----:B--2---:R-:W-:-:S04]  /*9d40*/  LOP3.LUT R38, R38, 0xff, RZ, 0xc0, !PT ;  /* 0x000000ff26267812 */ /* 0x004fc800078ec0ff */
[----:B------:R-:W-:-:S05]  /*9d50*/  F2FP.F16.E4M3.UNPACK_B R38, R38 ;  /* 0x00000026ff26723e */ /* 0x000fca00020006ff */
[----:B------:R-:W-:-:S05]  /*9d60*/  HADD2.F32 R38, -RZ, R38.H0_H0 ;  /* 0x20000026ff267230 */ /* 0x000fca0000004100 */
[----:B------:R-:W-:Y:S01]  /*9d70*/  FMUL R41, R38, UR8 ;  /* 0x0000000826297c20 */ /* 0x000fe20008400000 */
[----:B------:R-:W-:-:S03]  /*9d80*/  PRMT R38, RZ, 0x7610, R38 ;  /* 0x00007610ff267816 */ /* 0x000fc60000000026 */
[----:B------:R-:W-:Y:S01]  /*9d90*/  FFMA R170, R170, UR17, R41 ;  /* 0x00000011aaaa7c23 */ /* 0x000fe20008000029 */
[----:B------:R-:W-:Y:S02]  /*9da0*/  @!P2 IADD3.X R41, R36, R29, R7, P4, P5 ;  /* 0x0000001d2429a210 */ /* 0x000fe400027ea407 */
[----:B------:R-:W1:Y:S02]  /*9db0*/  @!P3 LDC.64 R28, c[0x0][0x5c0] ;  /* 0x00017000ff1cbb82 */ /* 0x000e640000000a00 */
[----:B0-----:R-:W-:-:S05]  /*9dc0*/  F2FP.SATFINITE.E4M3.F32.PACK_AB_MERGE_C R45, RZ, R170, RZ ;  /* 0x000000aaff2d723e */ /* 0x001fca00048070ff */
[----:B------:R0:W-:Y:S04]  /*9dd0*/  @!P2 STG.E.U8 desc[UR24][R40.64+0x11], R45 ;  /* 0x0000112d2800a986 */ /* 0x0001e8000c101118 */
[----:B------:R-:W2:Y:S01]  /*9de0*/  @!P3 LDG.E.U8 R38, desc[UR24][R32.64+0x10] ;  /* 0x000010182026b981 */ /* 0x000ea2000c1e1100 */
[----:B------:R-:W-:Y:S02]  /*9df0*/  @!P3 IADD3 R43, P4, P5, R3, R24, R4 ;  /* 0x00000018032bb210 */ /* 0x000fe40007d9e004 */
[----:B------:R-:W-:Y:S02]  /*9e00*/  ISETP.LT.OR P2, PT, R34, 0x12, !P1 ;  /* 0x000000122200780c */ /* 0x000fe40004f41670 */
[----:B------:R-:W-:Y:S02]  /*9e10*/  @!P3 IADD3.X R44, R6, R36, R7, P4, P5 ;  /* 0x00000024062cb210 */ /* 0x000fe400027ea407 */
[----:B-1----:R-:W-:-:S05]  /*9e20*/  @!P3 IADD3 R42, P4, R43, R28, RZ ;  /* 0x0000001c2b2ab210 */ /* 0x002fca0007f9e0ff */
[----:B------:R-:W-:-:S04]  /*9e30*/  @!P3 IMAD.X R43, R44, 0x1, R29, P4 ;  /* 0x000000012c2bb824 */ /* 0x000fc800020e061d */
        /* <DEDUP_REMOVED lines=10> */
[----:B------:R-:W-:Y:S02]  /*9ee0*/  @!P2 IADD3 R47, P4, P5, R3, R24, R4 ;  /* 0x00000018032fa210 */ /* 0x000fe40007d9e004 */
[----:B------:R-:W-:Y:S02]  /*9ef0*/  ISETP.LT.OR P3, PT, R34, 0x19, !P0 ;  /* 0x000000192200780c */ /* 0x000fe40004761670 */
[----:B--2---:R-:W-:-:S04]  /*9f00*/  LOP3.LUT R38, R38, 0xff, RZ, 0xc0, !PT ;  /* 0x000000ff26267812 */ /* 0x004fc800078ec0ff */
[----:B------:R-:W-:-:S05]  /*9f10*/  F2FP.F16.E4M3.UNPACK_B R38, R38 ;  /* 0x00000026ff26723e */ /* 0x000fca00020006ff */
[----:B------:R-:W-:-:S05]  /*9f20*/  HADD2.F32 R38, -RZ, R38.H0_H0 ;  /* 0x20000026ff267230 */ /* 0x000fca0000004100 */
[----:B------:R-:W-:Y:S01]  /*9f30*/  FMUL R41, R38, UR8 ;  /* 0x0000000826297c20 */ /* 0x000fe20008400000 */
[----:B------:R-:W-:Y:S02]  /*9f40*/  @!P2 IADD3.X R38, R6, R36, R7, P4, P5 ;  /* 0x000000240626a210 */ /* 0x000fe400027ea407 */
[----:B-1----:R-:W-:Y:S01]  /*9f50*/  @!P2 IADD3 R28, P4, R47, R28, RZ ;  /* 0x0000001c2f1ca210 */ /* 0x002fe20007f9e0ff */
[----:B------:R-:W-:-:S04]  /*9f60*/  FFMA R41, R168, UR17, R41 ;  /* 0x00000011a8297c23 */ /* 0x000fc80008000029 */
[----:B------:R-:W-:Y:S01]  /*9f70*/  @!P2 IMAD.X R29, R38, 0x1, R29, P4 ;  /* 0x00000001261da824 */ /* 0x000fe200020e061d */
[----:B0-----:R-:W-:Y:S02]  /*9f80*/  F2FP.SATFINITE.E4M3.F32.PACK_AB_MERGE_C R43, RZ, R41, RZ ;  /* 0x00000029ff2b723e */ /* 0x001fe400048070ff */
[----:B------:R-:W-:Y:S01]  /*9f90*/  PRMT R38, RZ, 0x7610, R38 ;  /* 0x00007610ff267816 */ /* 0x000fe20000000026 */
[----:B------:R-:W0:Y:S02]  /*9fa0*/  @!P3 LDC.64 R40, c[0x0][0x5c0] ;  /* 0x00017000ff28bb82 */ /* 0x000e240000000a00 */
[----:B------:R1:W-:Y:S04]  /*9fb0*/  @!P2 STG.E.U8 desc[UR24][R28.64+0x11], R43 ;  /* 0x0000112b1c00a986 */ /* 0x0003e8000c101118 */
[----:B------:R-:W2:Y:S01]  /*9fc0*/  @!P3 LDG.E.U8 R38, desc[UR24][R26.64+0x18] ;  /* 0x000018181a26b981 */ /* 0x000ea2000c1e1100 */
[----:B------:R-:W-:-:S13]  /*9fd0*/  ISETP.LT.OR P2, PT, R34, 0x1a, !P0 ;  /* 0x0000001a2200780c */ /* 0x000fda0004741670 */
[----:B-1----:R-:W1:Y:S01]  /*9fe0*/  @!P2 LDC.64 R28, c[0x0][0x5c0] ;  /* 0x00017000ff1cab82 */ /* 0x002e620000000a00 */
[----:B0-----:R-:W-:-:S04]  /*9ff0*/  @!P3 IADD3 R40, P4, P5, R24, R40, R4 ;  /* 0x000000281828b210 */ /* 0x001fc80007d9e004 */
[----:B------:R-:W-:Y:S02]  /*a000*/  @!P3 IADD3.X R41, R36, R41, R7, P4, P5 ;  /* 0x000000292429b210 */ /* 0x000fe400027ea407 */
[----:B--2---:R-:W-:-:S04]  /*a010*/  LOP3.LUT R38, R38, 0xff, RZ, 0xc0, !PT ;  /* 0x000000ff26267812 */ /* 0x004fc800078ec0ff */
[----:B------:R-:W-:-:S05]  /*a020*/  F2FP.F16.E4M3.UNPACK_B R38, R38 ;  /* 0x00000026ff26723e */ /* 0x000fca00020006ff */
[----:B------:R-:W-:-:S05]  /*a030*/  HADD2.F32 R38, -RZ, R38.H0_H0 ;  /* 0x20000026ff267230 */ /* 0x000fca0000004100 */
[----:B------:R-:W-:-:S04]  /*a040*/  FMUL R38, R38, UR8 ;  /* 0x0000000826267c20 */ /* 0x000fc80008400000 */
[----:B------:R-:W-:Y:S01]  /*a050*/  FFMA R38, R23, UR17, R38 ;  /* 0x0000001117267c23 */ /* 0x000fe20008000026 */
[----:B------:R-:W-:-:S04]  /*a060*/  PRMT R23, RZ, 0x7610, R23 ;  /* 0x00007610ff177816 */ /* 0x000fc80000000017 */
[----:B------:R-:W-:-:S05]  /*a070*/  F2FP.SATFINITE.E4M3.F32.PACK_AB_MERGE_C R43, RZ, R38, RZ ;  /* 0x00000026ff2b723e */ /* 0x000fca00048070ff */
        /* <DEDUP_REMOVED lines=15> */
[----:B------:R-:W-:Y:S02]  /*a170*/  @!P3 IADD3 R23, P4, P5, R3, R24, R4 ;  /* 0x000000180317b210 */ /* 0x000fe40007d9e004 */
[----:B------:R-:W-:Y:S02]  /*a180*/  ISETP.LT.OR P2, PT, R34, 0x1a, !P1 ;  /* 0x0000001a2200780c */ /* 0x000fe40004f41670 */
[----:B------:R-:W-:Y:S02]  /*a190*/  @!P3 IADD3.X R40, R6, R36, R7, P4, P5 ;  /* 0x000000240628b210 */ /* 0x000fe400027ea407 */
[----:B--2---:R-:W-:-:S04]  /*a1a0*/  LOP3.LUT R22, R22, 0xff, RZ, 0xc0, !PT ;  /* 0x000000ff16167812 */ /* 0x004fc800078ec0ff */
[----:B------:R-:W-:-:S05]  /*a1b0*/  F2FP.F16.E4M3.UNPACK_B R22, R22 ;  /* 0x00000016ff16723e */ /* 0x000fca00020006ff */
[----:B------:R-:W-:-:S05]  /*a1c0*/  HADD2.F32 R22, -RZ, R22.H0_H0 ;  /* 0x20000016ff167230 */ /* 0x000fca0000004100 */
[----:B------:R-:W-:Y:S01]  /*a1d0*/  FMUL R38, R22, UR8 ;  /* 0x0000000816267c20 */ /* 0x000fe20008400000 */
[----:B0-----:R-:W-:-:S03]  /*a1e0*/  @!P3 IADD3 R22, P4, R23, R42, RZ ;  /* 0x0000002a1716b210 */ /* 0x001fc60007f9e0ff */
[----:B------:R-:W-:Y:S01]  /*a1f0*/  FFMA R38, R21, UR17, R38 ;  /* 0x0000001115267c23 */ /* 0x000fe20008000026 */
[----:B------:R-:W-:Y:S01]  /*a200*/  PRMT R21, RZ, 0x7610, R21 ;  /* 0x00007610ff157816 */ /* 0x000fe20000000015 */
[----:B------:R-:W-:Y:S02]  /*a210*/  @!P3 IMAD.X R23, R40, 0x1, R43, P4 ;  /* 0x000000012817b824 */ /* 0x000fe400020e062b */
[----:B------:R-:W0:Y:S01]  /*a220*/  @!P2 LDC.64 R42, c[0x0][0x5c0] ;  /* 0x00017000ff2aab82 */ /* 0x000e220000000a00 */
[----:B-1----:R-:W-:-:S05]  /*a230*/  F2FP.SATFINITE.E4M3.F32.PACK_AB_MERGE_C R41, RZ, R38, RZ ;  /* 0x00000026ff29723e */ /* 0x002fca00048070ff */
[----:B------:R1:W-:Y:S04]  /*a240*/  @!P3 STG.E.U8 desc[UR24][R22.64+0x18], R41 ;  /* 0x000018291600b986 */ /* 0x0003e8000c101118 */
[----:B------:R-:W2:Y:S01]  /*a250*/  @!P2 LDG.E.U8 R21, desc[UR24][R32.64+0x19] ;  /* 0x000019182015a981 */ /* 0x000ea2000c1e1100 */
[----:B------:R-:W-:Y:S02]  /*a260*/  @!P2 IADD3 R29, P4, P5, R3, R24, R4 ;  /* 0x00000018031da210 */ /* 0x000fe40007d9e004 */
[----:B------:R-:W-:Y:S02]  /*a270*/  ISETP.LT.OR P3, PT, R34, 0x21, !P0 ;  /* 0x000000212200780c */ /* 0x000fe40004761670 */
[----:B------:R-:W-:Y:S02]  /*a280*/  @!P2 IADD3.X R38, R6, R36, R7, P4, P5 ;  /* 0x000000240626a210 */ /* 0x000fe400027ea407 */
[----:B0-----:R-:W-:-:S09]  /*a290*/  @!P2 IADD3 R28, P4, R29, R42, RZ ;  /* 0x0000002a1d1ca210 */ /* 0x001fd20007f9e0ff */
[----:B-1----:R-:W0:Y:S01]  /*a2a0*/  @!P3 LDC.64 R40, c[0x0][0x5c0] ;  /* 0x00017000ff28bb82 */ /* 0x002e220000000a00 */
[----:B------:R-:W-:Y:S01]  /*a2b0*/  @!P2 IMAD.X R29, R38, 0x1, R43, P4 ;  /* 0x00000001261da824 */ /* 0x000fe200020e062b */
        /* <DEDUP_REMOVED lines=10> */
[----:B--2---:R-:W-:-:S04]  /*a360*/  LOP3.LUT R20, R20, 0xff, RZ, 0xc0, !PT ;  /* 0x000000ff14147812 */ /* 0x004fc800078ec0ff */
[----:B------:R-:W-:-:S05]  /*a370*/  F2FP.F16.E4M3.UNPACK_B R20, R20 ;  /* 0x00000014ff14723e */ /* 0x000fca00020006ff */
[----:B------:R-:W-:-:S05]  /*a380*/  HADD2.F32 R20, -RZ, R20.H0_H0 ;  /* 0x20000014ff147230 */ /* 0x000fca0000004100 */
[----:B------:R-:W-:Y:S01]  /*a390*/  FMUL R22, R20, UR8 ;  /* 0x0000000814167c20 */ /* 0x000fe20008400000 */
[----:B0-----:R-:W-:-:S03]  /*a3a0*/  @!P3 IADD3 R20, P4, P5, R24, R40, R4 ;  /* 0x000000281814b210 */ /* 0x001fc60007d9e004 */
[----:B------:R-:W-:Y:S01]  /*a3b0*/  FFMA R22, R19, UR17, R22 ;  /* 0x0000001113167c23 */ /* 0x000fe20008000016 */
[----:B------:R-:W-:Y:S02]  /*a3c0*/  @!P3 IADD3.X R21, R36, R41, R7, P4, P5 ;  /* 0x000000292415b210 */ /* 0x000fe400027ea407 */
[----:B------:R-:W-:Y:S02]  /*a3d0*/  PRMT R19, RZ, 0x7610, R19 ;  /* 0x00007610ff137816 */ /* 0x000fe40000000013 */
[----:B-1----:R-:W-:Y:S02]  /*a3e0*/  F2FP.SATFINITE.E4M3.F32.PACK_AB_MERGE_C R29, RZ, R22, RZ ;  /* 0x00000016ff1d723e */ /* 0x002fe400048070ff */
[----:B------:R-:W0:Y:S03]  /*a3f0*/  @!P2 LDC.64 R22, c[0x0][0x5c0] ;  /* 0x00017000ff16ab82 */ /* 0x000e260000000a00 */
[----:B------:R1:W-:Y:S04]  /*a400*/  @!P3 STG.E.U8 desc[UR24][R20.64+0x20], R29 ;  /* 0x0000201d1400b986 */ /* 0x0003e8000c101118 */
[----:B------:R-:W2:Y:S01]  /*a410*/  @!P2 LDG.E.U8 R19, desc[UR24][R26.64+0x21] ;  /* 0x000021181a13a981 */ /* 0x000ea2000c1e1100 */
[----:B------:R-:W-:-:S13]  /*a420*/  ISETP.LT.OR P3, PT, R34, 0x21, !P1 ;  /* 0x000000212200780c */ /* 0x000fda0004f61670 */
[----:B------:R-:W3:Y:S01]  /*a430*/  @!P3 LDC.64 R40, c[0x0][0x5c0] ;  /* 0x00017000ff28bb82 */ /* 0x000ee20000000a00 */
        /* <DEDUP_REMOVED lines=8> */
[----:B-1----:R-:W-:-:S05]  /*a4c0*/  F2FP.SATFINITE.E4M3.F32.PACK_AB_MERGE_C R21, RZ, R19, RZ ;  /* 0x00000013ff15723e */ /* 0x002fca00048070ff */
        /* <DEDUP_REMOVED lines=9> */
[----:B---3--:R-:W-:-:S03]  /*a560*/  @!P3 IADD3 R18, P4, R19, R40, RZ ;  /* 0x000000281312b210 */ /* 0x008fc60007f9e0ff */
[----:B------:R-:W-:Y:S01]  /*a570*/  FFMA R20, R17, UR17, R20 ;  /* 0x0000001111147c23 */ /* 0x000fe20008000014 */
[----:B------:R-:W-:Y:S01]  /*a580*/  PRMT R17, RZ, 0x7610, R17 ;  /* 0x00007610ff117816 */ /* 0x000fe20000000011 */
[----:B------:R-:W-:Y:S02]  /*a590*/  @!P3 IMAD.X R19, R28, 0x1, R41, P4 ;  /* 0x000000011c13b824 */ /* 0x000fe400020e0629 */
[----:B------:R-:W1:Y:S01]  /*a5a0*/  @!P2 LDC.64 R28, c[0x0][0x5c0] ;  /* 0x00017000ff1cab82 */ /* 0x000e620000000a00 */
        /* <DEDUP_REMOVED lines=136> */
[----:B----4-:R-:W-:Y:S01]  /*ae30*/  FFMA R10, R225, UR17, R9 ;  /* 0x00000011e10a7c23 */ /* 0x010fe20008000009 */
[----:B------:R-:W-:Y:S02]  /*ae40*/  @!P3 IADD3.X R9, R36, R15, R7, P4, P5 ;  /* 0x0000000f2409b210 */ /* 0x000fe400027ea407 */
[----:B------:R-:W0:Y:S02]  /*ae50*/  @!P2 LDC.64 R14, c[0x0][0x5c0] ;  /* 0x00017000ff0eab82 */ /* 0x000e240000000a00 */
[----:B-1----:R-:W-:Y:S02]  /*ae60*/  F2FP.SATFINITE.E4M3.F32.PACK_AB_MERGE_C R13, RZ, R10, RZ ;  /* 0x0000000aff0d723e */ /* 0x002fe400048070ff */
[----:B------:R-:W-:-:S03]  /*ae70*/  PRMT R10, RZ, 0x7610, R10 ;  /* 0x00007610ff0a7816 */ /* 0x000fc6000000000a */
[----:B------:R1:W-:Y:S04]  /*ae80*/  @!P3 STG.E.U8 desc[UR24][R8.64+0x38], R13 ;  /* 0x0000380d0800b986 */ /* 0x0003e8000c101118 */
[----:B------:R-:W2:Y:S01]  /*ae90*/  @!P2 LDG.E.U8 R10, desc[UR24][R26.64+0x39] ;  /* 0x000039181a0aa981 */ /* 0x000ea2000c1e1100 */
[----:B------:R-:W-:Y:S02]  /*aea0*/  ISETP.LT.OR P3, PT, R34, 0x39, !P1 ;  /* 0x000000392200780c */ /* 0x000fe40004f61670 */
[----:B-1----:R-:W-:-:S11]  /*aeb0*/  PRMT R8, RZ, 0x7610, R8 ;  /* 0x00007610ff087816 */ /* 0x002fd60000000008 */
[----:B------:R-:W1:Y:S01]  /*aec0*/  @!P3 LDC.64 R16, c[0x0][0x5c0] ;  /* 0x00017000ff10bb82 */ /* 0x000e620000000a00 */
[----:B--2---:R-:W-:-:S04]  /*aed0*/  LOP3.LUT R10, R10, 0xff, RZ, 0xc0, !PT ;  /* 0x000000ff0a0a7812 */ /* 0x004fc800078ec0ff */
[----:B------:R-:W-:-:S05]  /*aee0*/  F2FP.F16.E4M3.UNPACK_B R10, R10 ;  /* 0x0000000aff0a723e */ /* 0x000fca00020006ff */
[----:B------:R-:W-:-:S05]  /*aef0*/  HADD2.F32 R10, -RZ, R10.H0_H0 ;  /* 0x2000000aff0a7230 */ /* 0x000fca0000004100 */
[----:B------:R-:W-:Y:S01]  /*af00*/  FMUL R11, R10, UR8 ;  /* 0x000000080a0b7c20 */ /* 0x000fe20008400000 */
[----:B0-----:R-:W-:-:S03]  /*af10*/  @!P2 IADD3 R10, P4, P5, R24, R14, R4 ;  /* 0x0000000e180aa210 */ /* 0x001fc60007d9e004 */
[----:B------:R-:W-:Y:S01]  /*af20*/  FFMA R12, R226, UR17, R11 ;  /* 0x00000011e20c7c23 */ /* 0x000fe2000800000b */
[----:B------:R-:W-:Y:S01]  /*af30*/  @!P2 IADD3.X R11, R36, R15, R7, P4, P5 ;  /* 0x0000000f240ba210 */ /* 0x000fe200027ea407 */
[----:B------:R-:W2:Y:S03]  /*af40*/  LDL.LU R226, [R1+0xc] ;  /* 0x00000c0001e27983 */ /* 0x000ea60000300800 */
[----:B------:R-:W-:Y:S01]  /*af50*/  F2FP.SATFINITE.E4M3.F32.PACK_AB_MERGE_C R13, RZ, R12, RZ ;  /* 0x0000000cff0d723e */ /* 0x000fe200048070ff */
[----:B------:R-:W3:Y:S04]  /*af60*/  LDL.LU R225, [R1+0x10] ;  /* 0x0000100001e17983 */ /* 0x000ee80000300800 */
[----:B------:R0:W-:Y:S04]  /*af70*/  @!P2 STG.E.U8 desc[UR24][R10.64+0x39], R13 ;  /* 0x0000390d0a00a986 */ /* 0x0001e8000c101118 */
[----:B------:R-:W4:Y:S01]  /*af80*/  @!P3 LDG.E.U8 R8, desc[UR24][R32.64+0x38] ;  /* 0x000038182008b981 */ /* 0x000f22000c1e1100 */
[----:B------:R-:W-:-:S02]  /*af90*/  @!P3 IADD3 R15, P4, P5, R3, R24, R4 ;  /* 0x00000018030fb210 */ /* 0x000fc40007d9e004 */
[----:B------:R-:W-:Y:S02]  /*afa0*/  ISETP.LT.OR P2, PT, R34, 0x3a, !P1 ;  /* 0x0000003a2200780c */ /* 0x000fe40004f41670 */
[----:B------:R-:W-:Y:S02]  /*afb0*/  @!P3 IADD3.X R12, R6, R36, R7, P4, P5 ;  /* 0x00000024060cb210 */ /* 0x000fe400027ea407 */
[----:B----4-:R-:W-:-:S04]  /*afc0*/  LOP3.LUT R8, R8, 0xff, RZ, 0xc0, !PT ;  /* 0x000000ff08087812 */ /* 0x010fc800078ec0ff */
[----:B------:R-:W-:-:S05]  /*afd0*/  F2FP.F16.E4M3.UNPACK_B R8, R8 ;  /* 0x00000008ff08723e */ /* 0x000fca00020006ff */
[----:B------:R-:W-:-:S05]  /*afe0*/  HADD2.F32 R8, -RZ, R8.H0_H0 ;  /* 0x20000008ff087230 */ /* 0x000fca0000004100 */
[----:B------:R-:W-:Y:S01]  /*aff0*/  FMUL R9, R8, UR8 ;  /* 0x0000000808097c20 */ /* 0x000fe20008400000 */
[----:B-1----:R-:W-:-:S03]  /*b000*/  @!P3 IADD3 R8, P4, R15, R16, RZ ;  /* 0x000000100f08b210 */ /* 0x002fc60007f9e0ff */
[----:B0-----:R-:W-:Y:S02]  /*b010*/  FFMA R10, R227, UR17, R9 ;  /* 0x00000011e30a7c23 */ /* 0x001fe40008000009 */
[----:B------:R-:W-:Y:S01]  /*b020*/  @!P3 IMAD.X R9, R12, 0x1, R17, P4 ;  /* 0x000000010c09b824 */ /* 0x000fe200020e0611 */
[----:B------:R-:W4:Y:S01]  /*b030*/  LDL.LU R227, [R1+0x14] ;  /* 0x0000140001e37983 */ /* 0x000f220000300800 */
[----:B------:R-:W0:Y:S01]  /*b040*/  @!P2 LDC.64 R16, c[0x0][0x5c0] ;  /* 0x00017000ff10ab82 */ /* 0x000e220000000a00 */
[----:B------:R-:W-:Y:S02]  /*b050*/  F2FP.SATFINITE.E4M3.F32.PACK_AB_MERGE_C R13, RZ, R10, RZ ;  /* 0x0000000aff0d723e */ /* 0x000fe400048070ff */
[----:B------:R-:W-:-:S03]  /*b060*/  PRMT R10, RZ, 0x7610, R10 ;  /* 0x00007610ff0a7816 */ /* 0x000fc6000000000a */
[----:B------:R2:W-:Y:S04]  /*b070*/  @!P3 STG.E.U8 desc[UR24][R8.64+0x38], R13 ;  /* 0x0000380d0800b986 */ /* 0x0005e8000c101118 */
[----:B------:R-:W3:Y:S01]  /*b080*/  @!P2 LDG.E.U8 R10, desc[UR24][R32.64+0x39] ;  /* 0x00003918200aa981 */ /* 0x000ee2000c1e1100 */
[----:B------:R-:W-:Y:S02]  /*b090*/  @!P2 IADD3 R15, P4, P5, R3, R24, R4 ;  /* 0x00000018030fa210 */ /* 0x000fe40007d9e004 */
[----:B------:R-:W-:Y:S02]  /*b0a0*/  ISETP.LT.OR P3, PT, R34, 0x41, !P0 ;  /* 0x000000412200780c */ /* 0x000fe40004761670 */
[----:B------:R-:W-:Y:S02]  /*b0b0*/  @!P2 IADD3.X R12, R6, R36, R7, P4, P5 ;  /* 0x00000024060ca210 */ /* 0x000fe400027ea407 */
[----:B---3--:R-:W-:-:S04]  /*b0c0*/  LOP3.LUT R10, R10, 0xff, RZ, 0xc0, !PT ;  /* 0x000000ff0a0a7812 */ /* 0x008fc800078ec0ff */
[----:B------:R-:W-:-:S05]  /*b0d0*/  F2FP.F16.E4M3.UNPACK_B R10, R10 ;  /* 0x0000000aff0a723e */ /* 0x000fca00020006ff */
[----:B------:R-:W-:-:S05]  /*b0e0*/  HADD2.F32 R10, -RZ, R10.H0_H0 ;  /* 0x2000000aff0a7230 */ /* 0x000fca0000004100 */
[----:B------:R-:W-:Y:S01]  /*b0f0*/  FMUL R11, R10, UR8 ;  /* 0x000000080a0b7c20 */ /* 0x000fe20008400000 */
[----:B0-----:R-:W-:Y:S02]  /*b100*/  @!P2 IADD3 R10, P4, R15, R16, RZ ;  /* 0x000000100f0aa210 */ /* 0x001fe40007f9e0ff */
[----:B------:R-:W0:Y:S01]  /*b110*/  @!P3 LDC.64 R14, c[0x0][0x5c0] ;  /* 0x00017000ff0ebb82 */ /* 0x000e220000000a00 */
[----:B--2---:R-:W-:Y:S02]  /*b120*/  FFMA R8, R226, UR17, R11 ;  /* 0x00000011e2087c23 */ /* 0x004fe4000800000b */
[----:B------:R-:W-:Y:S01]  /*b130*/  @!P2 IMAD.X R11, R12, 0x1, R17, P4 ;  /* 0x000000010c0ba824 */ /* 0x000fe200020e0611 */
[----:B------:R-:W2:Y:S02]  /*b140*/  LDL.LU R226, [R1+0x18] ;  /* 0x0000180001e27983 */ /* 0x000ea40000300800 */
[----:B------:R-:W-:Y:S02]  /*b150*/  F2FP.SATFINITE.E4M3.F32.PACK_AB_MERGE_C R13, RZ, R8, RZ ;  /* 0x00000008ff0d723e */ /* 0x000fe400048070ff */
[----:B------:R-:W-:-:S03]  /*b160*/  PRMT R8, RZ, 0x7610, R8 ;  /* 0x00007610ff087816 */ /* 0x000fc60000000008 */
[----:B------:R1:W-:Y:S04]  /*b170*/  @!P2 STG.E.U8 desc[UR24][R10.64+0x39], R13 ;  /* 0x0000390d0a00a986 */ /* 0x0003e8000c101118 */
[----:B------:R-:W3:Y:S01]  /*b180*/  @!P3 LDG.E.U8 R8, desc[UR24][R26.64+0x40] ;  /* 0x000040181a08b981 */ /* 0x000ee2000c1e1100 */
[----:B------:R-:W-:Y:S02]  /*b190*/  ISETP.LT.OR P2, PT, R34, 0x42, !P0 ;  /* 0x000000422200780c */ /* 0x000fe40004741670 */
[----:B-1----:R-:W-:Y:S02]  /*b1a0*/  PRMT R10, RZ, 0x7610, R10 ;  /* 0x00007610ff0a7816 */ /* 0x002fe4000000000a */
[----:B---3--:R-:W-:-:S04]  /*b1b0*/  LOP3.LUT R8, R8, 0xff, RZ, 0xc0, !PT ;  /* 0x000000ff08087812 */ /* 0x008fc800078ec0ff */
[----:B------:R-:W-:-:S05]  /*b1c0*/  F2FP.F16.E4M3.UNPACK_B R8, R8 ;  /* 0x00000008ff08723e */ /* 0x000fca00020006ff */
[----:B------:R-:W-:-:S05]  /*b1d0*/  HADD2.F32 R8, -RZ, R8.H0_H0 ;  /* 0x20000008ff087230 */ /* 0x000fca0000004100 */
[----:B------:R-:W-:Y:S01]  /*b1e0*/  FMUL R9, R8, UR8 ;  /* 0x0000000808097c20 */ /* 0x000fe20008400000 */
[----:B0-----:R-:W-:-:S03]  /*b1f0*/  @!P3 IADD3 R8, P4, P5, R24, R14, R4 ;  /* 0x0000000e1808b210 */ /* 0x001fc60007d9e004 */
[----:B------:R-:W-:Y:S01]  /*b200*/  FFMA R12, R225, UR17, R9 ;  /* 0x00000011e10c7c23 */ /* 0x000fe20008000009 */
[----:B------:R-:W-:Y:S02]  /*b210*/  @!P3 IADD3.X R9, R36, R15, R7, P4, P5 ;  /* 0x0000000f2409b210 */ /* 0x000fe400027ea407 */
[----:B------:R-:W0:Y:S02]  /*b220*/  @!P2 LDC.64 R14, c[0x0][0x5c0] ;  /* 0x00017000ff0eab82 */ /* 0x000e240000000a00 */
[----:B------:R-:W-:-:S05]  /*b230*/  F2FP.SATFINITE.E4M3.F32.PACK_AB_MERGE_C R13, RZ, R12, RZ ;  /* 0x0000000cff0d723e */ /* 0x000fca00048070ff */
[----:B------:R1:W-:Y:S04]  /*b240*/  @!P3 STG.E.U8 desc[UR24][R8.64+0x40], R13 ;  /* 0x0000400d0800b986 */ /* 0x0003e8000c101118 */
[----:B------:R-:W3:Y:S01]  /*b250*/  @!P2 LDG.E.U8 R10, desc[UR24][R26.64+0x41] ;  /* 0x000041181a0aa981 */ /* 0x000ee2000c1e1100 */
[----:B------:R-:W-:Y:S02]  /*b260*/  ISETP.LT.OR P3, PT, R34, 0x41, !P1 ;  /* 0x000000412200780c */ /* 0x000fe40004f61670 */
[----:B-1----:R-:W-:-:S11]  /*b270*/  PRMT R8, RZ, 0x7610, R8 ;  /* 0x00007610ff087816 */ /* 0x002fd60000000008 */
[----:B------:R-:W1:Y:S01]  /*b280*/  @!P3 LDC.64 R16, c[0x0][0x5c0] ;  /* 0x00017000ff10bb82 */ /* 0x000e620000000a00 */
[----:B---3--:R-:W-:-:S04]  /*b290*/  LOP3.LUT R10, R10, 0xff, RZ, 0xc0, !PT ;  /* 0x000000ff0a0a7812 */ /* 0x008fc800078ec0ff */
[----:B------:R-:W-:-:S05]  /*b2a0*/  F2FP.F16.E4M3.UNPACK_B R10, R10 ;  /* 0x0000000aff0a723e */ /* 0x000fca00020006ff */
[----:B------:R-:W-:-:S05]  /*b2b0*/  HADD2.F32 R10, -RZ, R10.H0_H0 ;  /* 0x2000000aff0a7230 */ /* 0x000fca0000004100 */
[----:B------:R-:W-:Y:S01]  /*b2c0*/  FMUL R11, R10, UR8 ;  /* 0x000000080a0b7c20 */ /* 0x000fe20008400000 */
[----:B0-----:R-:W-:-:S03]  /*b2d0*/  @!P2 IADD3 R10, P4, P5, R24, R14, R4 ;  /* 0x0000000e180aa210 */ /* 0x001fc60007d9e004 */
[----:B----4-:R-:W-:Y:S01]  /*b2e0*/  FFMA R12, R227, UR17, R11 ;  /* 0x00000011e30c7c23 */ /* 0x010fe2000800000b */
[----:B------:R-:W-:Y:S01]  /*b2f0*/  @!P2 IADD3.X R11, R36, R15, R7, P4, P5 ;  /* 0x0000000f240ba210 */ /* 0x000fe200027ea407 */
[----:B------:R-:W3:Y:S03]  /*b300*/  LDL.LU R227, [R1+0x1c] ;  /* 0x00001c0001e37983 */ /* 0x000ee60000300800 */
[----:B------:R-:W-:Y:S01]  /*b310*/  F2FP.SATFINITE.E4M3.F32.PACK_AB_MERGE_C R13, RZ, R12, RZ ;  /* 0x0000000cff0d723e */ /* 0x000fe200048070ff */
[----:B------:R-:W4:Y:S04]  /*b320*/  LDL.LU R225, [R1+0x20] ;  /* 0x0000200001e17983 */ /* 0x000f280000300800 */
[----:B------:R2:W-:Y:S04]  /*b330*/  @!P2 STG.E.U8 desc[UR24][R10.64+0x41], R13 ;  /* 0x0000410d0a00a986 */ /* 0x0005e8000c101118 */
[----:B------:R-:W2:Y:S01]  /*b340*/  @!P3 LDG.E.U8 R8, desc[UR24][R32.64+0x40] ;  /* 0x000040182008b981 */ /* 0x000ea2000c1e1100 */
[----:B------:R-:W-:-:S02]  /*b350*/  @!P3 IADD3 R15, P4, P5, R3, R24, R4 ;  /* 0x00000018030fb210 */ /* 0x000fc40007d9e004 */
[----:B------:R-:W-:Y:S02]  /*b360*/  ISETP.LT.OR P2, PT, R34, 0x42, !P1 ;  /* 0x000000422200780c */ /* 0x000fe40004f41670 */
[----:B------:R-:W-:Y:S02]  /*b370*/  @!P3 IADD3.X R12, R6, R36, R7, P4, P5 ;  /* 0x00000024060cb210 */ /* 0x000fe400027ea407 */
[----:B--2---:R-:W-:-:S04]  /*b380*/  LOP3.LUT R8, R8, 0xff, RZ, 0xc0, !PT ;  /* 0x000000ff08087812 */ /* 0x004fc800078ec0ff */
[----:B------:R-:W-:-:S05]  /*b390*/  F2FP.F16.E4M3.UNPACK_B R8, R8 ;  /* 0x00000008ff08723e */ /* 0x000fca00020006ff */
[----:B------:R-:W-:-:S05]  /*b3a0*/  HADD2.F32 R8, -RZ, R8.H0_H0 ;  /* 0x20000008ff087230 */ /* 0x000fca0000004100 */
[----:B------:R-:W-:Y:S01]  /*b3b0*/  FMUL R9, R8, UR8 ;  /* 0x0000000808097c20 */ /* 0x000fe20008400000 */
[----:B-1----:R-:W-:-:S03]  /*b3c0*/  @!P3 IADD3 R8, P4, R15, R16, RZ ;  /* 0x000000100f08b210 */ /* 0x002fc60007f9e0ff */
[----:B------:R-:W-:Y:S02]  /*b3d0*/  FFMA R10, R226, UR17, R9 ;  /* 0x00000011e20a7c23 */ /* 0x000fe40008000009 */
[----:B------:R-:W-:Y:S01]  /*b3e0*/  @!P3 IMAD.X R9, R12, 0x1, R17, P4 ;  /* 0x000000010c09b824 */ /* 0x000fe200020e0611 */
[----:B------:R-:W2:Y:S01]  /*b3f0*/  LDL.LU R226, [R1+0x24] ;  /* 0x0000240001e27983 */ /* 0x000ea20000300800 */
[----:B------:R-:W0:Y:S01]  /*b400*/  @!P2 LDC.64 R16, c[0x0][0x5c0] ;  /* 0x00017000ff10ab82 */ /* 0x000e220000000a00 */
[----:B------:R-:W-:Y:S02]  /*b410*/  F2FP.SATFINITE.E4M3.F32.PACK_AB_MERGE_C R13, RZ, R10, RZ ;  /* 0x0000000aff0d723e */ /* 0x000fe400048070ff */
[----:B------:R-:W-:-:S03]  /*b420*/  PRMT R10, RZ, 0x7610, R10 ;  /* 0x00007610ff0a7816 */ /* 0x000fc6000000000a */
[----:B------:R3:W-:Y:S04]  /*b430*/  @!P3 STG.E.U8 desc[UR24][R8.64+0x40], R13 ;  /* 0x0000400d0800b986 */ /* 0x0007e8000c101118 */
[----:B------:R-:W4:Y:S01]  /*b440*/  @!P2 LDG.E.U8 R10, desc[UR24][R32.64+0x41] ;  /* 0x00004118200aa981 */ /* 0x000f22000c1e1100 */
[----:B------:R-:W-:Y:S02]  /*b450*/  @!P2 IADD3 R15, P4, P5, R3, R24, R4 ;  /* 0x00000018030fa210 */ /* 0x000fe40007d9e004 */
[----:B------:R-:W-:Y:S02]  /*b460*/  ISETP.LT.OR P3, PT, R34, 0x49, !P0 ;  /* 0x000000492200780c */ /* 0x000fe40004761670 */
[----:B------:R-:W-:Y:S02]  /*b470*/  @!P2 IADD3.X R12, R6, R36, R7, P4, P5 ;  /* 0x00000024060ca210 */ /* 0x000fe400027ea407 */
[----:B----4-:R-:W-:-:S04]  /*b480*/  LOP3.LUT R10, R10, 0xff, RZ, 0xc0, !PT ;  /* 0x000000ff0a0a7812 */ /* 0x010fc800078ec0ff */
[----:B------:R-:W-:-:S05]  /*b490*/  F2FP.F16.E4M3.UNPACK_B R10, R10 ;  /* 0x0000000aff0a723e */ /* 0x000fca00020006ff */
[----:B------:R-:W-:-:S05]  /*b4a0*/  HADD2.F32 R10, -RZ, R10.H0_H0 ;  /* 0x2000000aff0a7230 */ /* 0x000fca0000004100 */
[----:B------:R-:W-:Y:S01]  /*b4b0*/  FMUL R11, R10, UR8 ;  /* 0x000000080a0b7c20 */ /* 0x000fe20008400000 */
[----:B0-----:R-:W-:Y:S02]  /*b4c0*/  @!P2 IADD3 R10, P4, R15, R16, RZ ;  /* 0x000000100f0aa210 */ /* 0x001fe40007f9e0ff */
[----:B------:R-:W0:Y:S01]  /*b4d0*/  @!P3 LDC.64 R14, c[0x0][0x5c0] ;  /* 0x00017000ff0ebb82 */ /* 0x000e220000000a00 */
[----:B---3--:R-:W-:Y:S02]  /*b4e0*/  FFMA R8, R227, UR17, R11 ;  /* 0x00000011e3087c23 */ /* 0x008fe4000800000b */
[----:B------:R-:W-:Y:S01]  /*b4f0*/  @!P2 IMAD.X R11, R12, 0x1, R17, P4 ;  /* 0x000000010c0ba824 */ /* 0x000fe200020e0611 */
[----:B------:R-:W3:Y:S02]  /*b500*/  LDL.LU R227, [R1+0x28] ;  /* 0x0000280001e37983 */ /* 0x000ee40000300800 */
[----:B------:R-:W-:Y:S02]  /*b510*/  F2FP.SATFINITE.E4M3.F32.PACK_AB_MERGE_C R13, RZ, R8, RZ ;  /* 0x00000008ff0d723e */ /* 0x000fe400048070ff */
[----:B------:R-:W-:-:S03]  /*b520*/  PRMT R8, RZ, 0x7610, R8 ;  /* 0x00007610ff087816 */ /* 0x000fc60000000008 */
[----:B------:R1:W-:Y:S04]  /*b530*/  @!P2 STG.E.U8 desc[UR24][R10.64+0x41], R13 ;  /* 0x0000410d0a00a986 */ /* 0x0003e8000c101118 */
[----:B------:R-:W4:Y:S01]  /*b540*/  @!P3 LDG.E.U8 R8, desc[UR24][R26.64+0x48] ;  /* 0x000048181a08b981 */ /* 0x000f22000c1e1100 */
[----:B------:R-:W-:Y:S02]  /*b550*/  ISETP.LT.OR P2, PT, R34, 0x4a, !P0 ;  /* 0x0000004a2200780c */ /* 0x000fe40004741670 */
[----:B-1----:R-:W-:Y:S02]  /*b560*/  PRMT R10, RZ, 0x7610, R10 ;  /* 0x00007610ff0a7816 */ /* 0x002fe4000000000a */
[----:B----4-:R-:W-:-:S04]  /*b570*/  LOP3.LUT R8, R8, 0xff, RZ, 0xc0, !PT ;  /* 0x000000ff08087812 */ /* 0x010fc800078ec0ff */
[----:B------:R-:W-:-:S05]  /*b580*/  F2FP.F16.E4M3.UNPACK_B R8, R8 ;  /* 0x00000008ff08723e */ /* 0x000fca00020006ff */
[----:B------:R-:W-:-:S05]  /*b590*/  HADD2.F32 R8, -RZ, R8.H0_H0 ;  /* 0x20000008ff087230 */ /* 0x000fca0000004100 */
[----:B------:R-:W-:Y:S01]  /*b5a0*/  FMUL R9, R8, UR8 ;  /* 0x0000000808097c20 */ /* 0x000fe20008400000 */
[----:B0-----:R-:W-:-:S03]  /*b5b0*/  @!P3 IADD3 R8, P4, P5, R24, R14, R4 ;  /* 0x0000000e1808b210 */ /* 0x001fc60007d9e004 */
[----:B------:R-:W-:Y:S01]  /*b5c0*/  FFMA R12, R225, UR17, R9 ;  /* 0x00000011e10c7c23 */ /* 0x000fe20008000009 */
[----:B------:R-:W-:Y:S01]  /*b5d0*/  @!P3 IADD3.X R9, R36, R15, R7, P4, P5 ;  /* 0x0000000f2409b210 */ /* 0x000fe200027ea407 */
[----:B------:R-:W4:Y:S01]  /*b5e0*/  LDL.LU R225, [R1+0x2c] ;  /* 0x00002c0001e17983 */ /* 0x000f220000300800 */
[----:B------:R-:W0:Y:S02]  /*b5f0*/  @!P2 LDC.64 R14, c[0x0][0x5c0] ;  /* 0x00017000ff0eab82 */ /* 0x000e240000000a00 */
[----:B------:R-:W-:-:S05]  /*b600*/  F2FP.SATFINITE.E4M3.F32.PACK_AB_MERGE_C R13, RZ, R12, RZ ;  /* 0x0000000cff0d723e */ /* 0x000fca00048070ff */
        /* <DEDUP_REMOVED lines=13> */
[----:B------:R-:W-:-:S05]  /*b6e0*/  F2FP.SATFINITE.E4M3.F32.PACK_AB_MERGE_C R13, RZ, R12, RZ ;  /* 0x0000000cff0d723e */ /* 0x000fca00048070ff */
        /* <DEDUP_REMOVED lines=9> */
[----:B-1----:R-:W-:-:S03]  /*b780*/  @!P3 IADD3 R8, P4, R15, R16, RZ ;  /* 0x000000100f08b210 */ /* 0x002fc60007f9e0ff */
[----:B---3--:R-:W-:Y:S02]  /*b790*/  FFMA R10, R227, UR17, R9 ;  /* 0x00000011e30a7c23 */ /* 0x008fe40008000009 */
[----:B------:R-:W-:Y:S01]  /*b7a0*/  @!P3 IMAD.X R9, R12, 0x1, R17, P4 ;  /* 0x000000010c09b824 */ /* 0x000fe200020e0611 */
[----:B------:R-:W3:Y:S01]  /*b7b0*/  LDL.LU R227, [R1+0x34] ;  /* 0x0000340001e37983 */ /* 0x000ee20000300800 */
        /* <DEDUP_REMOVED lines=14> */
[----:B-1----:R-:W-:Y:S02]  /*b8a0*/  FFMA R8, R225, UR17, R11 ;  /* 0x00000011e1087c23 */ /* 0x002fe4000800000b */
[----:B------:R-:W-:Y:S01]  /*b8b0*/  @!P2 IMAD.X R11, R12, 0x1, R17, P4 ;  /* 0x000000010c0ba824 */ /* 0x000fe200020e0611 */
[----:B------:R-:W4:Y:S02]  /*b8c0*/  LDL.LU R225, [R1+0x38] ;  /* 0x0000380001e17983 */ /* 0x000f240000300800 */
[----:B------:R-:W-:Y:S02]  /*b8d0*/  F2FP.SATFINITE.E4M3.F32.PACK_AB_MERGE_C R13, RZ, R8, RZ ;  /* 0x00000008ff0d723e */ /* 0x000fe400048070ff */
[----:B------:R-:W-:-:S03]  /*b8e0*/  PRMT R8, RZ, 0x7610, R8 ;  /* 0x00007610ff087816 */ /* 0x000fc60000000008 */
[----:B------:R1:W-:Y:S04]  /*b8f0*/  @!P2 STG.E.U8 desc[UR24][R10.64+0x49], R13 ;  /* 0x0000490d0a00a986 */ /* 0x0003e8000c101118 */
[----:B------:R-:W2:Y:S01]  /*b900*/  @!P3 LDG.E.U8 R8, desc[UR24][R26.64+0x50] ;  /* 0x000050181a08b981 */ /* 0x000ea2000c1e1100 */
[----:B------:R-:W-:Y:S02]  /*b910*/  ISETP.LT.OR P2, PT, R34, 0x52, !P0 ;  /* 0x000000522200780c */ /* 0x000fe40004741670 */
[----:B-1----:R-:W-:Y:S02]  /*b920*/  PRMT R10, RZ, 0x7610, R10 ;  /* 0x00007610ff0a7816 */ /* 0x002fe4000000000a */
[----:B--2---:R-:W-:-:S04]  /*b930*/  LOP3.LUT R8, R8, 0xff, RZ, 0xc0, !PT ;  /* 0x000000ff08087812 */ /* 0x004fc800078ec0ff */
[----:B------:R-:W-:-:S05]  /*b940*/  F2FP.F16.E4M3.UNPACK_B R8, R8 ;  /* 0x00000008ff08723e */ /* 0x000fca00020006ff */
[----:B------:R-:W-:-:S05]  /*b950*/  HADD2.F32 R8, -RZ, R8.H0_H0 ;  /* 0x20000008ff087230 */ /* 0x000fca0000004100 */
[----:B------:R-:W-:Y:S01]  /*b960*/  FMUL R9, R8, UR8 ;  /* 0x0000000808097c20 */ /* 0x000fe20008400000 */
[----:B0-----:R-:W-:-:S03]  /*b970*/  @!P3 IADD3 R8, P4, P5, R24, R14, R4 ;  /* 0x0000000e1808b210 */ /* 0x001fc60007d9e004 */
[----:B------:R-:W-:Y:S01]  /*b980*/  FFMA R12, R226, UR17, R9 ;  /* 0x00000011e20c7c23 */ /* 0x000fe20008000009 */
[----:B------:R-:W-:Y:S01]  /*b990*/  @!P3 IADD3.X R9, R36, R15, R7, P4, P5 ;  /* 0x0000000f2409b210 */ /* 0x000fe200027ea407 */
[----:B------:R-:W2:Y:S01]  /*b9a0*/  LDL.LU R226, [R1+0x3c] ;  /* 0x00003c0001e27983 */ /* 0x000ea20000300800 */
        /* <DEDUP_REMOVED lines=12> */
[----:B------:R-:W-:Y:S01]  /*ba70*/  FFMA R12, R227, UR17, R11 ;  /* 0x00000011e30c7c23 */ /* 0x000fe2000800000b */
[----:B------:R-:W-:Y:S01]  /*ba80*/  @!P2 IADD3.X R11, R36, R15, R7, P4, P5 ;  /* 0x0000000f240ba210 */ /* 0x000fe200027ea407 */
[----:B------:R-:W3:Y:S03]  /*ba90*/  LDL.LU R227, [R1+0x40] ;  /* 0x0000400001e37983 */ /* 0x000ee60000300800 */
        /* <DEDUP_REMOVED lines=10> */
[----:B-1----:R-:W-:-:S03]  /*bb40*/  @!P3 IADD3 R8, P4, R15, R16, RZ ;  /* 0x000000100f08b210 */ /* 0x002fc60007f9e0ff */
[----:B----4-:R-:W-:Y:S02]  /*bb50*/  FFMA R10, R225, UR17, R9 ;  /* 0x00000011e10a7c23 */ /* 0x010fe40008000009 */
        /* <DEDUP_REMOVED lines=18> */
[----:B------:R-:W-:Y:S01]  /*bc80*/  ISETP.LT.OR P0, PT, R34, 0x5a, !P0 ;  /* 0x0000005a2200780c */ /* 0x000fe20004701670 */
[----:B------:R-:W4:Y:S01]  /*bc90*/  LDL.LU R226, [R1+0x48] ;  /* 0x0000480001e27983 */ /* 0x000f220000300800 */
[----:B------:R-:W-:Y:S02]  /*bca0*/  F2FP.SATFINITE.E4M3.F32.PACK_AB_MERGE_C R13, RZ, R8, RZ ;  /* 0x00000008ff0d723e */ /* 0x000fe400048070ff */
[----:B------:R-:W-:-:S03]  /*bcb0*/  PRMT R8, RZ, 0x7610, R8 ;  /* 0x00007610ff087816 */ /* 0x000fc60000000008 */
[----:B------:R1:W-:Y:S04]  /*bcc0*/  @!P2 STG.E.U8 desc[UR24][R10.64+0x51], R13 ;  /* 0x0000510d0a00a986 */ /* 0x0003e8000c101118 */
[----:B------:R-:W3:Y:S01]  /*bcd0*/  @!P3 LDG.E.U8 R8, desc[UR24][R26.64+0x58] ;  /* 0x000058181a08b981 */ /* 0x000ee2000c1e1100 */
[----:B-1----:R-:W-:Y:S02]  /*bce0*/  PRMT R10, RZ, 0x7610, R10 ;  /* 0x00007610ff0a7816 */ /* 0x002fe4000000000a */
[----:B---3--:R-:W-:-:S04]  /*bcf0*/  LOP3.LUT R8, R8, 0xff, RZ, 0xc0, !PT ;  /* 0x000000ff08087812 */ /* 0x008fc800078ec0ff */
[----:B------:R-:W-:-:S05]  /*bd00*/  F2FP.F16.E4M3.UNPACK_B R8, R8 ;  /* 0x00000008ff08723e */ /* 0x000fca00020006ff */
[----:B------:R-:W-:-:S05]  /*bd10*/  HADD2.F32 R8, -RZ, R8.H0_H0 ;  /* 0x20000008ff087230 */ /* 0x000fca0000004100 */
[----:B------:R-:W-:Y:S01]  /*bd20*/  FMUL R9, R8, UR8 ;  /* 0x0000000808097c20 */ /* 0x000fe20008400000 */
[----:B0-----:R-:W-:-:S03]  /*bd30*/  @!P3 IADD3 R8, P2, P4, R24, R14, R4 ;  /* 0x0000000e1808b210 */ /* 0x001fc60007c5e004 */
[----:B------:R-:W-:Y:S01]  /*bd40*/  FFMA R12, R227, UR17, R9 ;  /* 0x00000011e30c7c23 */ /* 0x000fe20008000009 */
[----:B------:R-:W-:Y:S01]  /*bd50*/  @!P3 IADD3.X R9, R36, R15, R7, P2, P4 ;  /* 0x0000000f2409b210 */ /* 0x000fe200017e8407 */
[----:B------:R-:W3:Y:S01]  /*bd60*/  LDL.LU R227, [R1+0x4c] ;  /* 0x00004c0001e37983 */ /* 0x000ee20000300800 */
        /* <DEDUP_REMOVED lines=13> */
[----:B------:R-:W-:-:S04]  /*be40*/  @!P0 IADD3.X R11, R36, R15, R7, P3, P4 ;  /* 0x0000000f240b8210 */ /* 0x000fc80001fe8407 */
[----:B------:R-:W-:-:S05]  /*be50*/  F2FP.SATFINITE.E4M3.F32.PACK_AB_MERGE_C R13, RZ, R12, RZ ;  /* 0x0000000cff0d723e */ /* 0x000fca00048070ff */
[----:B------:R0:W-:Y:S04]  /*be60*/  @!P0 STG.E.U8 desc[UR24][R10.64+0x59], R13 ;  /* 0x0000590d0a008986 */ /* 0x0001e8000c101118 */
[----:B------:R-:W2:Y:S01]  /*be70*/  @!P2 LDG.E.U8 R8, desc[UR24][R32.64+0x58] ;  /* 0x000058182008a981 */ /* 0x000ea2000c1e1100 */
[----:B------:R-:W-:Y:S02]  /*be80*/  @!P2 IADD3 R15, P0, P3, R3, R24, R4 ;  /* 0x00000018030fa210 */ /* 0x000fe40007b1e004 */
[----:B------:R-:W-:Y:S02]  /*be90*/  ISETP.LT.OR P1, PT, R34, 0x5a, !P1 ;  /* 0x0000005a2200780c */ /* 0x000fe40004f21670 */
[----:B0-----:R-:W-:Y:S02]  /*bea0*/  @!P2 IADD3.X R10, R6, R36, R7, P0, P3 ;  /* 0x00000024060aa210 */ /* 0x001fe400007e6407 */
[----:B--2---:R-:W-:-:S04]  /*beb0*/  LOP3.LUT R8, R8, 0xff, RZ, 0xc0, !PT ;  /* 0x000000ff08087812 */ /* 0x004fc800078ec0ff */
[----:B------:R-:W-:-:S05]  /*bec0*/  F2FP.F16.E4M3.UNPACK_B R8, R8 ;  /* 0x00000008ff08723e */ /* 0x000fca00020006ff */
[----:B------:R-:W-:-:S05]  /*bed0*/  HADD2.F32 R8, -RZ, R8.H0_H0 ;  /* 0x20000008ff087230 */ /* 0x000fca0000004100 */
[----:B------:R-:W-:Y:S01]  /*bee0*/  FMUL R9, R8, UR8 ;  /* 0x0000000808097c20 */ /* 0x000fe20008400000 */
[----:B-1----:R-:W-:-:S03]  /*bef0*/  @!P2 IADD3 R8, P4, R15, R16, RZ ;  /* 0x000000100f08a210 */ /* 0x002fc60007f9e0ff */
[----:B----4-:R-:W-:Y:S02]  /*bf00*/  FFMA R12, R226, UR17, R9 ;  /* 0x00000011e20c7c23 */ /* 0x010fe40008000009 */
[----:B------:R-:W-:Y:S01]  /*bf10*/  @!P2 IMAD.X R9, R10, 0x1, R17, P4 ;  /* 0x000000010a09a824 */ /* 0x000fe200020e0611 */
[----:B------:R-:W-:Y:S01]  /*bf20*/  PRMT R10, RZ, 0x7610, R10 ;  /* 0x00007610ff0a7816 */ /* 0x000fe2000000000a */
[----:B------:R-:W0:Y:S01]  /*bf30*/  @!P1 LDC.64 R16, c[0x0][0x5c0] ;  /* 0x00017000ff109b82 */ /* 0x000e220000000a00 */
[----:B------:R-:W-:Y:S01]  /*bf40*/  F2FP.SATFINITE.E4M3.F32.PACK_AB_MERGE_C R13, RZ, R12, RZ ;  /* 0x0000000cff0d723e */ /* 0x000fe200048070ff */
[----:B------:R-:W2:Y:S04]  /*bf50*/  LDL.LU R226, [R1+0x50] ;  /* 0x0000500001e27983 */ /* 0x000ea80000300800 */
[----:B------:R1:W-:Y:S04]  /*bf60*/  @!P2 STG.E.U8 desc[UR24][R8.64+0x58], R13 ;  /* 0x0000580d0800a986 */ /* 0x0003e8000c101118 */
[----:B------:R-:W4:Y:S01]  /*bf70*/  @!P1 LDG.E.U8 R10, desc[UR24][R32.64+0x59] ;  /* 0x00005918200a9981 */ /* 0x000f22000c1e1100 */
[----:B------:R-:W-:-:S02]  /*bf80*/  IADD3 R11, P0, R37, 0x100, RZ ;  /* 0x00000100250b7810 */ /* 0x000fc40007f1e0ff */
[----:B------:R-:W-:-:S03]  /*bf90*/  @!P1 IADD3 R15, P4, P5, R3, R24, R4 ;  /* 0x00000018030f9210 */ /* 0x000fc60007d9e004 */
[----:B------:R-:W-:Y:S01]  /*bfa0*/  IMAD.X R12, RZ, RZ, R39, P0 ;  /* 0x000000ffff0c7224 */ /* 0x000fe200000e0627 */
[----:B------:R-:W-:Y:S01]  /*bfb0*/  ISETP.GE.AND P0, PT, R35, 0x101, PT ;  /* 0x000001012300780c */ /* 0x000fe20003f06270 */
[----:B-1----:R-:W-:-:S03]  /*bfc0*/  IMAD.WIDE.U32 R8, R11, UR12, R30 ;  /* 0x0000000c0b087c25 */ /* 0x002fc6000f8e001e */
[----:B------:R-:W-:Y:S01]  /*bfd0*/  ISETP.LT.OR P2, PT, R34, 0x1, !P0 ;  /* 0x000000012200780c */ /* 0x000fe20004741670 */
[----:B------:R-:W-:Y:S01]  /*bfe0*/  IMAD R14, R12, UR12, RZ ;  /* 0x0000000c0c0e7c24 */ /* 0x000fe2000f8e02ff */
[----:B0-----:R-:W-:Y:S02]  /*bff0*/  @!P1 IADD3 R12, P3, R15, R16, RZ ;  /* 0x000000100f0c9210 */ /* 0x001fe40007f7e0ff */
[----:B------:R-:W-:Y:S01]  /*c000*/  @!P1 IADD3.X R16, R6, R36, R7, P4, P5 ;  /* 0x0000002406109210 */ /* 0x000fe200027ea407 */
[----:B------:R-:W-:Y:S01]  /*c010*/  IMAD R11, R11, UR13, R14 ;  /* 0x0000000d0b0b7c24 */ /* 0x000fe2000f8e020e */
[----:B------:R-:W-:-:S03]  /*c020*/  IADD3 R8, P4, R8, UR14, RZ ;  /* 0x0000000e08087c10 */ /* 0x000fc6000ff9e0ff */
[----:B------:R-:W-:Y:S01]  /*c030*/  @!P1 IMAD.X R13, R16, 0x1, R17, P3 ;  /* 0x00000001100d9824 */ /* 0x000fe200018e0611 */
[----:B------:R-:W-:-:S03]  /*c040*/  IADD3.X R9, R9, UR15, R11, P4, !PT ;  /* 0x0000000f09097c10 */ /* 0x000fc6000a7fe40b */
[----:B------:R-:W0:Y:S01]  /*c050*/  @!P2 LDC.64 R16, c[0x0][0x5c0] ;  /* 0x00017000ff10ab82 */ /* 0x000e220000000a00 */
[----:B----4-:R-:W-:-:S04]  /*c060*/  LOP3.LUT R10, R10, 0xff, RZ, 0xc0, !PT ;  /* 0x000000ff0a0a7812 */ /* 0x010fc800078ec0ff */
[----:B------:R-:W-:-:S05]  /*c070*/  F2FP.F16.E4M3.UNPACK_B R10, R10 ;  /* 0x0000000aff0a723e */ /* 0x000fca00020006ff */
[----:B------:R-:W-:-:S05]  /*c080*/  HADD2.F32 R10, -RZ, R10.H0_H0 ;  /* 0x2000000aff0a7230 */ /* 0x000fca0000004100 */
[----:B------:R-:W-:-:S04]  /*c090*/  FMUL R10, R10, UR8 ;  /* 0x000000080a0a7c20 */ /* 0x000fc80008400000 */
[----:B---3--:R-:W-:Y:S01]  /*c0a0*/  FFMA R10, R227, UR17, R10 ;  /* 0x00000011e30a7c23 */ /* 0x008fe2000800000a */
[----:B------:R-:W-:Y:S01]  /*c0b0*/  ISETP.LT.OR P3, PT, R34, 0x2, !P0 ;  /* 0x000000022200780c */ /* 0x000fe20004761670 */
[----:B------:R-:W3:Y:S03]  /*c0c0*/  LDL.LU R227, [R1+0x54] ;  /* 0x0000540001e37983 */ /* 0x000ee60000300800 */
[----:B------:R-:W-:Y:S02]  /*c0d0*/  F2FP.SATFINITE.E4M3.F32.PACK_AB_MERGE_C R15, RZ, R10, RZ ;  /* 0x0000000aff0f723e */ /* 0x000fe400048070ff */
[----:B------:R-:W-:-:S03]  /*c0e0*/  PRMT R10, RZ, 0x7610, R10 ;  /* 0x00007610ff0a7816 */ /* 0x000fc6000000000a */
[----:B------:R1:W-:Y:S04]  /*c0f0*/  @!P1 STG.E.U8 desc[UR24][R12.64+0x59], R15 ;  /* 0x0000590f0c009986 */ /* 0x0003e8000c101118 */
[----:B------:R-:W4:Y:S01]  /*c100*/  @!P2 LDG.E.U8 R10, desc[UR24][R8.64] ;  /* 0x00000018080aa981 */ /* 0x000f22000c1e1100 */
[----:B-1----:R-:W-:Y:S02]  /*c110*/  PRMT R12, RZ, 0x7610, R12 ;  /* 0x00007610ff0c7816 */ /* 0x002fe4000000000c */
[----:B----4-:R-:W-:-:S04]  /*c120*/  LOP3.LUT R10, R10, 0xff, RZ, 0xc0, !PT ;  /* 0x000000ff0a0a7812 */ /* 0x010fc800078ec0ff */
[----:B------:R-:W-:-:S05]  /*c130*/  F2FP.F16.E4M3.UNPACK_B R10, R10 ;  /* 0x0000000aff0a723e */ /* 0x000fca00020006ff */
[----:B------:R-:W-:-:S05]  /*c140*/  HADD2.F32 R10, -RZ, R10.H0_H0 ;  /* 0x2000000aff0a7230 */ /* 0x000fca0000004100 */
[----:B------:R-:W-:Y:S01]  /*c150*/  FMUL R11, R10, UR8 ;  /* 0x000000080a0b7c20 */ /* 0x000fe20008400000 */
[----:B0-----:R-:W-:-:S03]  /*c160*/  @!P2 IADD3 R10, P1, P4, R24, R16, R2 ;  /* 0x00000010180aa210 */ /* 0x001fc60007c3e002 */
[----:B--2---:R-:W-:Y:S01]  /*c170*/  FFMA R14, R226, UR17, R11 ;  /* 0x00000011e20e7c23 */ /* 0x004fe2000800000b */
[----:B------:R-:W-:Y:S01]  /*c180*/  @!P2 IADD3.X R11, R36, R17, R5, P1, P4 ;  /* 0x00000011240ba210 */ /* 0x000fe20000fe8405 */
[----:B------:R-:W2:Y:S03]  /*c190*/  LDL.LU R226, [R1+0x58] ;  /* 0x0000580001e27983 */ /* 0x000ea60000300800 */
[----:B------:R-:W-:Y:S02]  /*c1a0*/  F2FP.SATFINITE.E4M3.F32.PACK_AB_MERGE_C R13, RZ, R14, RZ ;  /* 0x0000000eff0d723e */ /* 0x000fe400048070ff */
[----:B------:R-:W0:Y:S03]  /*c1b0*/  @!P3 LDC.64 R14, c[0x0][0x5c0] ;  /* 0x00017000ff0ebb82 */ /* 0x000e260000000a00 */
[----:B------:R1:W-:Y:S04]  /*c1c0*/  @!P2 STG.E.U8 desc[UR24][R10.64], R13 ;  /* 0x0000000d0a00a986 */ /* 0x0003e8000c101118 */
[----:B------:R-:W4:Y:S01]  /*c1d0*/  @!P3 LDG.E.U8 R12, desc[UR24][R8.64+0x1] ;  /* 0x00000118080cb981 */ /* 0x000f22000c1e1100 */
[----:B------:R-:W-:-:S05]  /*c1e0*/  IADD3 R37, P1, R37, 0x108, RZ ;  /* 0x0000010825257810 */ /* 0x000fca0007f3e0ff */
[----:B------:R-:W-:Y:S01]  /*c1f0*/  IMAD.X R38, RZ, RZ, R39, P1 ;  /* 0x000000ffff267224 */ /* 0x000fe200008e0627 */
[----:B------:R-:W-:Y:S01]  /*c200*/  ISETP.GE.AND P1, PT, R35, 0x109, PT ;  /* 0x000001092300780c */ /* 0x000fe20003f26270 */
[----:B------:R-:W-:-:S03]  /*c210*/  IMAD.WIDE.U32 R30, R37, UR12, R30 ;  /* 0x0000000c251e7c25 */ /* 0x000fc6000f8e001e */
[----:B------:R-:W-:Y:S01]  /*c220*/  ISETP.LT.OR P2, PT, R34, 0x1, !P1 ;  /* 0x000000012200780c */ /* 0x000fe20004f41670 */
[----:B------:R-:W-:Y:S01]  /*c230*/  IMAD R38, R38, UR12, RZ ;  /* 0x0000000c26267c24 */ /* 0x000fe2000f8e02ff */
[----:B0-----:R-:W-:-:S03]  /*c240*/  @!P3 IADD3 R14, P4, P5, R24, R14, R2 ;  /* 0x0000000e180eb210 */ /* 0x001fc60007d9e002 */
[----:B------:R-:W-:Y:S01]  /*c250*/  IMAD R37, R37, UR13, R38 ;  /* 0x0000000d25257c24 */ /* 0x000fe2000f8e0226 */
[----:B------:R-:W-:Y:S02]  /*c260*/  @!P3 IADD3.X R15, R36, R15, R5, P4, P5 ;  /* 0x0000000f240fb210 */ /* 0x000fe400027ea405 */
[----:B-1----:R-:W-:-:S05]  /*c270*/  IADD3 R10, P4, R30, UR14, RZ ;  /* 0x0000000e1e0a7c10 */ /* 0x002fca000ff9e0ff */
[----:B------:R-:W0:Y:S01]  /*c280*/  @!P2 LDC.64 R20, c[0x0][0x5c0] ;  /* 0x00017000ff14ab82 */ /* 0x000e220000000a00 */
[----:B------:R-:W-:Y:S02]  /*c290*/  IADD3.X R11, R31, UR15, R37, P4, !PT ;  /* 0x0000000f1f0b7c10 */ /* 0x000fe4000a7fe425 */
[----:B----4-:R-:W-:-:S04]  /*c2a0*/  LOP3.LUT R12, R12, 0xff, RZ, 0xc0, !PT ;  /* 0x000000ff0c0c7812 */ /* 0x010fc800078ec0ff */
[----:B------:R-:W-:-:S05]  /*c2b0*/  F2FP.F16.E4M3.UNPACK_B R12, R12 ;  /* 0x0000000cff0c723e */ /* 0x000fca00020006ff */
[----:B------:R-:W-:-:S05]  /*c2c0*/  HADD2.F32 R12, -RZ, R12.H0_H0 ;  /* 0x2000000cff0c7230 */ /* 0x000fca0000004100 */
[----:B------:R-:W-:-:S04]  /*c2d0*/  FMUL R12, R12, UR8 ;  /* 0x000000080c0c7c20 */ /* 0x000fc80008400000 */
[----:B---3--:R-:W-:Y:S01]  /*c2e0*/  FFMA R12, R227, UR17, R12 ;  /* 0x00000011e30c7c23 */ /* 0x008fe2000800000c */
[----:B------:R-:W-:Y:S01]  /*c2f0*/  @!P2 IADD3 R17, P4, P5, R3, R24, R2 ;  /* 0x000000180311a210 */ /* 0x000fe20007d9e002 */
[----:B------:R-:W3:Y:S03]  /*c300*/  LDL.LU R227, [R1+0x5c] ;  /* 0x00005c0001e37983 */ /* 0x000ee60000300800 */
[----:B------:R-:W-:Y:S01]  /*c310*/  F2FP.SATFINITE.E4M3.F32.PACK_AB_MERGE_C R19, RZ, R12, RZ ;  /* 0x0000000cff13723e */ /* 0x000fe200048070ff */
[----:B------:R-:W4:Y:S01]  /*c320*/  LDL.LU R225, [R1+0x60] ;  /* 0x0000600001e17983 */ /* 0x000f220000300800 */
[----:B------:R-:W-:-:S03]  /*c330*/  PRMT R12, RZ, 0x7610, R12 ;  /* 0x00007610ff0c7816 */ /* 0x000fc6000000000c */
[----:B------:R2:W-:Y:S04]  /*c340*/  @!P3 STG.E.U8 desc[UR24][R14.64+0x1], R19 ;  /* 0x000001130e00b986 */ /* 0x0005e8000c101118 */
[----:B------:R-:W2:Y:S01]  /*c350*/  @!P2 LDG.E.U8 R12, desc[UR24][R10.64] ;  /* 0x000000180a0ca981 */ /* 0x000ea2000c1e1100 */
[----:B------:R-:W-:Y:S02]  /*c360*/  ISETP.LT.OR P3, PT, R34, 0x2, !P1 ;  /* 0x000000022200780c */ /* 0x000fe40004f61670 */
[----:B------:R-:W-:Y:S02]  /*c370*/  @!P2 IADD3.X R16, R6, R36, R5, P4, P5 ;  /* 0x000000240610a210 */ /* 0x000fe400027ea405 */
[----:B--2---:R-:W-:-:S04]  /*c380*/  LOP3.LUT R12, R12, 0xff, RZ, 0xc0, !PT ;  /* 0x000000ff0c0c7812 */ /* 0x004fc800078ec0ff */
[----:B------:R-:W-:-:S05]  /*c390*/  F2FP.F16.E4M3.UNPACK_B R12, R12 ;  /* 0x0000000cff0c723e */ /* 0x000fca00020006ff */
[----:B------:R-:W-:-:S05]  /*c3a0*/  HADD2.F32 R12, -RZ, R12.H0_H0 ;  /* 0x2000000cff0c7230 */ /* 0x000fca0000004100 */
[----:B------:R-:W-:Y:S01]  /*c3b0*/  FMUL R13, R12, UR8 ;  /* 0x000000080c0d7c20 */ /* 0x000fe20008400000 */
[----:B0-----:R-:W-:-:S03]  /*c3c0*/  @!P2 IADD3 R12, P4, R17, R20, RZ ;  /* 0x00000014110ca210 */ /* 0x001fc60007f9e0ff */
        /* <DEDUP_REMOVED lines=36> */
[----:B------:R-:W4:Y:S01]  /*c610*/  @!P3 LDG.E.U8 R14, desc[UR24][R8.64+0x9] ;  /* 0x00000918080eb981 */ /* 0x000f22000c1e1100 */
[----:B------:R-:W-:Y:S02]  /*c620*/  ISETP.LT.OR P2, PT, R34, 0x9, !P1 ;  /* 0x000000092200780c */ /* 0x000fe40004f41670 */
[----:B-1----:R-:W-:-:S11]  /*c630*/  PRMT R12, RZ, 0x7610, R12 ;  /* 0x00007610ff0c7816 */ /* 0x002fd6000000000c */
[----:B------:R-:W1:Y:S01]  /*c640*/  @!P2 LDC.64 R20, c[0x0][0x5c0] ;  /* 0x00017000ff14ab82 */ /* 0x000e620000000a00 */
        /* <DEDUP_REMOVED lines=8> */
[----:B------:R-:W-:Y:S01]  /*c6d0*/  F2FP.SATFINITE.E4M3.F32.PACK_AB_MERGE_C R17, RZ, R16, RZ ;  /* 0x00000010ff11723e */ /* 0x000fe200048070ff */
[----:B------:R-:W4:Y:S04]  /*c6e0*/  LDL.LU R225, [R1+0x70] ;  /* 0x0000700001e17983 */ /* 0x000f280000300800 */
[----:B------:R3:W-:Y:S04]  /*c6f0*/  @!P3 STG.E.U8 desc[UR24][R14.64+0x9], R17 ;  /* 0x000009110e00b986 */ /* 0x0007e8000c101118 */
[----:B------:R-:W3:Y:S01]  /*c700*/  @!P2 LDG.E.U8 R12, desc[UR24][R10.64+0x8] ;  /* 0x000008180a0ca981 */ /* 0x000ee2000c1e1100 */
[----:B------:R-:W-:-:S02]  /*c710*/  @!P2 IADD3 R19, P4, P5, R3, R24, R2 ;  /* 0x000000180313a210 */ /* 0x000fc40007d9e002 */
[----:B------:R-:W-:Y:S02]  /*c720*/  ISETP.LT.OR P3, PT, R34, 0xa, !P1 ;  /* 0x0000000a2200780c */ /* 0x000fe40004f61670 */
[----:B------:R-:W-:Y:S02]  /*c730*/  @!P2 IADD3.X R16, R6, R36, R5, P4, P5 ;  /* 0x000000240610a210 */ /* 0x000fe400027ea405 */
[----:B---3--:R-:W-:-:S04]  /*c740*/  LOP3.LUT R12, R12, 0xff, RZ, 0xc0, !PT ;  /* 0x000000ff0c0c7812 */ /* 0x008fc800078ec0ff */
[----:B------:R-:W-:-:S05]  /*c750*/  F2FP.F16.E4M3.UNPACK_B R12, R12 ;  /* 0x0000000cff0c723e */ /* 0x000fca00020006ff */
[----:B------:R-:W-:-:S05]  /*c760*/  HADD2.F32 R12, -RZ, R12.H0_H0 ;  /* 0x2000000cff0c7230 */ /* 0x000fca0000004100 */
[----:B------:R-:W-:Y:S01]  /*c770*/  FMUL R13, R12, UR8 ;  /* 0x000000080c0d7c20 */ /* 0x000fe20008400000 */
[----:B-1----:R-:W-:-:S03]  /*c780*/  @!P2 IADD3 R12, P4, R19, R20, RZ ;  /* 0x00000014130ca210 */ /* 0x002fc60007f9e0ff */
[----:B------:R-:W-:Y:S02]  /*c790*/  FFMA R14, R227, UR17, R13 ;  /* 0x00000011e30e7c23 */ /* 0x000fe4000800000d */
        /* <DEDUP_REMOVED lines=44> */
[----:B---3--:R-:W-:Y:S01]  /*ca60*/  FFMA R16, R227, UR17, R15 ;  /* 0x00000011e3107c23 */ /* 0x008fe2000800000f */
        /* <DEDUP_REMOVED lines=513> */
[----:B------:R-:W-:Y:S01]  /*ea80*/  ISETP.LT.OR P0, PT, R34, 0x5a, !P0 ;  /* 0x0000005a2200780c */ /* 0x000fe20004701670 */
[----:B------:R-:W3:Y:S01]  /*ea90*/  LDL.LU R227, [R1+0x108] ;  /* 0x0001080001e37983 */ /* 0x000ee20000300800 */
        /* <DEDUP_REMOVED lines=15> */
[----:B------:R4:W2:Y:S01]  /*eb90*/  @!P0 LDG.E.U8 R14, desc[UR24][R8.64+0x59] ;  /* 0x00005918080e8981 */ /* 0x0008a2000c1e1100 */
[----:B------:R-:W-:Y:S02]  /*eba0*/  ISETP.LT.OR P2, PT, R34, 0x59, !P1 ;  /* 0x000000592200780c */ /* 0x000fe40004f41670 */
[----:B----4-:R-:W-:Y:S02]  /*ebb0*/  PRMT R8, RZ, 0x7610, R8 ;  /* 0x00007610ff087816 */ /* 0x010fe40000000008 */
[----:B--2---:R-:W-:-:S04]  /*ebc0*/  LOP3.LUT R14, R14, 0xff, RZ, 0xc0, !PT ;  /* 0x000000ff0e0e7812 */ /* 0x004fc800078ec0ff */
[----:B------:R-:W-:-:S05]  /*ebd0*/  F2FP.F16.E4M3.UNPACK_B R14, R14 ;  /* 0x0000000eff0e723e */ /* 0x000fca00020006ff */
[----:B------:R-:W-:-:S05]  /*ebe0*/  HADD2.F32 R14, -RZ, R14.H0_H0 ;  /* 0x2000000eff0e7230 */ /* 0x000fca0000004100 */
[----:B------:R-:W-:Y:S01]  /*ebf0*/  FMUL R15, R14, UR8 ;  /* 0x000000080e0f7c20 */ /* 0x000fe20008400000 */
[----:B0-----:R-:W-:-:S03]  /*ec00*/  @!P0 IADD3 R14, P3, P4, R24, R18, R2 ;  /* 0x00000012180e8210 */ /* 0x001fc60007c7e002 */
[----:B------:R-:W-:Y:S01]  /*ec10*/  FFMA R16, R226, UR17, R15 ;  /* 0x00000011e2107c23 */ /* 0x000fe2000800000f */
[----:B------:R-:W-:Y:S02]  /*ec20*/  @!P0 IADD3.X R15, R36, R19, R5, P3, P4 ;  /* 0x00000013240f8210 */ /* 0x000fe40001fe8405 */
[----:B------:R-:W0:Y:S02]  /*ec30*/  @!P2 LDC.64 R18, c[0x0][0x5c0] ;  /* 0x00017000ff12ab82 */ /* 0x000e240000000a00 */
[----:B-1----:R-:W-:-:S05]  /*ec40*/  F2FP.SATFINITE.E4M3.F32.PACK_AB_MERGE_C R13, RZ, R16, RZ ;  /* 0x00000010ff0d723e */ /* 0x002fca00048070ff */
[----:B------:R1:W-:Y:S04]  /*ec50*/  @!P0 STG.E.U8 desc[UR24][R14.64+0x59], R13 ;  /* 0x0000590d0e008986 */ /* 0x0003e8000c101118 */
[----:B------:R-:W2:Y:S01]  /*ec60*/  @!P2 LDG.E.U8 R8, desc[UR24][R10.64+0x58] ;  /* 0x000058180a08a981 */ /* 0x000ea2000c1e1100 */
[----:B------:R-:W-:-:S04]  /*ec70*/  @!P2 IADD3 R17, P0, P3, R3, R24, R2 ;  /* 0x000000180311a210 */ /* 0x000fc80007b1e002 */
[----:B------:R-:W-:Y:S02]  /*ec80*/  @!P2 IADD3.X R16, R6, R36, R5, P0, P3 ;  /* 0x000000240610a210 */ /* 0x000fe400007e6405 */
[----:B------:R-:W-:Y:S01]  /*ec90*/  ISETP.LT.OR P1, PT, R34, 0x5a, !P1 ;  /* 0x0000005a2200780c */ /* 0x000fe20004f21670 */
[----:B------:R-:W-:Y:S01]  /*eca0*/  BSSY B1, `(.L_x_33) ;  /* 0x000000d000017945 */ /* 0x000fe20003800000 */
[----:B--2---:R-:W-:-:S04]  /*ecb0*/  LOP3.LUT R8, R8, 0xff, RZ, 0xc0, !PT ;  /* 0x000000ff08087812 */ /* 0x004fc800078ec0ff */
[----:B------:R-:W-:-:S05]  /*ecc0*/  F2FP.F16.E4M3.UNPACK_B R8, R8 ;  /* 0x00000008ff08723e */ /* 0x000fca00020006ff */
[----:B------:R-:W-:-:S05]  /*ecd0*/  HADD2.F32 R8, -RZ, R8.H0_H0 ;  /* 0x20000008ff087230 */ /* 0x000fca0000004100 */
[----:B------:R-:W-:Y:S01]  /*ece0*/  FMUL R9, R8, UR8 ;  /* 0x0000000808097c20 */ /* 0x000fe20008400000 */
[----:B0-----:R-:W-:-:S03]  /*ecf0*/  @!P2 IADD3 R8, P4, R17, R18, RZ ;  /* 0x000000121108a210 */ /* 0x001fc60007f9e0ff */
[----:B---3--:R-:W-:Y:S02]  /*ed00*/  FFMA R12, R227, UR17, R9 ;  /* 0x00000011e30c7c23 */ /* 0x008fe40008000009 */
[----:B------:R-:W-:-:S03]  /*ed10*/  @!P2 IMAD.X R9, R16, 0x1, R19, P4 ;  /* 0x000000011009a824 */ /* 0x000fc600020e0613 */
[----:B-1----:R-:W-:-:S05]  /*ed20*/  F2FP.SATFINITE.E4M3.F32.PACK_AB_MERGE_C R13, RZ, R12, RZ ;  /* 0x0000000cff0d723e */ /* 0x002fca00048070ff */
[----:B------:R0:W-:Y:S01]  /*ed30*/  @!P2 STG.E.U8 desc[UR24][R8.64+0x58], R13 ;  /* 0x0000580d0800a986 */ /* 0x0001e2000c101118 */
[----:B------:R-:W-:Y:S01]  /*ed40*/  PRMT R12, RZ, 0x7610, R12 ;  /* 0x00007610ff0c7816 */ /* 0x000fe2000000000c */
[----:B------:R-:W-:Y:S06]  /*ed50*/  @P1 BRA `(.L_x_34) ;  /* 0x0000000000041947 */ /* 0x000fec0003800000 */
[----:B------:R1:W5:Y:S02]  /*ed60*/  LDG.E.U8 R12, desc[UR24][R10.64+0x59] ;  /* 0x000059180a0c7981 */ /* 0x000364000c1e1100 */
.L_x_34:
[----:B------:R-:W-:Y:S05]  /*ed70*/  BSYNC B1 ;  /* 0x0000000000017941 */ /* 0x000fea0003800000 */
.L_x_33:
[----:B------:R-:W-:Y:S05]  /*ed80*/  @P1 BRA `(.L_x_35) ;  /* 0x0000005c00c01947 */ /* 0x000fea0003800000 */
[----:B-1----:R-:W2:Y:S01]  /*ed90*/  LDL.LU R10, [R1+0x10c] ;  /* 0x00010c00010a7983 */ /* 0x002ea20000300800 */
[----:B-----5:R-:W-:Y:S01]  /*eda0*/  LOP3.LUT R12, R12, 0xff, RZ, 0xc0, !PT ;  /* 0x000000ff0c0c7812 */ /* 0x020fe200078ec0ff */
[----:B------:R-:W-:Y:S01]  /*edb0*/  ULDC.64 UR12, c[0x0][0x5c0] ;  /* 0x00017000000c7ab9 */ /* 0x000fe20000000a00 */
[----:B0-----:R-:W-:Y:S02]  /*edc0*/  IADD3 R8, P0, P1, R3, R24, R2 ;  /* 0x0000001803087210 */ /* 0x001fe4000791e002 */
[----:B------:R-:W-:Y:S02]  /*edd0*/  F2FP.F16.E4M3.UNPACK_B R12, R12 ;  /* 0x0000000cff0c723e */ /* 0x000fe400020006ff */
[----:B------:R-:W-:Y:S02]  /*ede0*/  IADD3.X R36, R6, R36, R5, P0, P1 ;  /* 0x0000002406247210 */ /* 0x000fe400007e2405 */
[----:B------:R-:W-:Y:S01]  /*edf0*/  IADD3 R8, P0, R8, UR12, RZ ;  /* 0x0000000c08087c10 */ /* 0x000fe2000ff1e0ff */
[----:B------:R-:W-:-:S03]  /*ee00*/  HADD2.F32 R12, -RZ, R12.H0_H0 ;  /* 0x2000000cff0c7230 */ /* 0x000fc60000004100 */
[----:B------:R-:W-:Y:S02]  /*ee10*/  IADD3.X R9, R36, UR13, RZ, P0, !PT ;  /* 0x0000000d24097c10 */ /* 0x000fe400087fe4ff */
[----:B------:R-:W-:-:S04]  /*ee20*/  FMUL R12, R12, UR8 ;  /* 0x000000080c0c7c20 */ /* 0x000fc80008400000 */
[----:B--2---:R-:W-:-:S05]  /*ee30*/  FFMA R12, R10, UR17, R12 ;  /* 0x000000110a0c7c23 */ /* 0x004fca000800000c */
[----:B------:R-:W-:-:S05]  /*ee40*/  F2FP.SATFINITE.E4M3.F32.PACK_AB_MERGE_C R11, RZ, R12, RZ ;  /* 0x0000000cff0b723e */ /* 0x000fca00048070ff */
[----:B------:R2:W-:Y:S01]  /*ee50*/  STG.E.U8 desc[UR24][R8.64+0x59], R11 ;  /* 0x0000590b08007986 */ /* 0x0005e2000c101118 */
[----:B------:R-:W-:Y:S05]  /*ee60*/  BRA `(.L_x_35) ;  /* 0x0000005c00887947 */ /* 0x000fea0003800000 */
.L_x_32:
[----:B------:R-:W-:Y:S01]  /*ee70*/  ISETP.GE.AND P0, PT, R35, 0x9, PT ;  /* 0x000000092300780c */ /* 0x000fe20003f06270 */
[----:B------:R-:W-:Y:S01]  /*ee80*/  FMUL R227, R227, UR17 ;  /* 0x00000011e3e37c20 */ /* 0x000fe20008400000 */
[----:B-----5:R-:W-:Y:S02]  /*ee90*/  LOP3.LUT R0, R0, 0x7fffffff, RZ, 0xc0, !PT ;  /* 0x7fffffff00007812 */ /* 0x020fe400078ec0ff */
[C---:B------:R-:W-:Y:S02]  /*eea0*/  ISETP.LT.OR P5, PT, R34.reuse, 0x1, !P0 ;  /* 0x000000012200780c */ /* 0x040fe400047a1670 */
[C---:B------:R-:W-:Y:S02]  /*eeb0*/  ISETP.LT.OR P1, PT, R34.reuse, 0x2, !P0 ;  /* 0x000000022200780c */ /* 0x040fe40004721670 */
[----:B------:R-:W-:Y:S02]  /*eec0*/  ISETP.LT.OR P3, PT, R34, 0x9, !P0 ;  /* 0x000000092200780c */ /* 0x000fe40004761670 */
[----:B------:R-:W-:-:S02]  /*eed0*/  LOP3.LUT R25, R25, 0xffffffef, RZ, 0xc0, !PT ;  /* 0xffffffef19197812 */ /* 0x000fc400078ec0ff */
[----:B------:R-:W-:Y:S02]  /*eee0*/  LOP3.LUT R30, R30, 0xfffffdff, RZ, 0xc0, !PT ;  /* 0xfffffdff1e1e7812 */ /* 0x000fe400078ec0ff */
[----:B------:R-:W-:-:S03]  /*eef0*/  F2FP.SATFINITE.E4M3.F32.PACK_AB_MERGE_C R227, RZ, R227, RZ ;  /* 0x000000e3ffe3723e */ /* 0x000fc600048070ff */
[----:B------:R-:W0:Y:S01]  /*ef00*/  @!P5 LDC.64 R32, c[0x0][0x5c0] ;  /* 0x00017000ff20db82 */ /* 0x000e220000000a00 */
[----:B------:R-:W-:-:S04]  /*ef10*/  @P5 LOP3.LUT R0, R0, 0x80000000, RZ, 0xfc, !PT ;  /* 0x8000000000005812 */ /* 0x000fc800078efcff */
[----:B------:R-:W-:-:S03]  /*ef20*/  LOP3.LUT R0, R0, 0xbfffffff, RZ, 0xc0, !PT ;  /* 0xbfffffff00007812 */ /* 0x000fc600078ec0ff */
[----:B------:R-:W1:Y:S01]  /*ef30*/  @!P1 LDC.64 R28, c[0x0][0x5c0] ;  /* 0x00017000ff1c9b82 */ /* 0x000e620000000a00 */
[----:B------:R-:W-:-:S07]  /*ef40*/  @P1 LOP3.LUT R0, R0, 0x40000000, RZ, 0xfc, !PT ;  /* 0x4000000000001812 */ /* 0x000fce00078efcff */
[----:B------:R-:W2:Y:S01]  /*ef50*/  @!P3 LDC.64 R26, c[0x0][0x5c0] ;  /* 0x00017000ff1abb82 */ /* 0x000ea20000000a00 */
[----:B0-----:R-:W-:-:S04]  /*ef60*/  @!P5 IADD3 R32, P2, P4, R24, R32, R3 ;  /* 0x000000201820d210 */ /* 0x001fc80007c5e003 */
[----:B------:R-:W-:Y:S02]  /*ef70*/  @!P5 IADD3.X R33, R36, R33, R6, P2, P4 ;  /* 0x000000212421d210 */ /* 0x000fe400017e8406 */
[----:B------:R-:W-:Y:S02]  /*ef80*/  ISETP.LT.OR P5, PT, R34, 0x11, !P0 ;  /* 0x000000112200780c */ /* 0x000fe400047a1670 */
[----:B-1----:R-:W-:-:S04]  /*ef90*/  @!P1 IADD3 R28, P2, P4, R24, R28, R3 ;  /* 0x0000001c181c9210 */ /* 0x002fc80007c5e003 */
[----:B------:R-:W-:Y:S02]  /*efa0*/  @!P1 IADD3.X R29, R36, R29, R6, P2, P4 ;  /* 0x0000001d241d9210 */ /* 0x000fe400017e8406 */
[----:B------:R-:W-:Y:S02]  /*efb0*/  ISETP.LT.OR P1, PT, R34, 0x12, !P0 ;  /* 0x000000122200780c */ /* 0x000fe40004721670 */
[----:B--2---:R-:W-:-:S03]  /*efc0*/  @!P3 IADD3 R38, P2, P4, R24, R26, R3 ;  /* 0x0000001a1826b210 */ /* 0x004fc60007c5e003 */
[----:B------:R-:W-:Y:S02]  /*efd0*/  @P5 LOP3.LUT R25, R25, 0x10, RZ, 0xfc, !PT ;  /* 0x0000001019195812 */ /* 0x000fe400078efcff */
[----:B------:R-:W-:Y:S02]  /*efe0*/  @!P3 IADD3.X R39, R36, R27, R6, P2, P4 ;  /* 0x0000001b2427b210 */ /* 0x000fe400017e8406 */
[----:B------:R-:W-:Y:S02]  /*eff0*/  ISETP.LT.OR P2, PT, R34, 0xa, !P0 ;  /* 0x0000000a2200780c */ /* 0x000fe40004741670 */
[----:B------:R-:W-:-:S04]  /*f000*/  LOP3.LUT R25, R25, 0xffffffdf, RZ, 0xc0, !PT ;  /* 0xffffffdf19197812 */ /* 0x000fc800078ec0ff */
[----:B------:R-:W-:-:S04]  /*f010*/  @P1 LOP3.LUT R25, R25, 0x20, RZ, 0xfc, !PT ;  /* 0x0000002019191812 */ /* 0x000fc800078efcff */
[----:B------:R-:W-:-:S03]  /*f020*/  LOP3.LUT R25, R25, 0xffffff7f, RZ, 0xc0, !PT ;  /* 0xffffff7f19197812 */ /* 0x000fc600078ec0ff */
[----:B------:R-:W0:Y:S02]  /*f030*/  @!P2 LDC.64 R26, c[0x0][0x5c0] ;  /* 0x00017000ff1aab82 */ /* 0x000e240000000a00 */
[----:B0-----:R-:W-:-:S04]  /*f040*/  @!P2 IADD3 R40, P4, P6, R24, R26, R3 ;  /* 0x0000001a1828a210 */ /* 0x001fc80007e9e003 */
[----:B------:R-:W-:Y:S02]  /*f050*/  @!P2 IADD3.X R41, R36, R27, R6, P4, P6 ;  /* 0x0000001b2429a210 */ /* 0x000fe400027ec406 */
[----:B------:R-:W0:Y:S02]  /*f060*/  @!P5 LDC.64 R26, c[0x0][0x5c0] ;  /* 0x00017000ff1adb82 */ /* 0x000e240000000a00 */
[----:B0-----:R-:W-:-:S04]  /*f070*/  @!P5 IADD3 R42, P4, P6, R24, R26, R3 ;  /* 0x0000001a182ad210 */ /* 0x001fc80007e9e003 */
[----:B------:R-:W-:Y:S02]  /*f080*/  @!P5 IADD3.X R43, R36, R27, R6, P4, P6 ;  /* 0x0000001b242bd210 */ /* 0x000fe400027ec406 */
[----:B------:R-:W0:Y:S02]  /*f090*/  @!P1 LDC.64 R26, c[0x0][0x5c0] ;  /* 0x00017000ff1a9b82 */ /* 0x000e240000000a00 */
[----:B0-----:R-:W-:-:S04]  /*f0a0*/  @!P1 IADD3 R44, P4, P6, R24, R26, R3 ;  /* 0x0000001a182c9210 */ /* 0x001fc80007e9e003 */
[----:B------:R-:W-:Y:S02]  /*f0b0*/  @!P1 IADD3.X R45, R36, R27, R6, P4, P6 ;  /* 0x0000001b242d9210 */ /* 0x000fe400027ec406 */
[----:B------:R-:W-:-:S13]  /*f0c0*/  ISETP.LT.OR P1, PT, R34, 0x19, !P0 ;  /* 0x000000192200780c */ /* 0x000fda0004721670 */
[----:B------:R-:W0:Y:S01]  /*f0d0*/  @!P1 LDC.64 R26, c[0x0][0x5c0] ;  /* 0x00017000ff1a9b82 */ /* 0x000e220000000a00 */
[----:B------:R-:W-:-:S04]  /*f0e0*/  @P1 LOP3.LUT R25, R25, 0x80, RZ, 0xfc, !PT ;  /* 0x0000008019191812 */ /* 0x000fc800078efcff */
[----:B------:R-:W-:Y:S02]  /*f0f0*/  LOP3.LUT R25, R25, 0xffffffbf, RZ, 0xc0, !PT ;  /* 0xffffffbf19197812 */ /* 0x000fe400078ec0ff */
        /* <DEDUP_REMOVED lines=104> */
[----:B------:R-:W-:-:S04]  /*f780*/  ISETP.GE.AND P4, PT, R35, 0x81, PT ;  /* 0x000000812300780c */ /* 0x000fc80003f86270 */
        /* <DEDUP_REMOVED lines=14> */
[----:B------:R-:W-:Y:S02]  /*f870*/  @P1 LOP3.LUT R25, R25, 0x800000, RZ, 0xfc, !PT ;  /* 0x0080000019191812 */ /* 0x000fe400078efcff */
        /* <DEDUP_REMOVED lines=28> */
[----:B------:R-:W-:Y:S02]  /*fa40*/  ISETP.LT.OR P5, PT, R34, 0x21, !P4 ;  /* 0x000000212200780c */ /* 0x000fe400067a1670 */
[----:B------:R-:W-:Y:S02]  /*fa50*/  @P1 LOP3.LUT R30, R30, 0x4000000, RZ, 0xfc, !PT ;  /* 0x040000001e1e1812 */ /* 0x000fe400078efcff */
[----:B0-----:R-:W-:-:S04]  /*fa60*/  @!P1 IADD3 R146, P0, P6, R24, R26, R4 ;  /* 0x0000001a18929210 */ /* 0x001fc80007e1e004 */
[----:B------:R-:W-:Y:S02]  /*fa70*/  @!P1 IADD3.X R147, R36, R27, R7, P0, P6 ;  /* 0x0000001b24939210 */ /* 0x000fe400007ec407 */
[----:B------:R-:W-:-:S04]  /*fa80*/  ISETP.GE.AND P0, PT, R35, 0x1, PT ;  /* 0x000000012300780c */ /* 0x000fc80003f06270 */
[----:B------:R-:W-:-:S13]  /*fa90*/  ISETP.LT.OR P6, PT, R34, 0x1, !P0 ;  /* 0x000000012200780c */ /* 0x000fda00047c1670 */
[----:B------:R-:W0:Y:S02]  /*faa0*/  @!P6 LDC.64 R26, c[0x0][0x5c0] ;  /* 0x00017000ff1aeb82 */ /* 0x000e240000000a00 */
[----:B0-----:R-:W-:-:S05]  /*fab0*/  @!P6 IADD3 R26, P1, R24, R26, RZ ;  /* 0x0000001a181ae210 */ /* 0x001fca0007f3e0ff */
[----:B------:R-:W-:-:S05]  /*fac0*/  @!P6 IMAD.X R27, R36, 0x1, R27, P1 ;  /* 0x00000001241be824 */ /* 0x000fca00008e061b */
[----:B------:R0:W-:Y:S02]  /*fad0*/  @!P6 STG.E.U8 desc[UR24][R26.64], R227 ;  /* 0x000000e31a00e986 */ /* 0x0001e4000c101118 */
[----:B0-----:R-:W0:Y:S01]  /*fae0*/  @!P5 LDC.64 R26, c[0x0][0x5c0] ;  /* 0x00017000ff1adb82 */ /* 0x001e220000000a00 */
[----:B------:R-:W-:Y:S01]  /*faf0*/  LOP3.LUT R0, R0, 0xfffffffd, RZ, 0xc0, !PT ;  /* 0xfffffffd00007812 */ /* 0x000fe200078ec0ff */
[----:B------:R-:W-:Y:S01]  /*fb00*/  FMUL R226, R226, UR17 ;  /* 0x00000011e2e27c20 */ /* 0x000fe20008400000 */
[----:B------:R-:W-:Y:S01]  /*fb10*/  LOP3.LUT R30, R30, 0x7fffffff, RZ, 0xc0, !PT ;  /* 0x7fffffff1e1e7812 */ /* 0x000fe200078ec0ff */
[----:B------:R-:W-:Y:S01]  /*fb20*/  FMUL R225, R225, UR17 ;  /* 0x00000011e1e17c20 */ /* 0x000fe20008400000 */
        /* <DEDUP_REMOVED lines=19> */
[----:B0-----:R-:W-:Y:S01]  /*fc60*/  @!P5 IADD3 R144, P1, P6, R24, R26, R4 ;  /* 0x0000001a1890d210 */ /* 0x001fe20007e3e004 */
[----:B------:R-:W-:Y:S01]  /*fc70*/  FMUL R205, R205, UR17 ;  /* 0x00000011cdcd7c20 */ /* 0x000fe20008400000 */
[----:B------:R-:W-:Y:S01]  /*fc80*/  FMUL R204, R204, UR17 ;  /* 0x00000011cccc7c20 */ /* 0x000fe20008400000 */
[----:B------:R-:W-:Y:S01]  /*fc90*/  FMUL R203, R203, UR17 ;  /* 0x00000011cbcb7c20 */ /* 0x000fe20008400000 */
[----:B------:R-:W-:Y:S01]  /*fca0*/  @!P5 IADD3.X R145, R36, R27, R7, P1, P6 ;  /* 0x0000001b2491d210 */ /* 0x000fe20000fec407 */
[----:B------:R-:W-:Y:S01]  /*fcb0*/  FMUL R202, R202, UR17 ;  /* 0x00000011caca7c20 */ /* 0x000fe20008400000 */
[----:B------:R-:W-:Y:S01]  /*fcc0*/  ISETP.LT.OR P6, PT, R34, 0x2, !P0 ;  /* 0x000000022200780c */ /* 0x000fe200047c1670 */
        /* <DEDUP_REMOVED lines=12> */
[----:B------:R-:W0:Y:S01]  /*fd90*/  @!P6 LDC.64 R26, c[0x0][0x5c0] ;  /* 0x00017000ff1aeb82 */ /* 0x000e220000000a00 */
[----:B------:R-:W-:Y:S01]  /*fda0*/  @P5 LOP3.LUT R0, R0, 0x2, RZ, 0xfc, !PT ;  /* 0x0000000200005812 */ /* 0x000fe200078efcff */
[----:B------:R-:W-:Y:S01]  /*fdb0*/  FMUL R189, R189, UR17 ;  /* 0x00000011bdbd7c20 */ /* 0x000fe20008400000 */
[----:B------:R-:W-:Y:S01]  /*fdc0*/  ISETP.LT.OR P5, PT, R34, 0x22, !P4 ;  /* 0x000000222200780c */ /* 0x000fe200067a1670 */
[----:B------:R-:W-:Y:S01]  /*fdd0*/  FMUL R188, R188, UR17 ;  /* 0x00000011bcbc7c20 */ /* 0x000fe20008400000 */
[----:B------:R-:W-:Y:S01]  /*fde0*/  F2FP.SATFINITE.E4M3.F32.PACK_AB_MERGE_C R226, RZ, R226, RZ ;  /* 0x000000e2ffe2723e */ /* 0x000fe200048070ff */
        /* <DEDUP_REMOVED lines=18> */
[----:B0-----:R-:W-:Y:S01]  /*ff10*/  @!P6 IADD3 R26, P1, R24, R26, RZ ;  /* 0x0000001a181ae210 */ /* 0x001fe20007f3e0ff */
[----:B------:R-:W-:Y:S01]  /*ff20*/  FMUL R169, R169, UR17 ;  /* 0x00000011a9a97c20 */ /* 0x000fe20008400000 */
[----:B------:R-:W-:Y:S01]  /*ff30*/  FMUL R168, R168, UR17 ;  /* 0x00000011a8a87c20 */ /* 0x000fe20008400000 */
[----:B------:R-:W-:Y:S01]  /*ff40*/  FMUL R23, R23, UR17 ;  /* 0x0000001117177c20 */ /* 0x000fe20008400000 */
[----:B------:R-:W-:Y:S01]  /*ff50*/  FMUL R22, R22, UR17 ;  /* 0x0000001116167c20 */ /* 0x000fe20008400000 */
[----:B------:R-:W-:Y:S01]  /*ff60*/  @!P6 IMAD.X R27, R36, 0x1, R27, P1 ;  /* 0x00000001241be824 */ /* 0x000fe200008e061b */
[----:B------:R-:W2:Y:S04]  /*ff70*/  LDL.LU R227, [R1+0x8] ;  /* 0x0000080001e37983 */ /* 0x000ea80000300800 */
[----:B------:R0:W-:Y:S02]  /*ff80*/  @!P6 STG.E.U8 desc[UR24][R26.64+0x1], R226 ;  /* 0x000001e21a00e986 */ /* 0x0001e4000c101118 */
[----:B0-----:R-:W0:Y:S01]  /*ff90*/  @!P5 LDC.64 R26, c[0x0][0x5c0] ;  /* 0x00017000ff1adb82 */ /* 0x001e220000000a00 */
[----:B------:R-:W-:Y:S01]  /*ffa0*/  @P5 LOP3.LUT R30, R30, 0x80000000, RZ, 0xfc, !PT ;  /* 0x800000001e1e5812 */ /* 0x000fe200078efcff */
[----:B------:R-:W3:Y:S01]  /*ffb0*/  LDL.LU R226, [R1+0x4] ;  /* 0x0000040001e27983 */ /* 0x000ee20000300800 */
[----:B------:R-:W-:-:S02]  /*ffc0*/  F2FP.SATFINITE.E4M3.F32.PACK_AB_MERGE_C R225, RZ, R225, RZ ;  /* 0x000000e1ffe1723e */ /* 0x000fc400048070ff */
[----:B0-----:R-:W-:-:S04]  /*ffd0*/  @!P5 IADD3 R128, P1, P6, R24, R26, R4 ;  /* 0x0000001a1880d210 */ /* 0x001fc80007e3e004 */
[----:B------:R-:W-:Y:S02]  /*ffe0*/  @!P5 IADD3.X R129, R36, R27, R7, P1, P6 ;  /* 0x0000001b2481d210 */ /* 0x000fe40000fec407 */
[----:B------:R-:W-:Y:S02]  /*fff0*/  ISETP.LT.OR P1, PT, R34, 0x29, !P4 ;  /* 0x000000292200780c */ /* 0x000fe40006721670 */
[----:B------:R-:W-:-:S11]  /*10000*/  LOP3.LUT P5, RZ, R0, 0x80000000, RZ, 0xc0, !PT ;  /* 0x8000000000ff7812 */ /* 0x000fd600078ac0ff */
[----:B------:R-:W0:Y:S01]  /*10010*/  @!P1 LDC.64 R26, c[0x0][0x5c0] ;  /* 0x00017000ff1a9b82 */ /* 0x000e220000000a00 */
[----:B------:R-:W-:Y:S01]  /*10020*/  LOP3.LUT R0, R0, 0xffffff7f, RZ, 0xc0, !PT ;  /* 0xffffff7f00007812 */ /* 0x000fe200078ec0ff */
[----:B------:R1:W-:Y:S03]  /*10030*/  @!P5 STG.E.U8 desc[UR24][R32.64], R225 ;  /* 0x000000e12000d986 */ /* 0x0003e6000c101118 */
[----:B------:R-:W-:Y:S02]  /*10040*/  @P1 LOP3.LUT R0, R0, 0x80, RZ, 0xfc, !PT ;  /* 0x0000008000001812 */ /* 0x000fe400078efcff */
[----:B------:R-:W-:Y:S02]  /*10050*/  F2FP.SATFINITE.E4M3.F32.PACK_AB_MERGE_C R224, RZ, R224, RZ ;  /* 0x000000e0ffe0723e */ /* 0x000fe400048070ff */
[----:B------:R-:W-:Y:S02]  /*10060*/  F2FP.SATFINITE.E4M3.F32.PACK_AB_MERGE_C R223, RZ, R223, RZ ;  /* 0x000000dfffdf723e */ /* 0x000fe400048070ff */
[----:B------:R-:W-:-:S02]  /*10070*/  F2FP.SATFINITE.E4M3.F32.PACK_AB_MERGE_C R222, RZ, R222, RZ ;  /* 0x000000deffde723e */ /* 0x000fc400048070ff */
[----:B------:R-:W-:Y:S01]  /*10080*/  F2FP.SATFINITE.E4M3.F32.PACK_AB_MERGE_C R221, RZ, R221, RZ ;  /* 0x000000ddffdd723e */ /* 0x000fe200048070ff */
[----:B-1----:R-:W4:Y:S01]  /*10090*/  LDL.LU R225, [R1+0x14] ;  /* 0x0000140001e17983 */ /* 0x002f220000300800 */
        /* <DEDUP_REMOVED lines=8> */
[----:B------:R-:W-:-:S13]  /*10120*/  LOP3.LUT P1, RZ, R0, 0x40000000, RZ, 0xc0, !PT ;  /* 0x4000000000ff7812 */ /* 0x000fda000782c0ff */
[----:B------:R0:W-:Y:S01]  /*10130*/  @!P1 STG.E.U8 desc[UR24][R28.64+0x1], R224 ;  /* 0x000001e01c009986 */ /* 0x0001e2000c101118 */
[C---:B------:R-:W-:Y:S02]  /*10140*/  ISETP.LT.OR P1, PT, R34.reuse, 0x9, !P0 ;  /* 0x000000092200780c */ /* 0x040fe40004721670 */
[----:B------:R-:W-:Y:S02]  /*10150*/  ISETP.LT.OR P6, PT, R34, 0x31, !P4 ;  /* 0x000000312200780c */ /* 0x000fe400067c1670 */
[----:B------:R-:W-:Y:S02]  /*10160*/  LOP3.LUT R0, R0, 0xfffff7ff, RZ, 0xc0, !PT ;  /* 0xfffff7ff00007812 */ /* 0x000fe400078ec0ff */
[----:B------:R-:W-:Y:S02]  /*10170*/  F2FP.SATFINITE.E4M3.F32.PACK_AB_MERGE_C R220, RZ, R220, RZ ;  /* 0x000000dcffdc723e */ /* 0x000fe400048070ff */
[----:B------:R-:W-:Y:S02]  /*10180*/  F2FP.SATFINITE.E4M3.F32.PACK_AB_MERGE_C R219, RZ, R219, RZ ;  /* 0x000000dbffdb723e */ /* 0x000fe400048070ff */
[----:B------:R-:W-:Y:S01]  /*10190*/  F2FP.SATFINITE.E4M3.F32.PACK_AB_MERGE_C R218, RZ, R218, RZ ;  /* 0x000000daffda723e */ /* 0x000fe200048070ff */
[----:B0-----:R-:W4:Y:S02]  /*101a0*/  LDL.LU R224, [R1+0xc] ;  /* 0x00000c0001e07983 */ /* 0x001f240000300800 */
[----:B------:R-:W0:Y:S02]  /*101b0*/  @!P1 LDC.64 R26, c[0x0][0x5c0] ;  /* 0x00017000ff1a9b82 */ /* 0x000e240000000a00 */
[----:B0-----:R-:W-:-:S05]  /*101c0*/  @!P1 IADD3 R26, P5, R24, R26, RZ ;  /* 0x0000001a181a9210 */ /* 0x001fca0007fbe0ff */
[----:B------:R-:W-:-:S05]  /*101d0*/  @!P1 IMAD.X R27, R36, 0x1, R27, P5 ;  /* 0x00000001241b9824 */ /* 0x000fca00028e061b */
[----:B------:R0:W-:Y:S02]  /*101e0*/  @!P1 STG.E.U8 desc[UR24][R26.64+0x8], R223 ;  /* 0x000008df1a009986 */ /* 0x0001e4000c101118 */
[----:B0-----:R-:W0:Y:S01]  /*101f0*/  @!P6 LDC.64 R26, c[0x0][0x5c0] ;  /* 0x00017000ff1aeb82 */ /* 0x001e220000000a00 */
[----:B------:R-:W-:Y:S01]  /*10200*/  @P6 LOP3.LUT R0, R0, 0x800, RZ, 0xfc, !PT ;  /* 0x0000080000006812 */ /* 0x000fe200078efcff */
[----:B------:R-:W2:Y:S01]  /*10210*/  LDL.LU R223, [R1] ;  /* 0x0000000001df7983 */ /* 0x000ea20000300800 */
[----:B0-----:R-:W-:-:S04]  /*10220*/  @!P6 IADD3 R116, P1, P5, R24, R26, R4 ;  /* 0x0000001a1874e210 */ /* 0x001fc80007d3e004 */
[----:B------:R-:W-:Y:S02]  /*10230*/  @!P6 IADD3.X R117, R36, R27, R7, P1, P5 ;  /* 0x0000001b2475e210 */ /* 0x000fe40000fea407 */
[----:B------:R-:W-:-:S13]  /*10240*/  ISETP.LT.OR P1, PT, R34, 0xa, !P0 ;  /* 0x0000000a2200780c */ /* 0x000fda0004721670 */
[----:B------:R-:W0:Y:S01]  /*10250*/  @!P1 LDC.64 R26, c[0x0][0x5c0] ;  /* 0x00017000ff1a9b82 */ /* 0x000e220000000a00 */
[----:B------:R-:W-:Y:S02]  /*10260*/  ISETP.LT.OR P6, PT, R34, 0x32, !P4 ;  /* 0x000000322200780c */ /* 0x000fe400067c1670 */
[----:B0-----:R-:W-:-:S05]  /*10270*/  @!P1 IADD3 R26, P5, R24, R26, RZ ;  /* 0x0000001a181a9210 */ /* 0x001fca0007fbe0ff */
[----:B------:R-:W-:-:S05]  /*10280*/  @!P1 IMAD.X R27, R36, 0x1, R27, P5 ;  /* 0x00000001241b9824 */ /* 0x000fca00028e061b */
[----:B------:R0:W-:Y:S02]  /*10290*/  @!P1 STG.E.U8 desc[UR24][R26.64+0x9], R222 ;  /* 0x000009de1a009986 */ /* 0x0001e4000c101118 */
[----:B0-----:R-:W0:Y:S01]  /*102a0*/  @!P6 LDC.64 R26, c[0x0][0x5c0] ;  /* 0x00017000ff1aeb82 */ /* 0x001e220000000a00 */
[----:B------:R-:W-:Y:S01]  /*102b0*/  LOP3.LUT R0, R0, 0xfffffbff, RZ, 0xc0, !PT ;  /* 0xfffffbff00007812 */ /* 0x000fe200078ec0ff */
[----:B------:R-:W-:Y:S01]  /*102c0*/  FMUL R21, R21, UR17 ;  /* 0x0000001115157c20 */ /* 0x000fe20008400000 */
[----:B------:R-:W-:Y:S01]  /*102d0*/  F2FP.SATFINITE.E4M3.F32.PACK_AB_MERGE_C R217, RZ, R217, RZ ;  /* 0x000000d9ffd9723e */ /* 0x000fe200048070ff */
[----:B------:R-:W-:Y:S01]  /*102e0*/  FMUL R20, R20, UR17 ;  /* 0x0000001114147c20 */ /* 0x000fe20008400000 */
[----:B------:R-:W-:Y:S01]  /*102f0*/  @P6 LOP3.LUT R0, R0, 0x400, RZ, 0xfc, !PT ;  /* 0x0000040000006812 */ /* 0x000fe200078efcff */
[----:B------:R-:W-:Y:S01]  /*10300*/  FMUL R19, R19, UR17 ;  /* 0x0000001113137c20 */ /* 0x000fe20008400000 */
[----:B------:R-:W-:Y:S01]  /*10310*/  F2FP.SATFINITE.E4M3.F32.PACK_AB_MERGE_C R216, RZ, R216, RZ ;  /* 0x000000d8ffd8723e */ /* 0x000fe200048070ff */
[----:B------:R-:W-:Y:S01]  /*10320*/  FMUL R18, R18, UR17 ;  /* 0x0000001112127c20 */ /* 0x000fe20008400000 */
[----:B------:R-:W-:Y:S01]  /*10330*/  F2FP.SATFINITE.E4M3.F32.PACK_AB_MERGE_C R215, RZ, R215, RZ ;  /* 0x000000d7ffd7723e */ /* 0x000fe200048070ff */
[----:B------:R-:W-:Y:S01]  /*10340*/  FMUL R17, R17, UR17 ;  /* 0x0000001111117c20 */ /* 0x000fe20008400000 */
[----:B------:R-:W-:Y:S01]  /*10350*/  F2FP.SATFINITE.E4M3.F32.PACK_AB_MERGE_C R214, RZ, R214, RZ ;  /* 0x000000d6ffd6723e */ /* 0x000fe200048070ff */
[----:B------:R-:W-:Y:S01]  /*10360*/  FMUL R16, R16, UR17 ;  /* 0x0000001110107c20 */ /* 0x000fe20008400000 */
[----:B------:R-:W-:Y:S01]  /*10370*/  LOP3.LUT R30, R30, 0xbfffffff, RZ, 0xc0, !PT ;  /* 0xbfffffff1e1e7812 */ /* 0x000fe200078ec0ff */
[----:B------:R-:W-:Y:S01]  /*10380*/  FMUL R15, R15, UR17 ;  /* 0x000000110f0f7c20 */ /* 0x000fe20008400000 */
[----:B------:R-:W-:Y:S01]  /*10390*/  F2FP.SATFINITE.E4M3.F32.PACK_AB_MERGE_C R213, RZ, R213, RZ ;  /* 0x000000d5ffd5723e */ /* 0x000fe200048070ff */
[----:B------:R-:W-:Y:S01]  /*103a0*/  FMUL R14, R14, UR17 ;  /* 0x000000110e0e7c20 */ /* 0x000fe20008400000 */
[----:B------:R-:W-:Y:S01]  /*103b0*/  F2FP.SATFINITE.E4M3.F32.PACK_AB_MERGE_C R212, RZ, R212, RZ ;  /* 0x000000d4ffd4723e */ /* 0x000fe200048070ff */
[----:B------:R-:W-:Y:S01]  /*103c0*/  FMUL R13, R13, UR17 ;  /* 0x000000110d0d7c20 */ /* 0x000fe20008400000 */
[----:B------:R-:W-:Y:S01]  /*103d0*/  F2FP.SATFINITE.E4M3.F32.PACK_AB_MERGE_C R211, RZ, R211, RZ ;  /* 0x000000d3ffd3723e */ /* 0x000fe200048070ff */
[----:B------:R-:W4:Y:S01]  /*103e0*/  LDL.LU R222, [R1+0x10] ;  /* 0x0000100001de7983 */ /* 0x000f220000300800 */
[----:B------:R-:W-:Y:S01]  /*103f0*/  LOP3.LUT R0, R0, 0xfffffdff, RZ, 0xc0, !PT ;  /* 0xfffffdff00007812 */ /* 0x000fe200078ec0ff */
[----:B------:R-:W-:Y:S01]  /*10400*/  FMUL R12, R12, UR17 ;  /* 0x000000110c0c7c20 */ /* 0x000fe20008400000 */
[----:B------:R-:W-:Y:S01]  /*10410*/  F2FP.SATFINITE.E4M3.F32.PACK_AB_MERGE_C R210, RZ, R210, RZ ;  /* 0x000000d2ffd2723e */ /* 0x000fe200048070ff */
[----:B------:R-:W-:Y:S01]  /*10420*/  @!P3 STG.E.U8 desc[UR24][R38.64+0x8], R221 ;  /* 0x000008dd2600b986 */ /* 0x000fe2000c101118 */
[----:B0-----:R-:W-:Y:S01]  /*10430*/  @!P6 IADD3 R108, P1, P5, R24, R26, R4 ;  /* 0x0000001a186ce210 */ /* 0x001fe20007d3e004 */
[----:B------:R-:W-:Y:S01]  /*10440*/  FMUL R11, R11, UR17 ;  /* 0x000000110b0b7c20 */ /* 0x000fe20008400000 */
[----:B------:R-:W-:Y:S01]  /*10450*/  F2FP.SATFINITE.E4M3.F32.PACK_AB_MERGE_C R209, RZ, R209, RZ ;  /* 0x000000d1ffd1723e */ /* 0x000fe200048070ff */
[----:B------:R-:W-:Y:S01]  /*10460*/  @!P2 STG.E.U8 desc[UR24][R40.64+0x9], R220 ;  /* 0x000009dc2800a986 */ /* 0x000fe2000c101118 */
[----:B------:R-:W-:Y:S01]  /*10470*/  @!P6 IADD3.X R109, R36, R27, R7, P1, P5 ;  /* 0x0000001b246de210 */ /* 0x000fe20000fea407 */
[----:B------:R-:W-:Y:S01]  /*10480*/  FMUL R10, R10, UR17 ;  /* 0x000000110a0a7c20 */ /* 0x000fe20008400000 */
[----:B------:R-:W-:Y:S01]  /*10490*/  ISETP.LT.OR P6, PT, R34, 0x39, !P4 ;  /* 0x000000392200780c */ /* 0x000fe200067c1670 */
[----:B------:R-:W-:Y:S01]  /*104a0*/  FMUL R8, R8, UR17 ;  /* 0x0000001108087c20 */ /* 0x000fe20008400000 */
[----:B------:R-:W-:Y:S01]  /*104b0*/  LOP3.LUT P5, RZ, R25, 0x10, RZ, 0xc0, !PT ;  /* 0x0000001019ff7812 */ /* 0x000fe200078ac0ff */
[----:B------:R-:W-:Y:S01]  /*104c0*/  FMUL R9, R9, UR17 ;  /* 0x0000001109097c20 */ /* 0x000fe20008400000 */
[----:B------:R-:W-:-:S02]  /*104d0*/  F2FP.SATFINITE.E4M3.F32.PACK_AB_MERGE_C R208, RZ, R208, RZ ;  /* 0x000000d0ffd0723e */ /* 0x000fc400048070ff */
[----:B------:R-:W-:Y:S02]  /*104e0*/  F2FP.SATFINITE.E4M3.F32.PACK_AB_MERGE_C R207, RZ, R207, RZ ;  /* 0x000000cfffcf723e */ /* 0x000fe400048070ff */
[----:B------:R-:W-:Y:S02]  /*104f0*/  F2FP.SATFINITE.E4M3.F32.PACK_AB_MERGE_C R206, RZ, R206, RZ ;  /* 0x000000ceffce723e */ /* 0x000fe400048070ff */
[----:B------:R-:W-:Y:S02]  /*10500*/  F2FP.SATFINITE.E4M3.F32.PACK_AB_MERGE_C R205, RZ, R205, RZ ;  /* 0x000000cdffcd723e */ /* 0x000fe400048070ff */
[----:B------:R-:W-:Y:S01]  /*10510*/  F2FP.SATFINITE.E4M3.F32.PACK_AB_MERGE_C R204, RZ, R204, RZ ;  /* 0x000000ccffcc723e */ /* 0x000fe200048070ff */
[----:B------:R-:W0:Y:S01]  /*10520*/  @!P6 LDC.64 R26, c[0x0][0x5c0] ;  /* 0x00017000ff1aeb82 */ /* 0x000e220000000a00 */
[----:B------:R-:W-:Y:S02]  /*10530*/  @P6 LOP3.LUT R0, R0, 0x200, RZ, 0xfc, !PT ;  /* 0x0000020000006812 */ /* 0x000fe400078efcff */
[----:B------:R-:W-:-:S02]  /*10540*/  F2FP.SATFINITE.E4M3.F32.PACK_AB_MERGE_C R203, RZ, R203, RZ ;  /* 0x000000cbffcb723e */ /* 0x000fc400048070ff */
[----:B------:R-:W-:Y:S02]  /*10550*/  LOP3.LUT R0, R0, 0xffffffbf, RZ, 0xc0, !PT ;  /* 0xffffffbf00007812 */ /* 0x000fe400078ec0ff */
[----:B------:R-:W-:Y:S02]  /*10560*/  F2FP.SATFINITE.E4M3.F32.PACK_AB_MERGE_C R202, RZ, R202, RZ ;  /* 0x000000caffca723e */ /* 0x000fe400048070ff */
[----:B------:R-:W-:Y:S02]  /*10570*/  F2FP.SATFINITE.E4M3.F32.PACK_AB_MERGE_C R201, RZ, R201, RZ ;  /* 0x000000c9ffc9723e */ /* 0x000fe400048070ff */
[----:B------:R-:W-:Y:S02]  /*10580*/  F2FP.SATFINITE.E4M3.F32.PACK_AB_MERGE_C R200, RZ, R200, RZ ;  /* 0x000000c8ffc8723e */ /* 0x000fe400048070ff */
[----:B------:R-:W-:Y:S02]  /*10590*/  F2FP.SATFINITE.E4M3.F32.PACK_AB_MERGE_C R199, RZ, R199, RZ ;  /* 0x000000c7ffc7723e */ /* 0x000fe400048070ff */
[----:B------:R-:W-:-:S02]  /*105a0*/  F2FP.SATFINITE.E4M3.F32.PACK_AB_MERGE_C R198, RZ, R198, RZ ;  /* 0x000000c6ffc6723e */ /* 0x000fc400048070ff */
[----:B------:R-:W-:Y:S02]  /*105b0*/  F2FP.SATFINITE.E4M3.F32.PACK_AB_MERGE_C R197, RZ, R197, RZ ;  /* 0x000000c5ffc5723e */ /* 0x000fe400048070ff */
[----:B------:R-:W-:Y:S02]  /*105c0*/  F2FP.SATFINITE.E4M3.F32.PACK_AB_MERGE_C R196, RZ, R196, RZ ;  /* 0x000000c4ffc4723e */ /* 0x000fe400048070ff */
[----:B------:R-:W-:Y:S02]  /*105d0*/  F2FP.SATFINITE.E4M3.F32.PACK_AB_MERGE_C R195, RZ, R195, RZ ;  /* 0x000000c3ffc3723e */ /* 0x000fe400048070ff */
[----:B------:R-:W-:Y:S02]  /*105e0*/  F2FP.SATFINITE.E4M3.F32.PACK_AB_MERGE_C R194, RZ, R194, RZ ;  /* 0x000000c2ffc2723e */ /* 0x000fe400048070ff */
[----:B0-----:R-:W-:Y:S02]  /*105f0*/  @!P6 IADD3 R110, P1, P3, R24, R26, R4 ;  /* 0x0000001a186ee210 */ /* 0x001fe40007b3e004 */
[----:B------:R-:W-:-:S02]  /*10600*/  F2FP.SATFINITE.E4M3.F32.PACK_AB_MERGE_C R193, RZ, R193, RZ ;  /* 0x000000c1ffc1723e */ /* 0x000fc400048070ff */
[----:B------:R-:W-:Y:S02]  /*10610*/  @!P6 IADD3.X R111, R36, R27, R7, P1, P3 ;  /* 0x0000001b246fe210 */ /* 0x000fe40000fe6407 */
[----:B------:R-:W-:Y:S02]  /*10620*/  ISETP.LT.OR P6, PT, R34, 0x3a, !P4 ;  /* 0x0000003a2200780c */ /* 0x000fe400067c1670 */
[----:B------:R-:W-:Y:S02]  /*10630*/  F2FP.SATFINITE.E4M3.F32.PACK_AB_MERGE_C R192, RZ, R192, RZ ;  /* 0x000000c0ffc0723e */ /* 0x000fe400048070ff */
[----:B------:R-:W-:Y:S02]  /*10640*/  F2FP.SATFINITE.E4M3.F32.PACK_AB_MERGE_C R191, RZ, R191, RZ ;  /* 0x000000bfffbf723e */ /* 0x000fe400048070ff */
[----:B------:R-:W-:Y:S02]  /*10650*/  F2FP.SATFINITE.E4M3.F32.PACK_AB_MERGE_C R190, RZ, R190, RZ ;  /* 0x000000beffbe723e */ /* 0x000fe400048070ff */
[----:B------:R-:W-:-:S02]  /*10660*/  F2FP.SATFINITE.E4M3.F32.PACK_AB_MERGE_C R189, RZ, R189, RZ ;  /* 0x000000bdffbd723e */ /* 0x000fc400048070ff */
[----:B------:R-:W-:Y:S02]  /*10670*/  F2FP.SATFINITE.E4M3.F32.PACK_AB_MERGE_C R188, RZ, R188, RZ ;  /* 0x000000bcffbc723e */ /* 0x000fe400048070ff */
[----:B------:R-:W-:Y:S01]  /*10680*/  F2FP.SATFINITE.E4M3.F32.PACK_AB_MERGE_C R187, RZ, R187, RZ ;  /* 0x000000bbffbb723e */ /* 0x000fe200048070ff */
[----:B------:R-:W0:Y:S01]  /*10690*/  @!P6 LDC.64 R26, c[0x0][0x5c0] ;  /* 0x00017000ff1aeb82 */ /* 0x000e220000000a00 */
[----:B------:R-:W-:Y:S02]  /*106a0*/  @P6 LOP3.LUT R0, R0, 0x40, RZ, 0xfc, !PT ;  /* 0x0000004000006812 */ /* 0x000fe400078efcff */
[----:B------:R-:W-:Y:S02]  /*106b0*/  F2FP.SATFINITE.E4M3.F32.PACK_AB_MERGE_C R186, RZ, R186, RZ ;  /* 0x000000baffba723e */ /* 0x000fe400048070ff */
[----:B------:R-:W-:Y:S02]  /*106c0*/  LOP3.LUT R0, R0, 0xffffffdf, RZ, 0xc0, !PT ;  /* 0xffffffdf00007812 */ /* 0x000fe400078ec0ff */
[----:B------:R-:W-:-:S02]  /*106d0*/  F2FP.SATFINITE.E4M3.F32.PACK_AB_MERGE_C R185, RZ, R185, RZ ;  /* 0x000000b9ffb9723e */ /* 0x000fc400048070ff */
[----:B------:R-:W-:Y:S02]  /*106e0*/  F2FP.SATFINITE.E4M3.F32.PACK_AB_MERGE_C R184, RZ, R184, RZ ;  /* 0x000000b8ffb8723e */ /* 0x000fe400048070ff */
[----:B------:R-:W-:Y:S02]  /*106f0*/  F2FP.SATFINITE.E4M3.F32.PACK_AB_MERGE_C R183, RZ, R183, RZ ;  /* 0x000000b7ffb7723e */ /* 0x000fe400048070ff */
[----:B------:R-:W-:Y:S02]  /*10700*/  F2FP.SATFINITE.E4M3.F32.PACK_AB_MERGE_C R182, RZ, R182, RZ ;  /* 0x000000b6ffb6723e */ /* 0x000fe400048070ff */
[----:B------:R-:W-:Y:S02]  /*10710*/  F2FP.SATFINITE.E4M3.F32.PACK_AB_MERGE_C R181, RZ, R181, RZ ;  /* 0x000000b5ffb5723e */ /* 0x000fe400048070ff */
[----:B------:R-:W-:Y:S02]  /*10720*/  F2FP.SATFINITE.E4M3.F32.PACK_AB_MERGE_C R180, RZ, R180, RZ ;  /* 0x000000b4ffb4723e */ /* 0x000fe400048070ff */
[----:B------:R-:W-:-:S02]  /*10730*/  F2FP.SATFINITE.E4M3.F32.PACK_AB_MERGE_C R179, RZ, R179, RZ ;  /* 0x000000b3ffb3723e */ /* 0x000fc400048070ff */
[----:B------:R-:W-:Y:S02]  /*10740*/  F2FP.SATFINITE.E4M3.F32.PACK_AB_MERGE_C R178, RZ, R178, RZ ;  /* 0x000000b2ffb2723e */ /* 0x000fe400048070ff */
[----:B------:R-:W-:Y:S02]  /*10750*/  F2FP.SATFINITE.E4M3.F32.PACK_AB_MERGE_C R177, RZ, R177, RZ ;  /* 0x000000b1ffb1723e */ /* 0x000fe400048070ff */
[----:B0-----:R-:W-:Y:S02]  /*10760*/  @!P6 IADD3 R106, P1, P3, R24, R26, R4 ;  /* 0x0000001a186ae210 */ /* 0x001fe40007b3e004 */
[----:B------:R-:W-:Y:S02]  /*10770*/  F2FP.SATFINITE.E4M3.F32.PACK_AB_MERGE_C R176, RZ, R176, RZ ;  /* 0x000000b0ffb0723e */ /* 0x000fe400048070ff */
[----:B------:R-:W-:Y:S02]  /*10780*/  @!P6 IADD3.X R107, R36, R27, R7, P1, P3 ;  /* 0x0000001b246be210 */ /* 0x000fe40000fe6407 */
[----:B------:R-:W-:-:S02]  /*10790*/  ISETP.LT.OR P1, PT, R34, 0x11, !P0 ;  /* 0x000000112200780c */ /* 0x000fc40004721670 */
[----:B------:R-:W-:Y:S02]  /*107a0*/  ISETP.LT.OR P3, PT, R34, 0x41, !P4 ;  /* 0x000000412200780c */ /* 0x000fe40006761670 */
[----:B------:R-:W-:Y:S02]  /*107b0*/  LOP3.LUT P6, RZ, R25, 0x20, RZ, 0xc0, !PT ;  /* 0x0000002019ff7812 */ /* 0x000fe400078cc0ff */
[----:B------:R-:W-:Y:S02]  /*107c0*/  F2FP.SATFINITE.E4M3.F32.PACK_AB_MERGE_C R174, RZ, R174, RZ ;  /* 0x000000aeffae723e */ /* 0x000fe400048070ff */
[----:B------:R-:W-:Y:S02]  /*107d0*/  F2FP.SATFINITE.E4M3.F32.PACK_AB_MERGE_C R173, RZ, R173, RZ ;  /* 0x000000adffad723e */ /* 0x000fe400048070ff */
[----:B------:R-:W-:Y:S02]  /*107e0*/  F2FP.SATFINITE.E4M3.F32.PACK_AB_MERGE_C R172, RZ, R172, RZ ;  /* 0x000000acffac723e */ /* 0x000fe400048070ff */
[----:B------:R-:W-:Y:S01]  /*107f0*/  F2FP.SATFINITE.E4M3.F32.PACK_AB_MERGE_C R169, RZ, R169, RZ ;  /* 0x000000a9ffa9723e */ /* 0x000fe200048070ff */
[----:B------:R-:W0:Y:S01]  /*10800*/  @!P1 LDC.64 R26, c[0x0][0x5c0] ;  /* 0x00017000ff1a9b82 */ /* 0x000e220000000a00 */
[----:B------:R-:W-:-:S02]  /*10810*/  F2FP.SATFINITE.E4M3.F32.PACK_AB_MERGE_C R23, RZ, R23, RZ ;  /* 0x00000017ff17723e */ /* 0x000fc400048070ff */
[----:B------:R-:W-:Y:S02]  /*10820*/  @P3 LOP3.LUT R0, R0, 0x20, RZ, 0xfc, !PT ;  /* 0x0000002000003812 */ /* 0x000fe400078efcff */
[----:B------:R-:W-:Y:S02]  /*10830*/  F2FP.SATFINITE.E4M3.F32.PACK_AB_MERGE_C R21, RZ, R21, RZ ;  /* 0x00000015ff15723e */ /* 0x000fe400048070ff */
[----:B------:R-:W-:Y:S02]  /*10840*/  LOP3.LUT R0, R0, 0xffffffef, RZ, 0xc0, !PT ;  /* 0xffffffef00007812 */ /* 0x000fe400078ec0ff */
[----:B------:R-:W-:Y:S02]  /*10850*/  F2FP.SATFINITE.E4M3.F32.PACK_AB_MERGE_C R19, RZ, R19, RZ ;  /* 0x00000013ff13723e */ /* 0x000fe400048070ff */
[----:B------:R-:W-:Y:S02]  /*10860*/  F2FP.SATFINITE.E4M3.F32.PACK_AB_MERGE_C R17, RZ, R17, RZ ;  /* 0x00000011ff11723e */ /* 0x000fe400048070ff */
[----:B------:R-:W-:-:S02]  /*10870*/  F2FP.SATFINITE.E4M3.F32.PACK_AB_MERGE_C R15, RZ, R15, RZ ;  /* 0x0000000fff0f723e */ /* 0x000fc400048070ff */
[----:B------:R-:W-:Y:S02]  /*10880*/  F2FP.SATFINITE.E4M3.F32.PACK_AB_MERGE_C R13, RZ, R13, RZ ;  /* 0x0000000dff0d723e */ /* 0x000fe400048070ff */
[----:B------:R-:W-:Y:S02]  /*10890*/  F2FP.SATFINITE.E4M3.F32.PACK_AB_MERGE_C R9, RZ, R9, RZ ;  /* 0x00000009ff09723e */ /* 0x000fe400048070ff */
[----:B0-----:R-:W-:-:S05]  /*108a0*/  @!P1 IADD3 R26, P2, R24, R26, RZ ;  /* 0x0000001a181a9210 */ /* 0x001fca0007f5e0ff */
[----:B------:R-:W-:-:S05]  /*108b0*/  @!P1 IMAD.X R27, R36, 0x1, R27, P2 ;  /* 0x00000001241b9824 */ /* 0x000fca00010e061b */
[----:B------:R0:W-:Y:S02]  /*108c0*/  @!P1 STG.E.U8 desc[UR24][R26.64+0x10], R219 ;  /* 0x000010db1a009986 */ /* 0x0001e4000c101118 */
[----:B0-----:R-:W0:Y:S02]  /*108d0*/  @!P3 LDC.64 R26, c[0x0][0x5c0] ;  /* 0x00017000ff1abb82 */ /* 0x001e240000000a00 */
[----:B0-----:R-:W-:-:S04]  /*108e0*/  @!P3 IADD3 R102, P1, P2, R24, R26, R4 ;  /* 0x0000001a1866b210 */ /* 0x001fc80007a3e004 */
[----:B------:R-:W-:Y:S02]  /*108f0*/  @!P3 IADD3.X R103, R36, R27, R7, P1, P2 ;  /* 0x0000001b2467b210 */ /* 0x000fe40000fe4407 */
[C---:B------:R-:W-:Y:S02]  /*10900*/  ISETP.LT.OR P1, PT, R34.reuse, 0x12, !P0 ;  /* 0x000000122200780c */ /* 0x040fe40004721670 */
[----:B------:R-:W-:-:S11]  /*10910*/  ISETP.LT.OR P3, PT, R34, 0x42, !P4 ;  /* 0x000000422200780c */ /* 0x000fd60006761670 */
[----:B------:R-:W0:Y:S02]  /*10920*/  @!P1 LDC.64 R26, c[0x0][0x5c0] ;  /* 0x00017000ff1a9b82 */ /* 0x000e240000000a00 */
[----:B------:R-:W-:-:S04]  /*10930*/  @P3 LOP3.LUT R0, R0, 0x10, RZ, 0xfc, !PT ;  /* 0x0000001000003812 */ /* 0x000fc800078efcff */
[----:B------:R-:W-:Y:S02]  /*10940*/  LOP3.LUT R0, R0, 0xfffffff7, RZ, 0xc0, !PT ;  /* 0xfffffff700007812 */ /* 0x000fe400078ec0ff */
[----:B0-----:R-:W-:-:S05]  /*10950*/  @!P1 IADD3 R26, P2, R24, R26, RZ ;  /* 0x0000001a181a9210 */ /* 0x001fca0007f5e0ff */
[----:B------:R-:W-:-:S05]  /*10960*/  @!P1 IMAD.X R27, R36, 0x1, R27, P2 ;  /* 0x00000001241b9824 */ /* 0x000fca00010e061b */
[----:B------:R0:W-:Y:S04]  /*10970*/  @!P1 STG.E.U8 desc[UR24][R26.64+0x11], R218 ;  /* 0x000011da1a009986 */ /* 0x0001e8000c101118 */
[----:B------:R-:W-:Y:S01]  /*10980*/  @!P5 STG.E.U8 desc[UR24][R42.64+0x10], R217 ;  /* 0x000010d92a00d986 */ /* 0x000fe2000c101118 */
[----:B------:R-:W-:-:S03]  /*10990*/  LOP3.LUT P5, RZ, R25, 0x80, RZ, 0xc0, !PT ;  /* 0x0000008019ff7812 */ /* 0x000fc600078ac0ff */
[----:B------:R-:W-:Y:S01]  /*109a0*/  @!P6 STG.E.U8 desc[UR24][R44.64+0x11], R216 ;  /* 0x000011d82c00e986 */ /* 0x000fe2000c101118 */
[----:B------:R-:W-:Y:S01]  /*109b0*/  LOP3.LUT P6, RZ, R25, 0x40, RZ, 0xc0, !PT ;  /* 0x0000004019ff7812 */ /* 0x000fe200078cc0ff */
[----:B0-----:R-:W0:Y:S02]  /*109c0*/  @!P3 LDC.64 R26, c[0x0][0x5c0] ;  /* 0x00017000ff1abb82 */ /* 0x001e240000000a00 */
        /* <DEDUP_REMOVED lines=53> */
[----:B------:R-:W0:Y:S02]  /*10d20*/  @!P1 LDC.64 R26, c[0x0][0x5c0] ;  /* 0x00017000ff1a9b82 */ /* 0x000e240000000a00 */
[----:B0-----:R-:W-:-:S05]  /*10d30*/  @!P1 IADD3 R26, P2, R24, R26, RZ ;  /* 0x0000001a181a9210 */ /* 0x001fca0007f5e0ff */
[----:B------:R-:W-:-:S05]  /*10d40*/  @!P1 IMAD.X R27, R36, 0x1, R27, P2 ;  /* 0x00000001241b9824 */ /* 0x000fca00010e061b */
[----:B------:R0:W-:Y:S01]  /*10d50*/  @!P1 STG.E.U8 desc[UR24][R26.64+0x20], R211 ;  /* 0x000020d31a009986 */ /* 0x0001e2000c101118 */
[----:B------:R-:W-:-:S04]  /*10d60*/  ISETP.GE.AND P1, PT, R35, 0x101, PT ;  /* 0x000001012300780c */ /* 0x000fc80003f26270 */
[----:B------:R-:W-:-:S09]  /*10d70*/  ISETP.LT.OR P4, PT, R34, 0x1, !P1 ;  /* 0x000000012200780c */ /* 0x000fd20004f81670 */
[----:B------:R-:W-:-:S04]  /*10d80*/  @P1 LOP3.LUT R0, R0, 0x4000, RZ, 0xfc, !PT ;  /* 0x0000400000001812 */ /* 0x000fc800078efcff */
[----:B0-----:R-:W0:Y:S01]  /*10d90*/  @!P4 LDC.64 R26, c[0x0][0x5c0] ;  /* 0x00017000ff1acb82 */ /* 0x001e220000000a00 */
[----:B------:R-:W-:Y:S02]  /*10da0*/  @P4 LOP3.LUT R30, R30, 0x8000000, RZ, 0xfc, !PT ;  /* 0x080000001e1e4812 */ /* 0x000fe400078efcff */
[----:B------:R-:W-:Y:S02]  /*10db0*/  LOP3.LUT R0, R0, 0xefffffff, RZ, 0xc0, !PT ;  /* 0xefffffff00007812 */ /* 0x000fe400078ec0ff */
        /* <DEDUP_REMOVED lines=171> */
[----:B------:R-:W0:Y:S02]  /*11870*/  @!P4 LDC.64 R26, c[0x0][0x5c0] ;  /* 0x00017000ff1acb82 */ /* 0x000e240000000a00 */
[----:B0-----:R-:W-:-:S04]  /*11880*/  @!P4 IADD3 R40, P2, P3, R24, R26, R2 ;  /* 0x0000001a1828c210 */ /* 0x001fc80007b5e002 */
[----:B------:R-:W-:Y:S02]  /*11890*/  @!P4 IADD3.X R41, R36, R27, R5, P2, P3 ;  /* 0x0000001b2429c210 */ /* 0x000fe400017e6405 */
[----:B------:R-:W-:-:S13]  /*118a0*/  ISETP.LT.OR P4, PT, R34, 0x4a, !P1 ;  /* 0x0000004a2200780c */ /* 0x000fda0004f81670 */
[----:B------:R-:W0:Y:S02]  /*118b0*/  @!P4 LDC.64 R26, c[0x0][0x5c0] ;  /* 0x00017000ff1acb82 */ /* 0x000e240000000a00 */
[----:B0-----:R-:W-:-:S04]  /*118c0*/  @!P4 IADD3 R38, P2, P3, R24, R26, R2 ;  /* 0x0000001a1826c210 */ /* 0x001fc80007b5e002 */
[----:B------:R-:W-:Y:S02]  /*118d0*/  @!P4 IADD3.X R39, R36, R27, R5, P2, P3 ;  /* 0x0000001b2427c210 */ /* 0x000fe400017e6405 */
[C---:B------:R-:W-:Y:S02]  /*118e0*/  ISETP.LT.OR P2, PT, R34.reuse, 0x49, !P0 ;  /* 0x000000492200780c */ /* 0x040fe40004741670 */
[----:B------:R-:W-:-:S11]  /*118f0*/  ISETP.LT.OR P4, PT, R34, 0x51, !P1 ;  /* 0x000000512200780c */ /* 0x000fd60004f81670 */
[----:B------:R-:W0:Y:S02]  /*11900*/  @!P2 LDC.64 R26, c[0x0][0x5c0] ;  /* 0x00017000ff1aab82 */ /* 0x000e240000000a00 */
        /* <DEDUP_REMOVED lines=9> */
[----:B0-----:R-:W-:-:S05]  /*119a0*/  @!P2 IADD3 R26, P3, R24, R26, RZ ;  /* 0x0000001a181aa210 */ /* 0x001fca0007f7e0ff */
[----:B------:R-:W-:-:S05]  /*119b0*/  @!P2 IMAD.X R27, R36, 0x1, R27, P3 ;  /* 0x00000001241ba824 */ /* 0x000fca00018e061b */
[----:B------:R0:W-:Y:S04]  /*119c0*/  @!P2 STG.E.U8 desc[UR24][R26.64+0x49], R190 ;  /* 0x000049be1a00a986 */ /* 0x0001e8000c101118 */
[----:B------:R1:W-:Y:S04]  /*119d0*/  @!P5 STG.E.U8 desc[UR24][R114.64+0x48], R189 ;  /* 0x000048bd7200d986 */ /* 0x0003e8000c101118 */
[----:B------:R-:W-:Y:S01]  /*119e0*/  @!P6 STG.E.U8 desc[UR24][R112.64+0x49], R188 ;  /* 0x000049bc7000e986 */ /* 0x000fe2000c101118 */
[----:B0-----:R-:W0:Y:S02]  /*119f0*/  @!P4 LDC.64 R26, c[0x0][0x5c0] ;  /* 0x00017000ff1acb82 */ /* 0x001e240000000a00 */
[----:B0-----:R-:W-:-:S04]  /*11a00*/  @!P4 IADD3 R28, P2, P3, R24, R26, R2 ;  /* 0x0000001a181cc210 */ /* 0x001fc80007b5e002 */
[----:B------:R-:W-:Y:S02]  /*11a10*/  @!P4 IADD3.X R29, R36, R27, R5, P2, P3 ;  /* 0x0000001b241dc210 */ /* 0x000fe400017e6405 */
[----:B------:R-:W-:-:S04]  /*11a20*/  ISETP.GE.AND P4, PT, R35, 0x89, PT ;  /* 0x000000892300780c */ /* 0x000fc80003f86270 */
[----:B------:R-:W-:-:S13]  /*11a30*/  ISETP.LT.OR P1, PT, R34, 0x1, !P4 ;  /* 0x000000012200780c */ /* 0x000fda0006721670 */
[----:B------:R-:W-:-:S04]  /*11a40*/  @!P1 IADD3 R89, P2, P3, R3, R24, R4 ;  /* 0x0000001803599210 */ /* 0x000fc80007b5e004 */
[----:B------:R-:W-:Y:S02]  /*11a50*/  @!P1 IADD3.X R101, R6, R36, R7, P2, P3 ;  /* 0x0000002406659210 */ /* 0x000fe400017e6407 */
[----:B------:R-:W-:Y:S02]  /*11a60*/  ISETP.LT.OR P2, PT, R34, 0x2, !P4 ;  /* 0x000000022200780c */ /* 0x000fe40006741670 */
[----:B------:R-:W-:-:S11]  /*11a70*/  LOP3.LUT P1, RZ, R25, 0x40000, RZ, 0xc0, !PT ;  /* 0x0004000019ff7812 */ /* 0x000fd6000782c0ff */
[----:B------:R-:W-:Y:S02]  /*11a80*/  @!P2 IADD3 R105, P3, P5, R3, R24, R4 ;  /* 0x000000180369a210 */ /* 0x000fe40007d7e004 */
[----:B------:R-:W-:Y:S02]  /*11a90*/  @P2 LOP3.LUT R0, R0, 0x10000000, RZ, 0xfc, !PT ;  /* 0x1000000000002812 */ /* 0x000fe400078efcff */
[----:B-1----:R-:W-:Y:S02]  /*11aa0*/  @!P2 IADD3.X R114, R6, R36, R7, P3, P5 ;  /* 0x000000240672a210 */ /* 0x002fe40001fea407 */
[----:B------:R-:W-:Y:S02]  /*11ab0*/  ISETP.LT.OR P3, PT, R34, 0x51, !P0 ;  /* 0x000000512200780c */ /* 0x000fe40004761670 */
[----:B------:R-:W-:Y:S02]  /*11ac0*/  LOP3.LUT R0, R0, 0xfbffffff, RZ, 0xc0, !PT ;  /* 0xfbffffff00007812 */ /* 0x000fe400078ec0ff */
[----:B------:R-:W-:-:S02]  /*11ad0*/  LOP3.LUT P2, RZ, R25, 0x20000, RZ, 0xc0, !PT ;  /* 0x0002000019ff7812 */ /* 0x000fc4000784c0ff */
[----:B------:R-:W-:-:S07]  /*11ae0*/  LOP3.LUT R25, R25, 0xfffffffb, RZ, 0xc0, !PT ;  /* 0xfffffffb19197812 */ /* 0x000fce00078ec0ff */
[----:B------:R-:W0:Y:S02]  /*11af0*/  @!P3 LDC.64 R26, c[0x0][0x5c0] ;  /* 0x00017000ff1abb82 */ /* 0x000e240000000a00 */
[----:B0-----:R-:W-:-:S05]  /*11b00*/  @!P3 IADD3 R26, P5, R24, R26, RZ ;  /* 0x0000001a181ab210 */ /* 0x001fca0007fbe0ff */
[----:B------:R-:W-:Y:S01]  /*11b10*/  @!P3 IMAD.X R27, R36, 0x1, R27, P5 ;  /* 0x00000001241bb824 */ /* 0x000fe200028e061b */
[----:B------:R-:W-:-:S04]  /*11b20*/  ISETP.LT.OR P5, PT, R34, 0x9, !P4 ;  /* 0x000000092200780c */ /* 0x000fc800067a1670 */
[----:B------:R0:W-:Y:S09]  /*11b30*/  @!P3 STG.E.U8 desc[UR24][R26.64+0x50], R187 ;  /* 0x000050bb1a00b986 */ /* 0x0001f2000c101118 */
[----:B------:R-:W-:Y:S02]  /*11b40*/  @!P5 IADD3 R88, P3, P6, R3, R24, R4 ;  /* 0x000000180358d210 */ /* 0x000fe40007e7e004 */
[----:B------:R-:W-:-:S02]  /*11b50*/  @P5 LOP3.LUT R0, R0, 0x4000000, RZ, 0xfc, !PT ;  /* 0x0400000000005812 */ /* 0x000fc400078efcff */
[----:B------:R-:W-:Y:S02]  /*11b60*/  @!P5 IADD3.X R100, R6, R36, R7, P3, P6 ;  /* 0x000000240664d210 */ /* 0x000fe40001fec407 */
[----:B------:R-:W-:Y:S02]  /*11b70*/  ISETP.LT.OR P3, PT, R34, 0x52, !P0 ;  /* 0x000000522200780c */ /* 0x000fe40004761670 */
[----:B------:R-:W-:-:S11]  /*11b80*/  LOP3.LUT R0, R0, 0xf7ffffff, RZ, 0xc0, !PT ;  /* 0xf7ffffff00007812 */ /* 0x000fd600078ec0ff */
[----:B0-----:R-:W0:Y:S02]  /*11b90*/  @!P3 LDC.64 R26, c[0x0][0x5c0] ;  /* 0x00017000ff1abb82 */ /* 0x001e240000000a00 */
[----:B0-----:R-:W-:-:S05]  /*11ba0*/  @!P3 IADD3 R26, P6, R24, R26, RZ ;  /* 0x0000001a181ab210 */ /* 0x001fca0007fde0ff */
[----:B------:R-:W-:-:S05]  /*11bb0*/  @!P3 IMAD.X R27, R36, 0x1, R27, P6 ;  /* 0x00000001241bb824 */ /* 0x000fca00030e061b */
[----:B------:R0:W-:Y:S01]  /*11bc0*/  @!P3 STG.E.U8 desc[UR24][R26.64+0x51], R186 ;  /* 0x000051ba1a00b986 */ /* 0x0001e2000c101118 */
[----:B------:R-:W-:-:S03]  /*11bd0*/  ISETP.LT.OR P3, PT, R34, 0xa, !P4 ;  /* 0x0000000a2200780c */ /* 0x000fc60006761670 */
[----:B------:R-:W-:Y:S04]  /*11be0*/  @!P2 STG.E.U8 desc[UR24][R124.64+0x50], R185 ;  /* 0x000050b97c00a986 */ /* 0x000fe8000c101118 */
[----:B------:R-:W-:Y:S06]  /*11bf0*/  @!P1 STG.E.U8 desc[UR24][R120.64+0x51], R184 ;  /* 0x000051b878009986 */ /* 0x000fec000c101118 */
[----:B------:R-:W-:-:S02]  /*11c00*/  @!P3 IADD3 R37, P5, P6, R3, R24, R4 ;  /* 0x000000180325b210 */ /* 0x000fc40007ebe004 */
[----:B------:R-:W-:Y:S02]  /*11c10*/  @P3 LOP3.LUT R0, R0, 0x8000000, RZ, 0xfc, !PT ;  /* 0x0800000000003812 */ /* 0x000fe400078efcff */
[----:B------:R-:W-:Y:S02]  /*11c20*/  @!P3 IADD3.X R95, R6, R36, R7, P5, P6 ;  /* 0x00000024065fb210 */ /* 0x000fe40002fec407 */
[----:B------:R-:W-:Y:S02]  /*11c30*/  ISETP.LT.OR P3, PT, R34, 0x11, !P4 ;  /* 0x000000112200780c */ /* 0x000fe40006761670 */
[----:B------:R-:W-:-:S11]  /*11c40*/  LOP3.LUT R0, R0, 0xdfffffff, RZ, 0xc0, !PT ;  /* 0xdfffffff00007812 */ /* 0x000fd600078ec0ff */
[----:B------:R-:W-:Y:S02]  /*11c50*/  @!P3 IADD3 R85, P2, P6, R3, R24, R4 ;  /* 0x000000180355b210 */ /* 0x000fe40007e5e004 */
[----:B------:R-:W-:Y:S02]  /*11c60*/  @P3 LOP3.LUT R25, R25, 0x4, RZ, 0xfc, !PT ;  /* 0x0000000419193812 */ /* 0x000fe400078efcff */
[----:B------:R-:W-:Y:S02]  /*11c70*/  @!P3 IADD3.X R97, R6, R36, R7, P2, P6 ;  /* 0x000000240661b210 */ /* 0x000fe400017ec407 */
[C---:B------:R-:W-:Y:S02]  /*11c80*/  LOP3.LUT P2, RZ, R25.reuse, 0x80000, RZ, 0xc0, !PT ;  /* 0x0008000019ff7812 */ /* 0x040fe4000784c0ff */
[----:B------:R-:W-:Y:S02]  /*11c90*/  ISETP.LT.OR P3, PT, R34, 0x12, !P4 ;  /* 0x000000122200780c */ /* 0x000fe40006761670 */
[----:B------:R-:W-:-:S09]  /*11ca0*/  LOP3.LUT R25, R25, 0xfffffff7, RZ, 0xc0, !PT ;  /* 0xfffffff719197812 */ /* 0x000fd200078ec0ff */
[----:B------:R-:W-:Y:S02]  /*11cb0*/  @P2 LOP3.LUT R0, R0, 0x20000000, RZ, 0xfc, !PT ;  /* 0x2000000000002812 */ /* 0x000fe400078efcff */
[----:B------:R-:W-:Y:S02]  /*11cc0*/  @!P3 IADD3 R104, P2, P6, R3, R24, R4 ;  /* 0x000000180368b210 */ /* 0x000fe40007e5e004 */
[----:B------:R-:W-:Y:S02]  /*11cd0*/  @P3 LOP3.LUT R25, R25, 0x8, RZ, 0xfc, !PT ;  /* 0x0000000819193812 */ /* 0x000fe400078efcff */
[----:B------:R-:W-:Y:S02]  /*11ce0*/  @!P3 IADD3.X R112, R6, R36, R7, P2, P6 ;  /* 0x000000240670b210 */ /* 0x000fe400017ec407 */
[C---:B------:R-:W-:Y:S02]  /*11cf0*/  ISETP.LT.OR P6, PT, R34.reuse, 0x59, !P0 ;  /* 0x000000592200780c */ /* 0x040fe400047c1670 */
[----:B------:R-:W-:-:S02]  /*11d00*/  ISETP.LT.OR P0, PT, R34, 0x5a, !P0 ;  /* 0x0000005a2200780c */ /* 0x000fc40004701670 */
[----:B------:R-:W-:Y:S02]  /*11d10*/  ISETP.LT.OR P2, PT, R34, 0x19, !P4 ;  /* 0x000000192200780c */ /* 0x000fe40006741670 */
[C---:B------:R-:W-:Y:S02]  /*11d20*/  LOP3.LUT P3, RZ, R25.reuse, 0x100000, RZ, 0xc0, !PT ;  /* 0x0010000019ff7812 */ /* 0x040fe4000786c0ff */
[C---:B------:R-:W-:Y:S02]  /*11d30*/  LOP3.LUT P5, RZ, R25.reuse, 0x200000, RZ, 0xc0, !PT ;  /* 0x0020000019ff7812 */ /* 0x040fe400078ac0ff */
[----:B------:R-:W-:-:S03]  /*11d40*/  LOP3.LUT R25, R25, 0xffffffdf, RZ, 0xc0, !PT ;  /* 0xffffffdf19197812 */ /* 0x000fc600078ec0ff */
[----:B0-----:R-:W0:Y:S04]  /*11d50*/  @!P6 LDC.64 R26, c[0x0][0x5c0] ;  /* 0x00017000ff1aeb82 */ /* 0x001e280000000a00 */
[----:B------:R-:W-:Y:S02]  /*11d60*/  @P2 LOP3.LUT R25, R25, 0x20, RZ, 0xfc, !PT ;  /* 0x0000002019192812 */ /* 0x000fe400078efcff */
[----:B0-----:R-:W-:-:S05]  /*11d70*/  @!P6 IADD3 R26, P1, R24, R26, RZ ;  /* 0x0000001a181ae210 */ /* 0x001fca0007f3e0ff */
[----:B------:R-:W-:-:S05]  /*11d80*/  @!P6 IMAD.X R27, R36, 0x1, R27, P1 ;  /* 0x00000001241be824 */ /* 0x000fca00008e061b */
[----:B------:R0:W-:Y:S01]  /*11d90*/  @!P6 STG.E.U8 desc[UR24][R26.64+0x58], R183 ;  /* 0x000058b71a00e986 */ /* 0x0001e2000c101118 */
[----:B------:R-:W-:-:S04]  /*11da0*/  @!P2 IADD3 R84, P1, P6, R3, R24, R4 ;  /* 0x000000180354a210 */ /* 0x000fc80007e3e004 */
[----:B------:R-:W-:Y:S02]  /*11db0*/  @!P2 IADD3.X R96, R6, R36, R7, P1, P6 ;  /* 0x000000240660a210 */ /* 0x000fe40000fec407 */
[----:B------:R-:W-:Y:S02]  /*11dc0*/  ISETP.LT.OR P2, PT, R34, 0x1a, !P4 ;  /* 0x0000001a2200780c */ /* 0x000fe40006741670 */
[C---:B------:R-:W-:Y:S02]  /*11dd0*/  LOP3.LUT P1, RZ, R25.reuse, 0x400000, RZ, 0xc0, !PT ;  /* 0x0040000019ff7812 */ /* 0x040fe4000782c0ff */
[----:B------:R-:W-:Y:S01]  /*11de0*/  LOP3.LUT R25, R25, 0xffffffef, RZ, 0xc0, !PT ;  /* 0xffffffef19197812 */ /* 0x000fe200078ec0ff */
[----:B0-----:R-:W0:Y:S08]  /*11df0*/  @!P0 LDC.64 R26, c[0x0][0x5c0] ;  /* 0x00017000ff1a8b82 */ /* 0x001e300000000a00 */
[----:B------:R-:W-:-:S04]  /*11e00*/  @P2 LOP3.LUT R25, R25, 0x10, RZ, 0xfc, !PT ;  /* 0x0000001019192812 */ /* 0x000fc800078efcff */
[----:B------:R-:W-:Y:S02]  /*11e10*/  LOP3.LUT R25, R25, 0xfbffffff, RZ, 0xc0, !PT ;  /* 0xfbffffff19197812 */ /* 0x000fe400078ec0ff */
[----:B0-----:R-:W-:-:S05]  /*11e20*/  @!P0 IADD3 R26, P6, R24, R26, RZ ;  /* 0x0000001a181a8210 */ /* 0x001fca0007fde0ff */
[----:B------:R-:W-:-:S05]  /*11e30*/  @!P0 IMAD.X R27, R36, 0x1, R27, P6 ;  /* 0x00000001241b8824 */ /* 0x000fca00030e061b */
[----:B------:R0:W-:Y:S01]  /*11e40*/  @!P0 STG.E.U8 desc[UR24][R26.64+0x59], R182 ;  /* 0x000059b61a008986 */ /* 0x0001e2000c101118 */
[----:B------:R-:W-:-:S04]  /*11e50*/  @!P2 IADD3 R31, P0, P6, R3, R24, R4 ;  /* 0x00000018031fa210 */ /* 0x000fc80007e1e004 */
[----:B------:R-:W-:Y:S02]  /*11e60*/  @!P2 IADD3.X R94, R6, R36, R7, P0, P6 ;  /* 0x00000024065ea210 */ /* 0x000fe400007ec407 */
[----:B------:R-:W-:-:S13]  /*11e70*/  LOP3.LUT P2, RZ, R0, 0x20000000, RZ, 0xc0, !PT ;  /* 0x2000000000ff7812 */ /* 0x000fda000784c0ff */
[----:B------:R-:W-:Y:S01]  /*11e80*/  @!P2 STG.E.U8 desc[UR24][R138.64+0x58], R181 ;  /* 0x000058b58a00a986 */ /* 0x000fe2000c101118 */
[----:B------:R-:W-:-:S03]  /*11e90*/  ISETP.LT.OR P2, PT, R34, 0x21, !P4 ;  /* 0x000000212200780c */ /* 0x000fc60006741670 */
[----:B------:R1:W-:Y:S01]  /*11ea0*/  @!P3 STG.E.U8 desc[UR24][R132.64+0x59], R180 ;  /* 0x000059b48400b986 */ /* 0x0003e2000c101118 */
[----:B------:R-:W-:-:S03]  /*11eb0*/  ISETP.LT.OR P3, PT, R34, 0x29, !P4 ;  /* 0x000000292200780c */ /* 0x000fc60006761670 */
[----:B------:R-:W-:Y:S01]  /*11ec0*/  @!P5 STG.E.U8 desc[UR24][R122.64], R179 ;  /* 0x000000b37a00d986 */ /* 0x000fe2000c101118 */
[----:B------:R-:W-:-:S03]  /*11ed0*/  ISETP.LT.OR P5, PT, R34, 0x1, !P4 ;  /* 0x000000012200780c */ /* 0x000fc600067a1670 */
[----:B------:R-:W-:Y:S01]  /*11ee0*/  @!P1 STG.E.U8 desc[UR24][R118.64+0x1], R178 ;  /* 0x000001b276009986 */ /* 0x000fe2000c101118 */
[----:B------:R-:W-:Y:S02]  /*11ef0*/  ISETP.LT.OR P1, PT, R34, 0x32, !P4 ;  /* 0x000000322200780c */ /* 0x000fe40006721670 */
[----:B------:R-:W-:Y:S02]  /*11f00*/  @!P2 IADD3 R115, P0, P6, R3, R24, R4 ;  /* 0x000000180373a210 */ /* 0x000fe40007e1e004 */
[----:B------:R-:W-:Y:S02]  /*11f10*/  @P2 LOP3.LUT R25, R25, 0x4000000, RZ, 0xfc, !PT ;  /* 0x0400000019192812 */ /* 0x000fe400078efcff */
[----:B------:R-:W-:Y:S02]  /*11f20*/  @!P2 IADD3.X R120, R6, R36, R7, P0, P6 ;  /* 0x000000240678a210 */ /* 0x000fe400007ec407 */
[----:B------:R-:W-:Y:S01]  /*11f30*/  ISETP.LT.OR P2, PT, R34, 0x22, !P4 ;  /* 0x000000222200780c */ /* 0x000fe20006741670 */
[----:B0-----:R-:W0:Y:S01]  /*11f40*/  @!P5 LDC.64 R26, c[0x0][0x5c0] ;  /* 0x00017000ff1adb82 */ /* 0x001e220000000a00 */
[----:B------:R-:W-:-:S02]  /*11f50*/  @P3 LOP3.LUT R30, R30, 0x1, RZ, 0xfc, !PT ;  /* 0x000000011e1e3812 */ /* 0x000fc400078efcff */
[----:B------:R-:W-:-:S09]  /*11f60*/  LOP3.LUT R25, R25, 0xefffffff, RZ, 0xc0, !PT ;  /* 0xefffffff19197812 */ /* 0x000fd200078ec0ff */
[--C-:B------:R-:W-:Y:S02]  /*11f70*/  @!P2 IADD3 R121, P0, P6, R3, R24, R4.reuse ;  /* 0x000000180379a210 */ /* 0x100fe40007e1e004 */
[----:B------:R-:W-:Y:S02]  /*11f80*/  @P2 LOP3.LUT R25, R25, 0x10000000, RZ, 0xfc, !PT ;  /* 0x1000000019192812 */ /* 0x000fe400078efcff */
[C-C-:B------:R-:W-:Y:S02]  /*11f90*/  @!P2 IADD3.X R124, R6.reuse, R36, R7.reuse, P0, P6 ;  /* 0x00000024067ca210 */ /* 0x140fe400007ec407 */
[----:B------:R-:W-:Y:S02]  /*11fa0*/  @!P3 IADD3 R125, P0, P6, R3, R24, R4 ;  /* 0x00000018037db210 */ /* 0x000fe40007e1e004 */
[----:B------:R-:W-:Y:S02]  /*11fb0*/  LOP3.LUT R25, R25, 0x7fffffff, RZ, 0xc0, !PT ;  /* 0x7fffffff19197812 */ /* 0x000fe400078ec0ff */
[----:B-1----:R-:W-:-:S02]  /*11fc0*/  @!P3 IADD3.X R132, R6, R36, R7, P0, P6 ;  /* 0x000000240684b210 */ /* 0x002fc400007ec407 */
[----:B------:R-:W-:Y:S02]  /*11fd0*/  ISETP.LT.OR P3, PT, R34, 0x2a, !P4 ;  /* 0x0000002a2200780c */ /* 0x000fe40006761670 */
[----:B------:R-:W-:-:S11]  /*11fe0*/  LOP3.LUT P2, RZ, R0, 0x10000000, RZ, 0xc0, !PT ;  /* 0x1000000000ff7812 */ /* 0x000fd6000784c0ff */
[----:B------:R-:W-:Y:S02]  /*11ff0*/  @!P3 IADD3 R133, P0, P6, R3, R24, R4 ;  /* 0x000000180385b210 */ /* 0x000fe40007e1e004 */
[----:B------:R-:W-:Y:S02]  /*12000*/  @P3 LOP3.LUT R25, R25, 0x80000000, RZ, 0xfc, !PT ;  /* 0x8000000019193812 */ /* 0x000fe400078efcff */
[----:B------:R-:W-:Y:S02]  /*12010*/  @!P3 IADD3.X R150, R6, R36, R7, P0, P6 ;  /* 0x000000240696b210 */ /* 0x000fe400007ec407 */
[----:B------:R-:W-:Y:S02]  /*12020*/  ISETP.LT.OR P3, PT, R34, 0x31, !P4 ;  /* 0x000000312200780c */ /* 0x000fe40006761670 */
[----:B------:R-:W-:-:S11]  /*12030*/  LOP3.LUT R25, R25, 0xbfffffff, RZ, 0xc0, !PT ;  /* 0xbfffffff19197812 */ /* 0x000fd600078ec0ff */
[--C-:B------:R-:W-:Y:S02]  /*12040*/  @!P3 IADD3 R155, P0, P6, R3, R24, R4.reuse ;  /* 0x00000018039bb210 */ /* 0x100fe40007e1e004 */
[----:B------:R-:W-:Y:S02]  /*12050*/  @P3 LOP3.LUT R25, R25, 0x40000000, RZ, 0xfc, !PT ;  /* 0x4000000019193812 */ /* 0x000fe400078efcff */
[----:B------:R-:W-:Y:S02]  /*12060*/  @!P3 IADD3.X R161, R6, R36, R7, P0, P6 ;  /* 0x0000002406a1b210 */ /* 0x000fe400007ec407 */
[----:B0-----:R-:W-:Y:S02]  /*12070*/  @!P5 IADD3 R26, P3, R89, R26, RZ ;  /* 0x0000001a591ad210 */ /* 0x001fe40007f7e0ff */
[----:B------:R-:W-:Y:S02]  /*12080*/  LOP3.LUT R25, R25, 0xdfffffff, RZ, 0xc0, !PT ;  /* 0xdfffffff19197812 */ /* 0x000fe400078ec0ff */
[----:B------:R-:W-:Y:S01]  /*12090*/  @!P1 IADD3 R152, P0, P6, R3, R24, R4 ;  /* 0x0000001803989210 */ /* 0x000fe20007e1e004 */
[----:B------:R-:W-:Y:S01]  /*120a0*/  @!P5 IMAD.X R27, R101, 0x1, R27, P3 ;  /* 0x00000001651bd824 */ /* 0x000fe200018e061b */
[----:B------:R-:W-:-:S02]  /*120b0*/  @P1 LOP3.LUT R25, R25, 0x20000000, RZ, 0xfc, !PT ;  /* 0x2000000019191812 */ /* 0x000fc400078efcff */
[----:B------:R-:W-:Y:S02]  /*120c0*/  @!P1 IADD3.X R157, R6, R36, R7, P0, P6 ;  /* 0x00000024069d9210 */ /* 0x000fe400007ec407 */
[----:B------:R0:W-:Y:S01]  /*120d0*/  @!P5 STG.E.U8 desc[UR24][R26.64], R177 ;  /* 0x000000b11a00d986 */ /* 0x0001e2000c101118 */
[----:B------:R-:W-:Y:S02]  /*120e0*/  ISETP.LT.OR P5, PT, R34, 0x39, !P4 ;  /* 0x000000392200780c */ /* 0x000fe400067a1670 */
[----:B------:R-:W-:Y:S02]  /*120f0*/  LOP3.LUT R25, R25, 0xf7ffffff, RZ, 0xc0, !PT ;  /* 0xf7ffffff19197812 */ /* 0x000fe400078ec0ff */
[----:B------:R-:W-:Y:S02]  /*12100*/  F2FP.SATFINITE.E4M3.F32.PACK_AB_MERGE_C R89, RZ, R175, RZ ;  /* 0x000000afff59723e */ /* 0x000fe400048070ff */
[----:B------:R-:W-:Y:S02]  /*12110*/  LOP3.LUT P1, RZ, R30, 0x200, RZ, 0xc0, !PT ;  /* 0x000002001eff7812 */ /* 0x000fe4000782c0ff */
[----:B------:R-:W-:Y:S01]  /*12120*/  LOP3.LUT P3, RZ, R0, 0x8000000, RZ, 0xc0, !PT ;  /* 0x0800000000ff7812 */ /* 0x000fe2000786c0ff */
[----:B0-----:R-:W0:Y:S04]  /*12130*/  @!P2 LDC.64 R26, c[0x0][0x5c0] ;  /* 0x00017000ff1aab82 */ /* 0x001e280000000a00 */
[----:B------:R-:W-:-:S02]  /*12140*/  @!P5 IADD3 R139, P0, P6, R3, R24, R4 ;  /* 0x00000018038bd210 */ /* 0x000fc40007e1e004 */
[----:B------:R-:W-:Y:S02]  /*12150*/  @P5 LOP3.LUT R25, R25, 0x8000000, RZ, 0xfc, !PT ;  /* 0x0800000019195812 */ /* 0x000fe400078efcff */
[----:B------:R-:W-:Y:S02]  /*12160*/  @!P5 IADD3.X R154, R6, R36, R7, P0, P6 ;  /* 0x00000024069ad210 */ /* 0x000fe400007ec407 */
[----:B------:R-:W-:Y:S02]  /*12170*/  ISETP.LT.OR P5, PT, R34, 0x3a, !P4 ;  /* 0x0000003a2200780c */ /* 0x000fe400067a1670 */
[----:B------:R-:W-:-:S11]  /*12180*/  LOP3.LUT R25, R25, 0xfdffffff, RZ, 0xc0, !PT ;  /* 0xfdffffff19197812 */ /* 0x000fd600078ec0ff */
[----:B------:R-:W-:Y:S02]  /*12190*/  @P5 LOP3.LUT R25, R25, 0x2000000, RZ, 0xfc, !PT ;  /* 0x0200000019195812 */ /* 0x000fe400078efcff */
[----:B0-----:R-:W-:-:S05]  /*121a0*/  @!P2 IADD3 R26, P0, R105, R26, RZ ;  /* 0x0000001a691aa210 */ /* 0x001fca0007f1e0ff */
[----:B------:R-:W-:Y:S01]  /*121b0*/  @!P2 IMAD.X R27, R114, 0x1, R27, P0 ;  /* 0x00000001721ba824 */ /* 0x000fe200000e061b */
[----:B------:R-:W-:-:S04]  /*121c0*/  @!P5 IADD3 R138, P0, P6, R3, R24, R4 ;  /* 0x00000018038ad210 */ /* 0x000fc80007e1e004 */
[----:B------:R-:W-:Y:S01]  /*121d0*/  @!P5 IADD3.X R153, R6, R36, R7, P0, P6 ;  /* 0x000000240699d210 */ /* 0x000fe200007ec407 */
[----:B------:R-:W-:Y:S01]  /*121e0*/  @!P2 STG.E.U8 desc[UR24][R26.64+0x1], R176 ;  /* 0x000001b01a00a986 */ /* 0x000fe2000c101118 */
[----:B------:R-:W-:Y:S02]  /*121f0*/  ISETP.LT.OR P5, PT, R34, 0x41, !P4 ;  /* 0x000000412200780c */ /* 0x000fe400067a1670 */
[C---:B------:R-:W-:Y:S02]  /*12200*/  LOP3.LUT P6, RZ, R25.reuse, 0x800000, RZ, 0xc0, !PT ;  /* 0x0080000019ff7812 */ /* 0x040fe400078cc0ff */
[----:B------:R-:W-:-:S09]  /*12210*/  LOP3.LUT R25, R25, 0xfeffffff, RZ, 0xc0, !PT ;  /* 0xfeffffff19197812 */ /* 0x000fd200078ec0ff */
[----:B------:R-:W-:Y:S02]  /*12220*/  @!P5 IADD3 R151, P0, P2, R3, R24, R4 ;  /* 0x000000180397d210 */ /* 0x000fe40007a1e004 */
[----:B------:R0:W-:Y:S01]  /*12230*/  @!P6 STG.E.U8 desc[UR24][R136.64+0x8], R89 ;  /* 0x000008598800e986 */ /* 0x0001e2000c101118 */
[----:B------:R-:W-:Y:S02]  /*12240*/  @P5 LOP3.LUT R25, R25, 0x1000000, RZ, 0xfc, !PT ;  /* 0x0100000019195812 */ /* 0x000fe400078efcff */
[----:B------:R-:W-:Y:S01]  /*12250*/  @!P5 IADD3.X R156, R6, R36, R7, P0, P2 ;  /* 0x00000024069cd210 */ /* 0x000fe200007e4407 */
[----:B------:R1:W-:Y:S01]  /*12260*/  @!P1 STG.E.U8 desc[UR24][R130.64+0x9], R174 ;  /* 0x000009ae82009986 */ /* 0x0003e2000c101118 */
[----:B------:R-:W-:Y:S02]  /*12270*/  ISETP.LT.OR P6, PT, R34, 0x42, !P4 ;  /* 0x000000422200780c */ /* 0x000fe400067c1670 */
[----:B------:R-:W-:Y:S02]  /*12280*/  LOP3.LUT P5, RZ, R0, 0x4000000, RZ, 0xc0, !PT ;  /* 0x0400000000ff7812 */ /* 0x000fe400078ac0ff */
[----:B------:R-:W-:-:S02]  /*12290*/  LOP3.LUT R25, R25, 0xff7fffff, RZ, 0xc0, !PT ;  /* 0xff7fffff19197812 */ /* 0x000fc400078ec0ff */
[----:B------:R-:W-:Y:S02]  /*122a0*/  ISETP.LT.OR P1, PT, R34, 0x4a, !P4 ;  /* 0x0000004a2200780c */ /* 0x000fe40006721670 */
[----:B------:R-:W-:-:S05]  /*122b0*/  LOP3.LUT R0, R0, 0xfdffffff, RZ, 0xc0, !PT ;  /* 0xfdffffff00007812 */ /* 0x000fca00078ec0ff */
[----:B0-----:R-:W-:Y:S02]  /*122c0*/  @!P6 IADD3 R137, P0, P2, R3, R24, R4 ;  /* 0x000000180389e210 */ /* 0x001fe40007a1e004 */
[----:B------:R-:W0:Y:S01]  /*122d0*/  @!P5 LDC.64 R26, c[0x0][0x5c0] ;  /* 0x00017000ff1adb82 */ /* 0x000e220000000a00 */
[----:B------:R-:W-:Y:S02]  /*122e0*/  @P6 LOP3.LUT R25, R25, 0x800000, RZ, 0xfc, !PT ;  /* 0x0080000019196812 */ /* 0x000fe400078efcff */
[----:B------:R-:W-:Y:S02]  /*122f0*/  @!P6 IADD3.X R160, R6, R36, R7, P0, P2 ;  /* 0x0000002406a0e210 */ /* 0x000fe400007e4407 */
[----:B------:R-:W-:Y:S02]  /*12300*/  ISETP.LT.OR P6, PT, R34, 0x49, !P4 ;  /* 0x000000492200780c */ /* 0x000fe400067c1670 */
[----:B------:R-:W-:-:S11]  /*12310*/  LOP3.LUT R25, R25, 0xffbfffff, RZ, 0xc0, !PT ;  /* 0xffbfffff19197812 */ /* 0x000fd600078ec0ff */
[--C-:B------:R-:W-:Y:S02]  /*12320*/  @!P6 IADD3 R166, P0, P2, R3, R24, R4.reuse ;  /* 0x0000001803a6e210 */ /* 0x100fe40007a1e004 */
[----:B------:R-:W-:Y:S02]  /*12330*/  @P6 LOP3.LUT R25, R25, 0x400000, RZ, 0xfc, !PT ;  /* 0x0040000019196812 */ /* 0x000fe400078efcff */
[--C-:B------:R-:W-:Y:S02]  /*12340*/  @!P6 IADD3.X R175, R6, R36, R7.reuse, P0, P2 ;  /* 0x0000002406afe210 */ /* 0x100fe400007e4407 */
[----:B------:R-:W-:Y:S02]  /*12350*/  @!P1 IADD3 R163, P2, P6, R3, R24, R4 ;  /* 0x0000001803a39210 */ /* 0x000fe40007e5e004 */
[----:B0-----:R-:W-:Y:S02]  /*12360*/  @!P5 IADD3 R26, P0, R88, R26, RZ ;  /* 0x0000001a581ad210 */ /* 0x001fe40007f1e0ff */
[----:B-1----:R-:W-:-:S02]  /*12370*/  @!P1 IADD3.X R174, R6, R36, R7, P2, P6 ;  /* 0x0000002406ae9210 */ /* 0x002fc400017ec407 */
[----:B------:R-:W-:Y:S01]  /*12380*/  LOP3.LUT P6, RZ, R30, 0x8000, RZ, 0xc0, !PT ;  /* 0x000080001eff7812 */ /* 0x000fe200078cc0ff */
[----:B------:R-:W-:Y:S01]  /*12390*/  @!P5 IMAD.X R27, R100, 0x1, R27, P0 ;  /* 0x00000001641bd824 */ /* 0x000fe200000e061b */
[----:B------:R-:W-:-:S04]  /*123a0*/  LOP3.LUT R25, R25, 0xffdfffff, RZ, 0xc0, !PT ;  /* 0xffdfffff19197812 */ /* 0x000fc800078ec0ff */
[----:B------:R0:W-:Y:S01]  /*123b0*/  @!P5 STG.E.U8 desc[UR24][R26.64+0x8], R173 ;  /* 0x000008ad1a00d986 */ /* 0x0001e2000c101118 */
[----:B------:R-:W-:Y:S02]  /*123c0*/  @P1 LOP3.LUT R25, R25, 0x200000, RZ, 0xfc, !PT ;  /* 0x0020000019191812 */ /* 0x000fe400078efcff */
[----:B------:R-:W-:Y:S02]  /*123d0*/  LOP3.LUT P1, RZ, R30, 0x20000, RZ, 0xc0, !PT ;  /* 0x000200001eff7812 */ /* 0x000fe4000782c0ff */
[----:B------:R-:W-:Y:S02]  /*123e0*/  LOP3.LUT R25, R25, 0xffefffff, RZ, 0xc0, !PT ;  /* 0xffefffff19197812 */ /* 0x000fe400078ec0ff */
[----:B------:R-:W-:Y:S02]  /*123f0*/  @P6 LOP3.LUT R0, R0, 0x2000000, RZ, 0xfc, !PT ;  /* 0x0200000000006812 */ /* 0x000fe400078efcff */
[----:B------:R-:W-:Y:S01]  /*12400*/  ISETP.LT.OR P6, PT, R34, 0x51, !P4 ;  /* 0x000000512200780c */ /* 0x000fe200067c1670 */
[----:B0-----:R-:W0:-:S12]  /*12410*/  @!P3 LDC.64 R26, c[0x0][0x5c0] ;  /* 0x00017000ff1abb82 */ /* 0x001e180000000a00 */
[----:B------:R-:W-:Y:S02]  /*12420*/  @!P6 IADD3 R159, P0, P2, R3, R24, R4 ;  /* 0x00000018039fe210 */ /* 0x000fe40007a1e004 */
[----:B------:R-:W-:Y:S02]  /*12430*/  @P6 LOP3.LUT R25, R25, 0x100000, RZ, 0xfc, !PT ;  /* 0x0010000019196812 */ /* 0x000fe400078efcff */
[----:B------:R-:W-:Y:S02]  /*12440*/  @!P6 IADD3.X R165, R6, R36, R7, P0, P2 ;  /* 0x0000002406a5e210 */ /* 0x000fe400007e4407 */
[----:B------:R-:W-:Y:S02]  /*12450*/  ISETP.LT.OR P6, PT, R34, 0x52, !P4 ;  /* 0x000000522200780c */ /* 0x000fe400067c1670 */
[C---:B------:R-:W-:Y:S02]  /*12460*/  LOP3.LUT P5, RZ, R25.reuse, 0x4, RZ, 0xc0, !PT ;  /* 0x0000000419ff7812 */ /* 0x040fe400078ac0ff */
[----:B------:R-:W-:-:S02]  /*12470*/  LOP3.LUT R25, R25, 0xfff7ffff, RZ, 0xc0, !PT ;  /* 0xfff7ffff19197812 */ /* 0x000fc400078ec0ff */
[----:B0-----:R-:W-:Y:S02]  /*12480*/  @!P3 IADD3 R26, P0, R37, R26, RZ ;  /* 0x0000001a251ab210 */ /* 0x001fe40007f1e0ff */
[----:B------:R-:W-:-:S03]  /*12490*/  F2FP.SATFINITE.E4M3.F32.PACK_AB_MERGE_C R37, RZ, R171, RZ ;  /* 0x000000abff25723e */ /* 0x000fc600048070ff */
[----:B------:R-:W-:Y:S02]  /*124a0*/  @!P3 IMAD.X R27, R95, 0x1, R27, P0 ;  /* 0x000000015f1bb824 */ /* 0x000fe400000e061b */
[----:B------:R-:W-:Y:S02]  /*124b0*/  @!P6 IADD3 R158, P0, P2, R3, R24, R4 ;  /* 0x00000018039ee210 */ /* 0x000fe40007a1e004 */
[----:B------:R-:W-:Y:S01]  /*124c0*/  @P6 LOP3.LUT R25, R25, 0x80000, RZ, 0xfc, !PT ;  /* 0x0008000019196812 */ /* 0x000fe200078efcff */
[----:B------:R0:W-:Y:S01]  /*124d0*/  @!P3 STG.E.U8 desc[UR24][R26.64+0x9], R172 ;  /* 0x000009ac1a00b986 */ /* 0x0001e2000c101118 */
[----:B------:R-:W-:Y:S02]  /*124e0*/  ISETP.LT.OR P3, PT, R34, 0x59, !P4 ;  /* 0x000000592200780c */ /* 0x000fe40006761670 */
[----:B------:R-:W-:Y:S02]  /*124f0*/  @!P6 IADD3.X R164, R6, R36, R7, P0, P2 ;  /* 0x0000002406a4e210 */ /* 0x000fe400007e4407 */
[----:B------:R-:W-:-:S02]  /*12500*/  LOP3.LUT R25, R25, 0xfffbffff, RZ, 0xc0, !PT ;  /* 0xfffbffff19197812 */ /* 0x000fc400078ec0ff */
[C---:B------:R-:W-:Y:S02]  /*12510*/  LOP3.LUT P6, RZ, R0.reuse, 0x2000000, RZ, 0xc0, !PT ;  /* 0x0200000000ff7812 */ /* 0x040fe400078cc0ff */
[----:B------:R-:W-:Y:S02]  /*12520*/  LOP3.LUT R0, R0, 0xfeffffff, RZ, 0xc0, !PT ;  /* 0xfeffffff00007812 */ /* 0x000fe400078ec0ff */
[----:B------:R-:W-:Y:S01]  /*12530*/  F2FP.SATFINITE.E4M3.F32.PACK_AB_MERGE_C R95, RZ, R18, RZ ;  /* 0x00000012ff5f723e */ /* 0x000fe200048070ff */
[----:B0-----:R-:W0:Y:S02]  /*12540*/  @!P5 LDC.64 R26, c[0x0][0x5c0] ;  /* 0x00017000ff1adb82 */ /* 0x001e240000000a00 */
[----:B------:R-:W-:Y:S02]  /*12550*/  @!P3 IADD3 R162, P0, P2, R3, R24, R4 ;  /* 0x0000001803a2b210 */ /* 0x000fe40007a1e004 */
[----:B------:R-:W-:Y:S02]  /*12560*/  @P3 LOP3.LUT R25, R25, 0x40000, RZ, 0xfc, !PT ;  /* 0x0004000019193812 */ /* 0x000fe400078efcff */
[----:B------:R-:W-:-:S02]  /*12570*/  @!P3 IADD3.X R167, R6, R36, R7, P0, P2 ;  /* 0x0000002406a7b210 */ /* 0x000fc400007e4407 */
[----:B------:R-:W-:Y:S01]  /*12580*/  ISETP.LT.OR P3, PT, R34, 0x5a, !P4 ;  /* 0x0000005a2200780c */ /* 0x000fe20006761670 */
[----:B------:R1:W-:Y:S01]  /*12590*/  @!P6 STG.E.U8 desc[UR24][R142.64+0x10], R37 ;  /* 0x000010258e00e986 */ /* 0x0003e2000c101118 */
[----:B------:R-:W-:Y:S02]  /*125a0*/  LOP3.LUT P6, RZ, R30, 0x2000000, RZ, 0xc0, !PT ;  /* 0x020000001eff7812 */ /* 0x000fe400078cc0ff */
[----:B------:R-:W-:-:S09]  /*125b0*/  LOP3.LUT R25, R25, 0xfffdffff, RZ, 0xc0, !PT ;  /* 0xfffdffff19197812 */ /* 0x000fd200078ec0ff */
[----:B-1----:R-:W-:Y:S02]  /*125c0*/  @!P3 IADD3 R142, P0, P2, R3, R24, R4 ;  /* 0x00000018038eb210 */ /* 0x002fe40007a1e004 */
[----:B------:R-:W-:Y:S02]  /*125d0*/  @P3 LOP3.LUT R25, R25, 0x20000, RZ, 0xfc, !PT ;  /* 0x0002000019193812 */ /* 0x000fe400078efcff */
[----:B------:R-:W-:Y:S02]  /*125e0*/  @!P3 IADD3.X R171, R6, R36, R7, P0, P2 ;  /* 0x0000002406abb210 */ /* 0x000fe400007e4407 */
[----:B------:R-:W-:Y:S02]  /*125f0*/  ISETP.GE.AND P0, PT, R35, 0x109, PT ;  /* 0x000001092300780c */ /* 0x000fe40003f06270 */
[----:B------:R-:W-:Y:S02]  /*12600*/  F2FP.SATFINITE.E4M3.F32.PACK_AB_MERGE_C R35, RZ, R170, RZ ;  /* 0x000000aaff23723e */ /* 0x000fe400048070ff */
[----:B------:R-:W-:-:S02]  /*12610*/  ISETP.LT.OR P4, PT, R34, 0x1, !P0 ;  /* 0x000000012200780c */ /* 0x000fc40004781670 */
[----:B------:R-:W-:Y:S01]  /*12620*/  @P6 LOP3.LUT R0, R0, 0x1000000, RZ, 0xfc, !PT ;  /* 0x0100000000006812 */ /* 0x000fe200078efcff */
[----:B------:R1:W-:Y:S01]  /*12630*/  @!P1 STG.E.U8 desc[UR24][R140.64+0x11], R35 ;  /* 0x000011238c009986 */ /* 0x0003e2000c101118 */
[----:B------:R-:W-:Y:S02]  /*12640*/  ISETP.LT.OR P1, PT, R34, 0x2, !P0 ;  /* 0x000000022200780c */ /* 0x000fe40004721670 */
[----:B------:R-:W-:-:S07]  /*12650*/  LOP3.LUT P6, RZ, R25, 0x8, RZ, 0xc0, !PT ;  /* 0x0000000819ff7812 */ /* 0x000fce00078cc0ff */
[C-C-:B------:R-:W-:Y:S02]  /*12660*/  @!P4 IADD3 R172, P2, P3, R3.reuse, R24, R2.reuse ;  /* 0x0000001803acc210 */ /* 0x140fe40007b5e002 */
[----:B-1----:R-:W-:Y:S02]  /*12670*/  F2FP.SATFINITE.E4M3.F32.PACK_AB_MERGE_C R35, RZ, R168, RZ ;  /* 0x000000a8ff23723e */ /* 0x002fe400048070ff */
[--C-:B------:R-:W-:Y:S02]  /*12680*/  @!P4 IADD3.X R176, R6, R36, R5.reuse, P2, P3 ;  /* 0x0000002406b0c210 */ /* 0x100fe400017e6405 */
[----:B------:R-:W-:Y:S02]  /*12690*/  @!P1 IADD3 R173, P2, P3, R3, R24, R2 ;  /* 0x0000001803ad9210 */ /* 0x000fe40007b5e002 */
[----:B------:R-:W-:Y:S02]  /*126a0*/  ISETP.LT.OR P4, PT, R34, 0x9, !P0 ;  /* 0x000000092200780c */ /* 0x000fe40004781670 */
[----:B------:R-:W-:-:S02]  /*126b0*/  @!P1 IADD3.X R177, R6, R36, R5, P2, P3 ;  /* 0x0000002406b19210 */ /* 0x000fc400017e6405 */
[----:B0-----:R-:W-:Y:S02]  /*126c0*/  @!P5 IADD3 R26, P2, R85, R26, RZ ;  /* 0x0000001a551ad210 */ /* 0x001fe40007f5e0ff */
[----:B------:R-:W-:-:S03]  /*126d0*/  LOP3.LUT P1, RZ, R30, 0x4000000, RZ, 0xc0, !PT ;  /* 0x040000001eff7812 */ /* 0x000fc6000782c0ff */
[----:B------:R-:W-:Y:S01]  /*126e0*/  @!P5 IMAD.X R27, R97, 0x1, R27, P2 ;  /* 0x00000001611bd824 */ /* 0x000fe200010e061b */
[----:B------:R-:W-:-:S03]  /*126f0*/  F2FP.SATFINITE.E4M3.F32.PACK_AB_MERGE_C R97, RZ, R16, RZ ;  /* 0x00000010ff61723e */ /* 0x000fc600048070ff */
[C-C-:B------:R-:W-:Y:S01]  /*12700*/  @!P4 IADD3 R170, P2, P3, R3.reuse, R24, R2.reuse ;  /* 0x0000001803aac210 */ /* 0x140fe20007b5e002 */
[----:B------:R0:W-:Y:S01]  /*12710*/  @!P5 STG.E.U8 desc[UR24][R26.64+0x10], R169 ;  /* 0x000010a91a00d986 */ /* 0x0001e2000c101118 */
[----:B------:R-:W-:Y:S02]  /*12720*/  ISETP.LT.OR P5, PT, R34, 0xa, !P0 ;  /* 0x0000000a2200780c */ /* 0x000fe400047a1670 */
[----:B------:R-:W-:Y:S01]  /*12730*/  @!P4 IADD3.X R143, R6, R36, R5, P2, P3 ;  /* 0x00000024068fc210 */ /* 0x000fe200017e6405 */
[----:B0-----:R-:W0:Y:S10]  /*12740*/  @!P6 LDC.64 R26, c[0x0][0x5c0] ;  /* 0x00017000ff1aeb82 */ /* 0x001e340000000a00 */
[----:B------:R-:W-:-:S04]  /*12750*/  @!P5 IADD3 R141, P3, P4, R3, R24, R2 ;  /* 0x00000018038dd210 */ /* 0x000fc80007c7e002 */
[----:B------:R-:W-:Y:S02]  /*12760*/  @!P5 IADD3.X R140, R6, R36, R5, P3, P4 ;  /* 0x00000024068cd210 */ /* 0x000fe40001fe8405 */
[C---:B------:R-:W-:Y:S02]  /*12770*/  LOP3.LUT P4, RZ, R25.reuse, 0x20, RZ, 0xc0, !PT ;  /* 0x0000002019ff7812 */ /* 0x040fe4000788c0ff */
[----:B------:R-:W-:Y:S02]  /*12780*/  LOP3.LUT P5, RZ, R25, 0x10, RZ, 0xc0, !PT ;  /* 0x0000001019ff7812 */ /* 0x000fe400078ac0ff */
[----:B0-----:R-:W-:-:S05]  /*12790*/  @!P6 IADD3 R26, P2, R104, R26, RZ ;  /* 0x0000001a681ae210 */ /* 0x001fca0007f5e0ff */
[----:B------:R-:W-:-:S05]  /*127a0*/  @!P6 IMAD.X R27, R112, 0x1, R27, P2 ;  /* 0x00000001701be824 */ /* 0x000fca00010e061b */
[----:B------:R0:W-:Y:S01]  /*127b0*/  @!P6 STG.E.U8 desc[UR24][R26.64+0x11], R35 ;  /* 0x000011231a00e986 */ /* 0x0001e2000c101118 */
[----:B------:R-:W-:Y:S02]  /*127c0*/  ISETP.LT.OR P6, PT, R34, 0x11, !P0 ;  /* 0x000000112200780c */ /* 0x000fe400047c1670 */
[----:B0-----:R-:W-:-:S11]  /*127d0*/  F2FP.SATFINITE.E4M3.F32.PACK_AB_MERGE_C R27, RZ, R22, RZ ;  /* 0x00000016ff1b723e */ /* 0x001fd600048070ff */
[----:B------:R-:W-:Y:S02]  /*127e0*/  @!P6 IADD3 R136, P2, P3, R3, R24, R2 ;  /* 0x000000180388e210 */ /* 0x000fe40007b5e002 */
[----:B------:R-:W-:Y:S02]  /*127f0*/  F2FP.SATFINITE.E4M3.F32.PACK_AB_MERGE_C R35, RZ, R20, RZ ;  /* 0x00000014ff23723e */ /* 0x000fe400048070ff */
[----:B------:R-:W-:Y:S02]  /*12800*/  @!P6 IADD3.X R131, R6, R36, R5, P2, P3 ;  /* 0x000000240683e210 */ /* 0x000fe400017e6405 */
[----:B------:R-:W-:-:S13]  /*12810*/  ISETP.LT.OR P6, PT, R34, 0x12, !P0 ;  /* 0x000000122200780c */ /* 0x000fda00047c1670 */
[----:B------:R-:W-:-:S04]  /*12820*/  @!P6 IADD3 R130, P3, P2, R3, R24, R2 ;  /* 0x000000180382e210 */ /* 0x000fc80007a7e002 */
[----:B------:R-:W-:Y:S02]  /*12830*/  @!P6 IADD3.X R123, R6, R36, R5, P3, P2 ;  /* 0x00000024067be210 */ /* 0x000fe40001fe4405 */
[----:B------:R-:W-:-:S13]  /*12840*/  LOP3.LUT P6, RZ, R0, 0x1000000, RZ, 0xc0, !PT ;  /* 0x0100000000ff7812 */ /* 0x000fda00078cc0ff */
[----:B------:R0:W-:Y:S01]  /*12850*/  @!P6 STG.E.U8 desc[UR24][R148.64+0x18], R23 ;  /* 0x000018179400e986 */ /* 0x0001e2000c101118 */
[----:B------:R-:W-:-:S03]  /*12860*/  ISETP.LT.OR P6, PT, R34, 0x19, !P0 ;  /* 0x000000192200780c */ /* 0x000fc600047c1670 */
[----:B------:R-:W-:Y:S01]  /*12870*/  @!P1 STG.E.U8 desc[UR24][R146.64+0x19], R27 ;  /* 0x0000191b92009986 */ /* 0x000fe2000c101118 */
[C---:B------:R-:W-:Y:S02]  /*12880*/  LOP3.LUT P1, RZ, R0.reuse, 0x2, RZ, 0xc0, !PT ;  /* 0x0000000200ff7812 */ /* 0x040fe4000782c0ff */
[----:B------:R-:W-:Y:S01]  /*12890*/  LOP3.LUT R0, R0, 0xff7fffff, RZ, 0xc0, !PT ;  /* 0xff7fffff00007812 */ /* 0x000fe200078ec0ff */
[----:B0-----:R-:W0:Y:S06]  /*128a0*/  @!P4 LDC.64 R22, c[0x0][0x5c0] ;  /* 0x00017000ff16cb82 */ /* 0x001e2c0000000a00 */
[----:B------:R-:W-:-:S04]  /*128b0*/  @!P6 IADD3 R122, P3, P2, R3, R24, R2 ;  /* 0x00000018037ae210 */ /* 0x000fc80007a7e002 */
[----:B------:R-:W-:Y:S02]  /*128c0*/  @!P6 IADD3.X R119, R6, R36, R5, P3, P2 ;  /* 0x000000240677e210 */ /* 0x000fe40001fe4405 */
[----:B------:R-:W-:Y:S02]  /*128d0*/  ISETP.LT.OR P6, PT, R34, 0x1a, !P0 ;  /* 0x0000001a2200780c */ /* 0x000fe400047c1670 */
[----:B------:R-:W-:Y:S02]  /*128e0*/  @P1 LOP3.LUT R0, R0, 0x800000, RZ, 0xfc, !PT ;  /* 0x0080000000001812 */ /* 0x000fe400078efcff */
[----:B------:R-:W-:-:S09]  /*128f0*/  ISETP.LT.OR P1, PT, R34, 0x21, !P0 ;  /* 0x000000212200780c */ /* 0x000fd20004721670 */
[----:B------:R-:W-:-:S04]  /*12900*/  @!P6 IADD3 R118, P3, P2, R3, R24, R2 ;  /* 0x000000180376e210 */ /* 0x000fc80007a7e002 */
[----:B------:R-:W-:Y:S02]  /*12910*/  @!P6 IADD3.X R114, R6, R36, R5, P3, P2 ;  /* 0x000000240672e210 */ /* 0x000fe40001fe4405 */
[----:B0-----:R-:W-:Y:S02]  /*12920*/  @!P4 IADD3 R22, P2, R84, R22, RZ ;  /* 0x000000165416c210 */ /* 0x001fe40007f5e0ff */
[----:B------:R-:W-:-:S03]  /*12930*/  LOP3.LUT P6, RZ, R30, 0x80000000, RZ, 0xc0, !PT ;  /* 0x800000001eff7812 */ /* 0x000fc600078cc0ff */
[----:B------:R-:W-:Y:S01]  /*12940*/  @!P4 IMAD.X R23, R96, 0x1, R23, P2 ;  /* 0x000000016017c824 */ /* 0x000fe200010e0617 */
[----:B------:R-:W-:-:S04]  /*12950*/  @!P1 IADD3 R113, P3, P2, R3, R24, R2 ;  /* 0x0000001803719210 */ /* 0x000fc80007a7e002 */
[----:B------:R0:W-:Y:S01]  /*12960*/  @!P4 STG.E.U8 desc[UR24][R22.64+0x18], R21 ;  /* 0x000018151600c986 */ /* 0x0001e2000c101118 */
[----:B------:R-:W-:Y:S02]  /*12970*/  @!P1 IADD3.X R26, R6, R36, R5, P3, P2 ;  /* 0x00000024061a9210 */ /* 0x000fe40001fe4405 */
[----:B------:R-:W-:Y:S01]  /*12980*/  ISETP.LT.OR P1, PT, R34, 0x22, !P0 ;  /* 0x000000222200780c */ /* 0x000fe20004721670 */
[----:B0-----:R-:W0:-:S12]  /*12990*/  @!P5 LDC.64 R22, c[0x0][0x5c0] ;  /* 0x00017000ff16db82 */ /* 0x001e180000000a00 */
[----:B------:R-:W-:-:S04]  /*129a0*/  @!P1 IADD3 R21, P3, P2, R3, R24, R2 ;  /* 0x0000001803159210 */ /* 0x000fc80007a7e002 */
[----:B------:R-:W-:Y:S02]  /*129b0*/  @!P1 IADD3.X R27, R6, R36, R5, P3, P2 ;  /* 0x00000024061b9210 */ /* 0x000fe40001fe4405 */
[C---:B------:R-:W-:Y:S02]  /*129c0*/  LOP3.LUT P1, RZ, R0.reuse, 0x800000, RZ, 0xc0, !PT ;  /* 0x0080000000ff7812 */ /* 0x040fe4000782c0ff */
[----:B------:R-:W-:Y:S02]  /*129d0*/  LOP3.LUT R0, R0, 0xfff7ffff, RZ, 0xc0, !PT ;  /* 0xfff7ffff00007812 */ /* 0x000fe400078ec0ff */
[----:B0-----:R-:W-:-:S05]  /*129e0*/  @!P5 IADD3 R22, P4, R31, R22, RZ ;  /* 0x000000161f16d210 */ /* 0x001fca0007f9e0ff */
[----:B------:R-:W-:Y:S01]  /*129f0*/  @!P5 IMAD.X R23, R94, 0x1, R23, P4 ;  /* 0x000000015e17d824 */ /* 0x000fe200020e0617 */
[----:B------:R-:W-:-:S04]  /*12a00*/  LOP3.LUT P4, RZ, R25, 0x4000000, RZ, 0xc0, !PT ;  /* 0x0400000019ff7812 */ /* 0x000fc8000788c0ff */
[----:B------:R0:W-:Y:S01]  /*12a10*/  @!P5 STG.E.U8 desc[UR24][R22.64+0x19], R35 ;  /* 0x000019231600d986 */ /* 0x0001e2000c101118 */
[----:B------:R-:W-:-:S03]  /*12a20*/  ISETP.LT.OR P5, PT, R34, 0x29, !P0 ;  /* 0x000000292200780c */ /* 0x000fc600047a1670 */
[----:B------:R1:W-:Y:S01]  /*12a30*/  @!P1 STG.E.U8 desc[UR24][R144.64+0x20], R19 ;  /* 0x0000201390009986 */ /* 0x0003e2000c101118 */
[----:B------:R-:W-:-:S03]  /*12a40*/  ISETP.LT.OR P1, PT, R34, 0x31, !P0 ;  /* 0x000000312200780c */ /* 0x000fc60004721670 */
[----:B------:R-:W-:Y:S01]  /*12a50*/  @!P6 STG.E.U8 desc[UR24][R128.64+0x21], R95 ;  /* 0x0000215f8000e986 */ /* 0x000fe2000c101118 */
[----:B------:R-:W-:-:S05]  /*12a60*/  ISETP.LT.OR P6, PT, R34, 0x39, !P0 ;  /* 0x000000392200780c */ /* 0x000fca00047c1670 */
[----:B0-----:R-:W-:Y:S01]  /*12a70*/  @!P5 IADD3 R23, P3, P2, R3, R24, R2 ;  /* 0x000000180317d210 */ /* 0x001fe20007a7e002 */
[----:B-1----:R-:W0:Y:S03]  /*12a80*/  @!P4 LDC.64 R18, c[0x0][0x5c0] ;  /* 0x00017000ff12cb82 */ /* 0x002e260000000a00 */
[----:B------:R-:W-:Y:S02]  /*12a90*/  @!P5 IADD3.X R31, R6, R36, R5, P3, P2 ;  /* 0x00000024061fd210 */ /* 0x000fe40001fe4405 */
[----:B------:R-:W-:Y:S02]  /*12aa0*/  ISETP.LT.OR P5, PT, R34, 0x2a, !P0 ;  /* 0x0000002a2200780c */ /* 0x000fe400047a1670 */
[----:B------:R-:W-:-:S11]  /*12ab0*/  @P1 LOP3.LUT R0, R0, 0x80000, RZ, 0xfc, !PT ;  /* 0x0008000000001812 */ /* 0x000fd600078efcff */
[----:B------:R-:W-:-:S04]  /*12ac0*/  @!P5 IADD3 R20, P3, P2, R3, R24, R2 ;  /* 0x000000180314d210 */ /* 0x000fc80007a7e002 */
[----:B------:R-:W-:Y:S02]  /*12ad0*/  @!P5 IADD3.X R22, R6, R36, R5, P3, P2 ;  /* 0x000000240616d210 */ /* 0x000fe40001fe4405 */
[----:B------:R-:W-:Y:S02]  /*12ae0*/  ISETP.LT.OR P5, PT, R34, 0x32, !P0 ;  /* 0x000000322200780c */ /* 0x000fe400047a1670 */
[----:B------:R-:W-:-:S04]  /*12af0*/  @!P1 IADD3 R35, P3, P2, R3, R24, R2 ;  /* 0x0000001803239210 */ /* 0x000fc80007a7e002 */
[----:B------:R-:W-:Y:S02]  /*12b00*/  @!P1 IADD3.X R37, R6, R36, R5, P3, P2 ;  /* 0x0000002406259210 */ /* 0x000fe40001fe4405 */
[----:B------:R-:W-:-:S05]  /*12b10*/  LOP3.LUT P1, RZ, R25, 0x10000000, RZ, 0xc0, !PT ;  /* 0x1000000019ff7812 */ /* 0x000fca000782c0ff */
[----:B------:R-:W-:-:S04]  /*12b20*/  @!P5 IADD3 R84, P3, P2, R3, R24, R2 ;  /* 0x000000180354d210 */ /* 0x000fc80007a7e002 */
[----:B------:R-:W-:Y:S02]  /*12b30*/  @!P5 IADD3.X R85, R6, R36, R5, P3, P2 ;  /* 0x000000240655d210 */ /* 0x000fe40001fe4405 */
[----:B0-----:R-:W-:Y:S02]  /*12b40*/  @!P4 IADD3 R18, P2, R115, R18, RZ ;  /* 0x000000127312c210 */ /* 0x001fe40007f5e0ff */
[C---:B------:R-:W-:Y:S02]  /*12b50*/  LOP3.LUT P5, RZ, R0.reuse, 0x80, RZ, 0xc0, !PT ;  /* 0x0000008000ff7812 */ /* 0x040fe400078ac0ff */
[----:B------:R-:W-:Y:S01]  /*12b60*/  LOP3.LUT R0, R0, 0xffbfffff, RZ, 0xc0, !PT ;  /* 0xffbfffff00007812 */ /* 0x000fe200078ec0ff */
[----:B------:R-:W-:Y:S01]  /*12b70*/  @!P4 IMAD.X R19, R120, 0x1, R19, P2 ;  /* 0x000000017813c824 */ /* 0x000fe200010e0613 */
[----:B------:R-:W-:Y:S02]  /*12b80*/  @!P6 IADD3 R88, P3, P2, R3, R24, R2 ;  /* 0x000000180358e210 */ /* 0x000fe40007a7e002 */
[----:B------:R-:W-:-:S02]  /*12b90*/  F2FP.SATFINITE.E4M3.F32.PACK_AB_MERGE_C R115, RZ, R14, RZ ;  /* 0x0000000eff73723e */ /* 0x000fc400048070ff */
[----:B------:R0:W-:Y:S01]  /*12ba0*/  @!P4 STG.E.U8 desc[UR24][R18.64+0x20], R17 ;  /* 0x000020111200c986 */ /* 0x0001e2000c101118 */
[----:B------:R-:W-:-:S04]  /*12bb0*/  @!P6 IADD3.X R89, R6, R36, R5, P3, P2 ;  /* 0x000000240659e210 */ /* 0x000fc80001fe4405 */
[----:B------:R-:W-:Y:S02]  /*12bc0*/  @P5 LOP3.LUT R0, R0, 0x400000, RZ, 0xfc, !PT ;  /* 0x0040000000005812 */ /* 0x000fe400078efcff */
[----:B------:R-:W-:Y:S02]  /*12bd0*/  ISETP.LT.OR P5, PT, R34, 0x3a, !P0 ;  /* 0x0000003a2200780c */ /* 0x000fe400047a1670 */
[----:B------:R-:W-:Y:S01]  /*12be0*/  LOP3.LUT P6, RZ, R0, 0x100, RZ, 0xc0, !PT ;  /* 0x0000010000ff7812 */ /* 0x000fe200078cc0ff */
[----:B0-----:R-:W0:Y:S10]  /*12bf0*/  @!P1 LDC.64 R18, c[0x0][0x5c0] ;  /* 0x00017000ff129b82 */ /* 0x001e340000000a00 */
[----:B------:R-:W-:-:S04]  /*12c00*/  @!P5 IADD3 R17, P3, P2, R3, R24, R2 ;  /* 0x000000180311d210 */ /* 0x000fc80007a7e002 */
[----:B------:R-:W-:Y:S02]  /*12c10*/  @!P5 IADD3.X R94, R6, R36, R5, P3, P2 ;  /* 0x00000024065ed210 */ /* 0x000fe40001fe4405 */
[C---:B------:R-:W-:Y:S02]  /*12c20*/  LOP3.LUT P5, RZ, R0.reuse, 0x400000, RZ, 0xc0, !PT ;  /* 0x0040000000ff7812 */ /* 0x040fe400078ac0ff */
[----:B------:R-:W-:Y:S02]  /*12c30*/  LOP3.LUT R0, R0, 0xffff7fff, RZ, 0xc0, !PT ;  /* 0xffff7fff00007812 */ /* 0x000fe400078ec0ff */
[----:B0-----:R-:W-:Y:S02]  /*12c40*/  @!P1 IADD3 R18, P4, R121, R18, RZ ;  /* 0x0000001279129210 */ /* 0x001fe40007f9e0ff */
[----:B------:R-:W-:-:S03]  /*12c50*/  F2FP.SATFINITE.E4M3.F32.PACK_AB_MERGE_C R121, RZ, R11, RZ ;  /* 0x0000000bff79723e */ /* 0x000fc600048070ff */
[----:B------:R-:W-:-:S05]  /*12c60*/  @!P1 IMAD.X R19, R124, 0x1, R19, P4 ;  /* 0x000000017c139824 */ /* 0x000fca00020e0613 */
[----:B------:R0:W-:Y:S01]  /*12c70*/  @!P1 STG.E.U8 desc[UR24][R18.64+0x21], R97 ;  /* 0x0000216112009986 */ /* 0x0001e2000c101118 */
[----:B------:R-:W-:-:S03]  /*12c80*/  ISETP.LT.OR P1, PT, R34, 0x41, !P0 ;  /* 0x000000412200780c */ /* 0x000fc60004721670 */
[----:B------:R-:W-:Y:S04]  /*12c90*/  @!P5 STG.E.U8 desc[UR24][R134.64+0x28], R15 ;  /* 0x0000280f8600d986 */ /* 0x000fe8000c101118 */
[----:B------:R1:W-:Y:S06]  /*12ca0*/  @!P6 STG.E.U8 desc[UR24][R126.64+0x29], R115 ;  /* 0x000029737e00e986 */ /* 0x0003ec000c101118 */
[----:B0-----:R-:W-:-:S04]  /*12cb0*/  @!P1 IADD3 R19, P3, P2, R3, R24, R2 ;  /* 0x0000001803139210 */ /* 0x001fc80007a7e002 */
[----:B------:R-:W-:Y:S02]  /*12cc0*/  @!P1 IADD3.X R95, R6, R36, R5, P3, P2 ;  /* 0x00000024065f9210 */ /* 0x000fe40001fe4405 */
[----:B------:R-:W-:Y:S02]  /*12cd0*/  ISETP.LT.OR P2, PT, R34, 0x42, !P0 ;  /* 0x000000422200780c */ /* 0x000fe40004741670 */
[----:B------:R-:W-:Y:S02]  /*12ce0*/  LOP3.LUT P1, RZ, R25, 0x80000000, RZ, 0xc0, !PT ;  /* 0x8000000019ff7812 */ /* 0x000fe4000782c0ff */
[----:B-1----:R-:W-:-:S09]  /*12cf0*/  F2FP.SATFINITE.E4M3.F32.PACK_AB_MERGE_C R115, RZ, R12, RZ ;  /* 0x0000000cff73723e */ /* 0x002fd200048070ff */
[----:B------:R-:W-:Y:S02]  /*12d00*/  @!P2 IADD3 R16, P4, P3, R3, R24, R2 ;  /* 0x000000180310a210 */ /* 0x000fe40007b9e002 */
[----:B------:R-:W-:Y:S02]  /*12d10*/  @P2 LOP3.LUT R0, R0, 0x8000, RZ, 0xfc, !PT ;  /* 0x0000800000002812 */ /* 0x000fe400078efcff */
[----:B------:R-:W-:Y:S02]  /*12d20*/  @!P2 IADD3.X R18, R6, R36, R5, P4, P3 ;  /* 0x000000240612a210 */ /* 0x000fe400027e6405 */
[----:B------:R-:W-:Y:S02]  /*12d30*/  LOP3.LUT P2, RZ, R30, 0x1, RZ, 0xc0, !PT ;  /* 0x000000011eff7812 */ /* 0x000fe4000784c0ff */
[----:B------:R-:W-:Y:S02]  /*12d40*/  ISETP.LT.OR P3, PT, R34, 0x49, !P0 ;  /* 0x000000492200780c */ /* 0x000fe40004761670 */
[----:B------:R-:W-:-:S09]  /*12d50*/  LOP3.LUT R0, R0, 0xffffdfff, RZ, 0xc0, !PT ;  /* 0xffffdfff00007812 */ /* 0x000fd200078ec0ff */
[----:B------:R-:W0:Y:S02]  /*12d60*/  @!P2 LDC.64 R14, c[0x0][0x5c0] ;  /* 0x00017000ff0eab82 */ /* 0x000e240000000a00 */
[----:B------:R-:W-:Y:S02]  /*12d70*/  @!P3 IADD3 R96, P5, P4, R3, R24, R2 ;  /* 0x000000180360b210 */ /* 0x000fe40007cbe002 */
[----:B------:R-:W-:Y:S02]  /*12d80*/  @P3 LOP3.LUT R0, R0, 0x2000, RZ, 0xfc, !PT ;  /* 0x0000200000003812 */ /* 0x000fe400078efcff */
[----:B------:R-:W-:Y:S02]  /*12d90*/  @!P3 IADD3.X R97, R6, R36, R5, P5, P4 ;  /* 0x000000240661b210 */ /* 0x000fe40002fe8405 */
[----:B------:R-:W-:Y:S02]  /*12da0*/  ISETP.LT.OR P4, PT, R34, 0x4a, !P0 ;  /* 0x0000004a2200780c */ /* 0x000fe40004781670 */
[----:B------:R-:W-:-:S11]  /*12db0*/  LOP3.LUT R0, R0, 0xfffeffff, RZ, 0xc0, !PT ;  /* 0xfffeffff00007812 */ /* 0x000fd600078ec0ff */
[----:B------:R-:W-:Y:S02]  /*12dc0*/  @!P4 IADD3 R100, P6, P5, R3, R24, R2 ;  /* 0x000000180364c210 */ /* 0x000fe40007dde002 */
[----:B------:R-:W-:Y:S02]  /*12dd0*/  @P4 LOP3.LUT R0, R0, 0x10000, RZ, 0xfc, !PT ;  /* 0x0001000000004812 */ /* 0x000fe400078efcff */
[----:B------:R-:W-:Y:S02]  /*12de0*/  @!P4 IADD3.X R101, R6, R36, R5, P6, P5 ;  /* 0x000000240665c210 */ /* 0x000fe400037ea405 */
[----:B0-----:R-:W-:Y:S02]  /*12df0*/  @!P2 IADD3 R14, P5, R125, R14, RZ ;  /* 0x0000000e7d0ea210 */ /* 0x001fe40007fbe0ff */
[----:B------:R-:W-:Y:S02]  /*12e00*/  LOP3.LUT P4, RZ, R25, 0x40000000, RZ, 0xc0, !PT ;  /* 0x4000000019ff7812 */ /* 0x000fe4000788c0ff */
[----:B------:R-:W-:Y:S01]  /*12e10*/  LOP3.LUT R0, R0, 0xffdfffff, RZ, 0xc0, !PT ;  /* 0xffdfffff00007812 */ /* 0x000fe200078ec0ff */
[----:B------:R-:W-:Y:S01]  /*12e20*/  @!P2 IMAD.X R15, R132, 0x1, R15, P5 ;  /* 0x00000001840fa824 */ /* 0x000fe200028e060f */
[----:B------:R-:W-:-:S02]  /*12e30*/  ISETP.LT.OR P5, PT, R34, 0x51, !P0 ;  /* 0x000000512200780c */ /* 0x000fc400047a1670 */
[----:B------:R-:W-:Y:S02]  /*12e40*/  F2FP.SATFINITE.E4M3.F32.PACK_AB_MERGE_C R125, RZ, R10, RZ ;  /* 0x0000000aff7d723e */ /* 0x000fe400048070ff */
[----:B------:R0:W-:Y:S05]  /*12e50*/  @!P2 STG.E.U8 desc[UR24][R14.64+0x28], R13 ;  /* 0x0000280d0e00a986 */ /* 0x0001ea000c101118 */
[----:B------:R-:W-:-:S04]  /*12e60*/  @P4 LOP3.LUT R0, R0, 0x200000, RZ, 0xfc, !PT ;  /* 0x0020000000004812 */ /* 0x000fc800078efcff */
[----:B------:R-:W-:Y:S02]  /*12e70*/  @!P5 IADD3 R105, P3, P6, R3, R24, R2 ;  /* 0x000000180369d210 */ /* 0x000fe40007e7e002 */
[----:B------:R-:W-:Y:S01]  /*12e80*/  LOP3.LUT R0, R0, 0xfffdffff, RZ, 0xc0, !PT ;  /* 0xfffdffff00007812 */ /* 0x000fe200078ec0ff */
[----:B0-----:R-:W0:Y:S01]  /*12e90*/  @!P1 LDC.64 R14, c[0x0][0x5c0] ;  /* 0x00017000ff0e9b82 */ /* 0x001e220000000a00 */
[----:B------:R-:W-:Y:S02]  /*12ea0*/  @!P5 IADD3.X R104, R6, R36, R5, P3, P6 ;  /* 0x000000240668d210 */ /* 0x000fe40001fec405 */
[----:B------:R-:W-:Y:S02]  /*12eb0*/  ISETP.LT.OR P6, PT, R34, 0x52, !P0 ;  /* 0x000000522200780c */ /* 0x000fe400047c1670 */
[----:B------:R-:W-:-:S04]  /*12ec0*/  @P5 LOP3.LUT R0, R0, 0x20000, RZ, 0xfc, !PT ;  /* 0x0002000000005812 */ /* 0x000fc800078efcff */
[C---:B------:R-:W-:Y:S02]  /*12ed0*/  LOP3.LUT P5, RZ, R0.reuse, 0x400, RZ, 0xc0, !PT ;  /* 0x0000040000ff7812 */ /* 0x040fe400078ac0ff */
[----:B------:R-:W-:-:S04]  /*12ee0*/  LOP3.LUT R0, R0, 0xffefffff, RZ, 0xc0, !PT ;  /* 0xffefffff00007812 */ /* 0x000fc800078ec0ff */
[----:B------:R-:W-:Y:S02]  /*12ef0*/  @P0 LOP3.LUT R0, R0, 0x100000, RZ, 0xfc, !PT ;  /* 0x0010000000000812 */ /* 0x000fe400078efcff */
[----:B------:R-:W-:Y:S02]  /*12f00*/  @!P6 IADD3 R112, P3, P4, R3, R24, R2 ;  /* 0x000000180370e210 */ /* 0x000fe40007c7e002 */
[----:B------:R-:W-:Y:S02]  /*12f10*/  LOP3.LUT P0, RZ, R25, 0x20000000, RZ, 0xc0, !PT ;  /* 0x2000000019ff7812 */ /* 0x000fe4000780c0ff */
[----:B------:R-:W-:Y:S02]  /*12f20*/  @!P6 IADD3.X R13, R6, R36, R5, P3, P4 ;  /* 0x00000024060de210 */ /* 0x000fe40001fe8405 */
[C---:B------:R-:W-:Y:S02]  /*12f30*/  LOP3.LUT P4, RZ, R0.reuse, 0x200000, RZ, 0xc0, !PT ;  /* 0x0020000000ff7812 */ /* 0x040fe4000788c0ff */
[----:B------:R-:W-:-:S02]  /*12f40*/  LOP3.LUT R0, R0, 0xfffbffff, RZ, 0xc0, !PT ;  /* 0xfffbffff00007812 */ /* 0x000fc400078ec0ff */
[----:B0-----:R-:W-:Y:S02]  /*12f50*/  @!P1 IADD3 R14, P2, R133, R14, RZ ;  /* 0x0000000e850e9210 */ /* 0x001fe40007f5e0ff */
[----:B------:R-:W-:-:S03]  /*12f60*/  @P6 LOP3.LUT R0, R0, 0x40000, RZ, 0xfc, !PT ;  /* 0x0004000000006812 */ /* 0x000fc600078efcff */
[----:B------:R-:W-:Y:S01]  /*12f70*/  @!P1 IMAD.X R15, R150, 0x1, R15, P2 ;  /* 0x00000001960f9824 */ /* 0x000fe200010e060f */
[C---:B------:R-:W-:Y:S02]  /*12f80*/  LOP3.LUT P6, RZ, R0.reuse, 0x800, RZ, 0xc0, !PT ;  /* 0x0000080000ff7812 */ /* 0x040fe400078cc0ff */
[C---:B------:R-:W-:Y:S01]  /*12f90*/  LOP3.LUT P3, RZ, R0.reuse, 0x200, RZ, 0xc0, !PT ;  /* 0x0000020000ff7812 */ /* 0x040fe2000786c0ff */
[----:B------:R-:W0:Y:S01]  /*12fa0*/  @!P4 LDC.64 R10, c[0x0][0x5c0] ;  /* 0x00017000ff0acb82 */ /* 0x000e220000000a00 */
[----:B------:R1:W-:Y:S01]  /*12fb0*/  @!P1 STG.E.U8 desc[UR24][R14.64+0x29], R115 ;  /* 0x000029730e009986 */ /* 0x0003e2000c101118 */
[----:B------:R-:W-:Y:S02]  /*12fc0*/  LOP3.LUT P1, RZ, R25, 0x8000000, RZ, 0xc0, !PT ;  /* 0x0800000019ff7812 */ /* 0x000fe4000782c0ff */
[----:B------:R-:W-:-:S06]  /*12fd0*/  LOP3.LUT P2, RZ, R0, 0x40, RZ, 0xc0, !PT ;  /* 0x0000004000ff7812 */ /* 0x000fcc000784c0ff */
[----:B------:R-:W-:Y:S01]  /*12fe0*/  @!P6 STG.E.U8 desc[UR24][R116.64+0x30], R121 ;  /* 0x000030797400e986 */ /* 0x000fe2000c101118 */
[----:B------:R-:W-:Y:S02]  /*12ff0*/  LOP3.LUT P6, RZ, R0, 0x20, RZ, 0xc0, !PT ;  /* 0x0000002000ff7812 */ /* 0x000fe400078cc0ff */
[----:B-1----:R-:W-:Y:S01]  /*13000*/  F2FP.SATFINITE.E4M3.F32.PACK_AB_MERGE_C R15, RZ, R8, RZ ;  /* 0x00000008ff0f723e */ /* 0x002fe200048070ff */
[----:B--2---:R-:W-:Y:S01]  /*13010*/  FMUL R8, R223, UR17 ;  /* 0x00000011df087c20 */ /* 0x004fe20008400000 */
[----:B------:R1:W-:Y:S01]  /*13020*/  @!P5 STG.E.U8 desc[UR24][R108.64+0x31], R125 ;  /* 0x0000317d6c00d986 */ /* 0x0003e2000c101118 */
[----:B------:R-:W-:Y:S01]  /*13030*/  FMUL R14, R227, UR17 ;  /* 0x00000011e30e7c20 */ /* 0x000fe20008400000 */
[----:B------:R-:W-:Y:S02]  /*13040*/  P2R R12, PR, RZ, 0x40 ;  /* 0x00000040ff0c7803 */ /* 0x000fe40000000000 */
[----:B------:R-:W-:Y:S02]  /*13050*/  LOP3.LUT P6, RZ, R25, 0x2000000, RZ, 0xc0, !PT ;  /* 0x0200000019ff7812 */ /* 0x000fe400078cc0ff */
[----:B0-----:R-:W-:-:S02]  /*13060*/  @!P4 IADD3 R10, P5, R155, R10, RZ ;  /* 0x0000000a9b0ac210 */ /* 0x001fc40007fbe0ff */
[----:B-1----:R-:W-:Y:S01]  /*13070*/  F2FP.SATFINITE.E4M3.F32.PACK_AB_MERGE_C R109, RZ, R8, RZ ;  /* 0x00000008ff6d723e */ /* 0x002fe200048070ff */
[----:B---3--:R-:W-:Y:S02]  /*13080*/  FMUL R8, R226, UR17 ;  /* 0x00000011e2087c20 */ /* 0x008fe40008400000 */
[----:B------:R-:W-:Y:S01]  /*13090*/  @!P4 IMAD.X R11, R161, 0x1, R11, P5 ;  /* 0x00000001a10bc824 */ /* 0x000fe200028e060b */
[----:B------:R-:W2:Y:S01]  /*130a0*/  LDL.LU R226, [R1+0x18] ;  /* 0x0000180001e27983 */ /* 0x000ea20000300800 */
[----:B------:R-:W-:-:S03]  /*130b0*/  LOP3.LUT P5, RZ, R0, 0x10, RZ, 0xc0, !PT ;  /* 0x0000001000ff7812 */ /* 0x000fc600078ac0ff */
[----:B------:R-:W3:Y:S04]  /*130c0*/  LDL.LU R223, [R1+0x1c] ;  /* 0x00001c0001df7983 */ /* 0x000ee80000300800 */
[----:B------:R-:W3:Y:S04]  /*130d0*/  LDL.LU R227, [R1+0x20] ;  /* 0x0000200001e37983 */ /* 0x000ee80000300800 */
[----:B------:R0:W-:Y:S02]  /*130e0*/  @!P4 STG.E.U8 desc[UR24][R10.64+0x30], R9 ;  /* 0x000030090a00c986 */ /* 0x0001e4000c101118 */
[----:B0-----:R-:W0:Y:S01]  /*130f0*/  @!P0 LDC.64 R10, c[0x0][0x5c0] ;  /* 0x00017000ff0a8b82 */ /* 0x001e220000000a00 */
[----:B------:R-:W-:-:S07]  /*13100*/  F2FP.SATFINITE.E4M3.F32.PACK_AB_MERGE_C R115, RZ, R8, RZ ;  /* 0x00000008ff73723e */ /* 0x000fce00048070ff */
[----:B------:R-:W1:Y:S01]  /*13110*/  @!P1 LDC.64 R8, c[0x0][0x5c0] ;  /* 0x00017000ff089b82 */ /* 0x000e620000000a00 */
[----:B0-----:R-:W-:-:S05]  /*13120*/  @!P0 IADD3 R10, P4, R152, R10, RZ ;  /* 0x0000000a980a8210 */ /* 0x001fca0007f9e0ff */
[----:B------:R-:W-:Y:S01]  /*13130*/  @!P0 IMAD.X R11, R157, 0x1, R11, P4 ;  /* 0x000000019d0b8824 */ /* 0x000fe200020e060b */
[----:B------:R-:W-:-:S04]  /*13140*/  LOP3.LUT P4, RZ, R25, 0x1000000, RZ, 0xc0, !PT ;  /* 0x0100000019ff7812 */ /* 0x000fc8000788c0ff */
[----:B------:R4:W-:Y:S01]  /*13150*/  @!P0 STG.E.U8 desc[UR24][R10.64+0x31], R15 ;  /* 0x0000310f0a008986 */ /* 0x0009e2000c101118 */
[----:B-1----:R-:W-:-:S03]  /*13160*/  @!P1 IADD3 R8, P0, R139, R8, RZ ;  /* 0x000000088b089210 */ /* 0x002fc60007f1e0ff */
[----:B------:R-:W-:Y:S01]  /*13170*/  @!P3 STG.E.U8 desc[UR24][R110.64+0x38], R109 ;  /* 0x0000386d6e00b986 */ /* 0x000fe2000c101118 */
[----:B------:R-:W-:Y:S01]  /*13180*/  LOP3.LUT P3, RZ, R25, 0x800000, RZ, 0xc0, !PT ;  /* 0x0080000019ff7812 */ /* 0x000fe2000786c0ff */
[----:B----4-:R-:W-:Y:S02]  /*13190*/  FMUL R10, R224, UR17 ;  /* 0x00000011e00a7c20 */ /* 0x010fe40008400000 */
[----:B------:R-:W4:Y:S03]  /*131a0*/  LDL.LU R224, [R1+0x24] ;  /* 0x0000240001e07983 */ /* 0x000f260000300800 */
[----:B------:R-:W-:Y:S01]  /*131b0*/  F2FP.SATFINITE.E4M3.F32.PACK_AB_MERGE_C R15, RZ, R10, RZ ;  /* 0x0000000aff0f723e */ /* 0x000fe200048070ff */
[----:B------:R-:W-:Y:S01]  /*131c0*/  FMUL R10, R222, UR17 ;  /* 0x00000011de0a7c20 */ /* 0x000fe20008400000 */
[----:B------:R0:W-:Y:S01]  /*131d0*/  @!P2 STG.E.U8 desc[UR24][R106.64+0x39], R115 ;  /* 0x000039736a00a986 */ /* 0x0001e2000c101118 */
[----:B------:R-:W-:Y:S01]  /*131e0*/  @!P1 IMAD.X R9, R154, 0x1, R9, P0 ;  /* 0x000000019a099824 */ /* 0x000fe200000e0609 */
[----:B------:R-:W-:-:S05]  /*131f0*/  F2FP.SATFINITE.E4M3.F32.PACK_AB_MERGE_C R11, RZ, R14, RZ ;  /* 0x0000000eff0b723e */ /* 0x000fca00048070ff */
[----:B------:R1:W-:Y:S01]  /*13200*/  @!P1 STG.E.U8 desc[UR24][R8.64+0x38], R11 ;  /* 0x0000380b08009986 */ /* 0x0003e2000c101118 */
[----:B0-----:R-:W-:Y:S01]  /*13210*/  F2FP.SATFINITE.E4M3.F32.PACK_AB_MERGE_C R107, RZ, R10, RZ ;  /* 0x0000000aff6b723e */ /* 0x001fe200048070ff */
[----:B------:R-:W-:Y:S02]  /*13220*/  FMUL R10, R225, UR17 ;  /* 0x00000011e10a7c20 */ /* 0x000fe40008400000 */
[----:B------:R-:W4:Y:S01]  /*13230*/  LDL.LU R225, [R1+0x28] ;  /* 0x0000280001e17983 */ /* 0x000f220000300800 */
[----:B-1----:R-:W0:Y:S02]  /*13240*/  @!P6 LDC.64 R8, c[0x0][0x5c0] ;  /* 0x00017000ff08eb82 */ /* 0x002e240000000a00 */
[----:B------:R-:W-:Y:S02]  /*13250*/  F2FP.SATFINITE.E4M3.F32.PACK_AB_MERGE_C R11, RZ, R10, RZ ;  /* 0x0000000aff0b723e */ /* 0x000fe400048070ff */
[----:B0-----:R-:W-:-:S05]  /*13260*/  @!P6 IADD3 R8, P1, R138, R8, RZ ;  /* 0x000000088a08e210 */ /* 0x001fca0007f3e0ff */
[----:B------:R-:W-:-:S05]  /*13270*/  @!P6 IMAD.X R9, R153, 0x1, R9, P1 ;  /* 0x000000019909e824 */ /* 0x000fca00008e0609 */
[----:B------:R0:W-:Y:S01]  /*13280*/  @!P6 STG.E.U8 desc[UR24][R8.64+0x39], R15 ;  /* 0x0000390f0800e986 */ /* 0x0001e2000c101118 */
[----:B------:R-:W-:Y:S01]  /*13290*/  ISETP.NE.AND P6, PT, R12, RZ, PT ;  /* 0x000000ff0c00720c */ /* 0x000fe20003fc5270 */
[----:B0-----:R-:W0:-:S12]  /*132a0*/  @!P4 LDC.64 R8, c[0x0][0x5c0] ;  /* 0x00017000ff08cb82 */ /* 0x001e180000000a00 */
[----:B------:R-:W-:Y:S04]  /*132b0*/  @!P6 STG.E.U8 desc[UR24][R102.64+0x40], R107 ;  /* 0x0000406b6600e986 */ /* 0x000fe8000c101118 */
[----:B------:R1:W-:Y:S01]  /*132c0*/  @!P5 STG.E.U8 desc[UR24][R98.64+0x41], R11 ;  /* 0x0000410b6200d986 */ /* 0x0003e2000c101118 */
[----:B--2---:R-:W-:-:S03]  /*132d0*/  FMUL R10, R226, UR17 ;  /* 0x00000011e20a7c20 */ /* 0x004fc60008400000 */
[----:B------:R-:W2:Y:S02]  /*132e0*/  LDL.LU R226, [R1+0x2c] ;  /* 0x00002c0001e27983 */ /* 0x000ea40000300800 */
[----:B------:R-:W-:Y:S01]  /*132f0*/  F2FP.SATFINITE.E4M3.F32.PACK_AB_MERGE_C R15, RZ, R10, RZ ;  /* 0x0000000aff0f723e */ /* 0x000fe200048070ff */
[----:B---3--:R-:W-:Y:S02]  /*13300*/  FMUL R10, R223, UR17 ;  /* 0x00000011df0a7c20 */ /* 0x008fe40008400000 */
[----:B------:R-:W3:Y:S03]  /*13310*/  LDL.LU R223, [R1+0x30] ;  /* 0x0000300001df7983 */ /* 0x000ee60000300800 */
[----:B-1----:R-:W-:Y:S01]  /*13320*/  F2FP.SATFINITE.E4M3.F32.PACK_AB_MERGE_C R11, RZ, R10, RZ ;  /* 0x0000000aff0b723e */ /* 0x002fe200048070ff */
[----:B------:R-:W-:Y:S02]  /*13330*/  FMUL R10, R227, UR17 ;  /* 0x00000011e30a7c20 */ /* 0x000fe40008400000 */
[----:B------:R-:W3:Y:S01]  /*13340*/  LDL.LU R227, [R1+0x34] ;  /* 0x0000340001e37983 */ /* 0x000ee20000300800 */
[----:B0-----:R-:W-:-:S02]  /*13350*/  @!P4 IADD3 R8, P5, R151, R8, RZ ;  /* 0x000000089708c210 */ /* 0x001fc40007fbe0ff */
[----:B------:R-:W-:-:S03]  /*13360*/  F2FP.SATFINITE.E4M3.F32.PACK_AB_MERGE_C R99, RZ, R10, RZ ;  /* 0x0000000aff63723e */ /* 0x000fc600048070ff */
[----:B------:R-:W-:-:S05]  /*13370*/  @!P4 IMAD.X R9, R156, 0x1, R9, P5 ;  /* 0x000000019c09c824 */ /* 0x000fca00028e0609 */
[----:B------:R0:W-:Y:S02]  /*13380*/  @!P4 STG.E.U8 desc[UR24][R8.64+0x40], R15 ;  /* 0x0000400f0800c986 */ /* 0x0001e4000c101118 */
[----:B0-----:R-:W0:Y:S01]  /*13390*/  @!P3 LDC.64 R8, c[0x0][0x5c0] ;  /* 0x00017000ff08bb82 */ /* 0x001e220000000a00 */
[----:B----4-:R-:W-:Y:S02]  /*133a0*/  FMUL R10, R224, UR17 ;  /* 0x00000011e00a7c20 */ /* 0x010fe40008400000 */
[----:B------:R-:W4:Y:S03]  /*133b0*/  LDL.LU R224, [R1+0x38] ;  /* 0x0000380001e07983 */ /* 0x000f260000300800 */
[----:B------:R-:W-:Y:S01]  /*133c0*/  F2FP.SATFINITE.E4M3.F32.PACK_AB_MERGE_C R15, RZ, R10, RZ ;  /* 0x0000000aff0f723e */ /* 0x000fe200048070ff */
[----:B------:R-:W-:Y:S02]  /*133d0*/  FMUL R10, R225, UR17 ;  /* 0x00000011e10a7c20 */ /* 0x000fe40008400000 */
[----:B------:R-:W4:Y:S01]  /*133e0*/  LDL.LU R225, [R1+0x3c] ;  /* 0x00003c0001e17983 */ /* 0x000f220000300800 */
[----:B0-----:R-:W-:-:S02]  /*133f0*/  @!P3 IADD3 R8, P4, R137, R8, RZ ;  /* 0x000000088908b210 */ /* 0x001fc40007f9e0ff */
[C---:B------:R-:W-:Y:S01]  /*13400*/  LOP3.LUT P0, RZ, R0.reuse, 0x8, RZ, 0xc0, !PT ;  /* 0x0000000800ff7812 */ /* 0x040fe2000780c0ff */
[----:B------:R-:W4:Y:S01]  /*13410*/  LDL.LU R222, [R1+0x40] ;  /* 0x0000400001de7983 */ /* 0x000f220000300800 */
[----:B------:R-:W-:Y:S01]  /*13420*/  LOP3.LUT P2, RZ, R0, 0x4, RZ, 0xc0, !PT ;  /* 0x0000000400ff7812 */ /* 0x000fe2000784c0ff */
[----:B------:R-:W-:-:S05]  /*13430*/  @!P3 IMAD.X R9, R160, 0x1, R9, P4 ;  /* 0x00000001a009b824 */ /* 0x000fca00020e0609 */
[----:B------:R0:W-:Y:S05]  /*13440*/  @!P3 STG.E.U8 desc[UR24][R8.64+0x41], R11 ;  /* 0x0000410b0800b986 */ /* 0x0001ea000c101118 */
[----:B------:R-:W-:Y:S01]  /*13450*/  @!P0 STG.E.U8 desc[UR24][R92.64+0x48], R99 ;  /* 0x000048635c008986 */ /* 0x000fe2000c101118 */
[----:B0-----:R-:W-:-:S03]  /*13460*/  F2FP.SATFINITE.E4M3.F32.PACK_AB_MERGE_C R11, RZ, R10, RZ ;  /* 0x0000000aff0b723e */ /* 0x001fc600048070ff */
[----:B------:R0:W-:Y:S01]  /*13470*/  @!P2 STG.E.U8 desc[UR24][R90.64+0x49], R15 ;  /* 0x0000490f5a00a986 */ /* 0x0001e2000c101118 */
[----:B------:R-:W-:-:S13]  /*13480*/  LOP3.LUT P1, RZ, R25, 0x400000, RZ, 0xc0, !PT ;  /* 0x0040000019ff7812 */ /* 0x000fda000782c0ff */
[----:B------:R-:W1:Y:S01]  /*13490*/  @!P1 LDC.64 R8, c[0x0][0x5c0] ;  /* 0x00017000ff089b82 */ /* 0x000e620000000a00 */
[----:B--2---:R-:W-:Y:S02]  /*134a0*/  FMUL R10, R226, UR17 ;  /* 0x00000011e20a7c20 */ /* 0x004fe40008400000 */
[----:B------:R-:W2:Y:S03]  /*134b0*/  LDL.LU R226, [R1+0x44] ;  /* 0x0000440001e27983 */ /* 0x000ea60000300800 */
[----:B0-----:R-:W-:Y:S01]  /*134c0*/  F2FP.SATFINITE.E4M3.F32.PACK_AB_MERGE_C R15, RZ, R10, RZ ;  /* 0x0000000aff0f723e */ /* 0x001fe200048070ff */
[----:B---3--:R-:W-:-:S05]  /*134d0*/  FMUL R10, R223, UR17 ;  /* 0x00000011df0a7c20 */ /* 0x008fca0008400000 */
[----:B------:R-:W-:Y:S01]  /*134e0*/  F2FP.SATFINITE.E4M3.F32.PACK_AB_MERGE_C R91, RZ, R10, RZ ;  /* 0x0000000aff5b723e */ /* 0x000fe200048070ff */
[----:B------:R-:W-:Y:S02]  /*134f0*/  FMUL R10, R227, UR17 ;  /* 0x00000011e30a7c20 */ /* 0x000fe40008400000 */
[----:B------:R-:W3:Y:S01]  /*13500*/  LDL.LU R227, [R1+0x48] ;  /* 0x0000480001e37983 */ /* 0x000ee20000300800 */
[----:B------:R-:W-:-:S04]  /*13510*/  LOP3.LUT P6, RZ, R30, 0x20000000, RZ, 0xc0, !PT ;  /* 0x200000001eff7812 */ /* 0x000fc800078cc0ff */
[----:B------:R-:W-:Y:S02]  /*13520*/  P2R R12, PR, RZ, 0x40 ;  /* 0x00000040ff0c7803 */ /* 0x000fe40000000000 */
[----:B------:R-:W-:Y:S02]  /*13530*/  LOP3.LUT P6, RZ, R25, 0x200000, RZ, 0xc0, !PT ;  /* 0x0020000019ff7812 */ /* 0x000fe400078cc0ff */
[----:B-1----:R-:W-:-:S05]  /*13540*/  @!P1 IADD3 R8, P2, R166, R8, RZ ;  /* 0x00000008a6089210 */ /* 0x002fca0007f5e0ff */
[----:B------:R-:W-:-:S05]  /*13550*/  @!P1 IMAD.X R9, R175, 0x1, R9, P2 ;  /* 0x00000001af099824 */ /* 0x000fca00010e0609 */
[----:B------:R0:W-:Y:S02]  /*13560*/  @!P1 STG.E.U8 desc[UR24][R8.64+0x48], R11 ;  /* 0x0000480b08009986 */ /* 0x0001e4000c101118 */
[----:B0-----:R-:W0:Y:S01]  /*13570*/  @!P6 LDC.64 R8, c[0x0][0x5c0] ;  /* 0x00017000ff08eb82 */ /* 0x001e220000000a00 */
[----:B------:R-:W-:Y:S02]  /*13580*/  F2FP.SATFINITE.E4M3.F32.PACK_AB_MERGE_C R11, RZ, R10, RZ ;  /* 0x0000000aff0b723e */ /* 0x000fe400048070ff */
[----:B------:R-:W-:Y:S02]  /*13590*/  LOP3.LUT P4, RZ, R25, 0x100000, RZ, 0xc0, !PT ;  /* 0x0010000019ff7812 */ /* 0x000fe4000788c0ff */
[----:B0-----:R-:W-:Y:S01]  /*135a0*/  @!P6 IADD3 R8, P1, R163, R8, RZ ;  /* 0x00000008a308e210 */ /* 0x001fe20007f3e0ff */
[----:B----4-:R-:W-:Y:S02]  /*135b0*/  FMUL R10, R224, UR17 ;  /* 0x00000011e00a7c20 */ /* 0x010fe40008400000 */
[----:B------:R-:W4:Y:S02]  /*135c0*/  LDL.LU R224, [R1+0x4c] ;  /* 0x00004c0001e07983 */ /* 0x000f240000300800 */
[----:B------:R-:W-:-:S02]  /*135d0*/  @!P6 IMAD.X R9, R174, 0x1, R9, P1 ;  /* 0x00000001ae09e824 */ /* 0x000fc400008e0609 */
[----:B------:R-:W4:Y:S04]  /*135e0*/  LDL.LU R223, [R1+0x50] ;  /* 0x0000500001df7983 */ /* 0x000f280000300800 */
[----:B------:R0:W-:Y:S02]  /*135f0*/  @!P6 STG.E.U8 desc[UR24][R8.64+0x49], R15 ;  /* 0x0000490f0800e986 */ /* 0x0001e4000c101118 */
[----:B0-----:R-:W-:Y:S01]  /*13600*/  F2FP.SATFINITE.E4M3.F32.PACK_AB_MERGE_C R15, RZ, R10, RZ ;  /* 0x0000000aff0f723e */ /* 0x001fe200048070ff */
[----:B------:R-:W-:Y:S01]  /*13610*/  FMUL R10, R225, UR17 ;  /* 0x00000011e10a7c20 */ /* 0x000fe20008400000 */
[----:B------:R-:W0:Y:S01]  /*13620*/  @!P4 LDC.64 R8, c[0x0][0x5c0] ;  /* 0x00017000ff08cb82 */ /* 0x000e220000000a00 */
[----:B------:R-:W4:Y:S01]  /*13630*/  LDL.LU R225, [R1+0x54] ;  /* 0x0000540001e17983 */ /* 0x000f220000300800 */
[----:B------:R-:W-:-:S02]  /*13640*/  LOP3.LUT P5, RZ, R0, 0x1, RZ, 0xc0, !PT ;  /* 0x0000000100ff7812 */ /* 0x000fc400078ac0ff */
[----:B------:R-:W-:Y:S02]  /*13650*/  LOP3.LUT P3, RZ, R30, 0x40000000, RZ, 0xc0, !PT ;  /* 0x400000001eff7812 */ /* 0x000fe4000786c0ff */
[C---:B------:R-:W-:Y:S02]  /*13660*/  LOP3.LUT P0, RZ, R25.reuse, 0x80000, RZ, 0xc0, !PT ;  /* 0x0008000019ff7812 */ /* 0x040fe4000780c0ff */
[----:B------:R-:W-:-:S07]  /*13670*/  LOP3.LUT P2, RZ, R25, 0x40000, RZ, 0xc0, !PT ;  /* 0x0004000019ff7812 */ /* 0x000fce000784c0ff */
[----:B------:R-:W-:Y:S04]  /*13680*/  @!P5 STG.E.U8 desc[UR24][R86.64+0x50], R91 ;  /* 0x0000505b5600d986 */ /* 0x000fe8000c101118 */
[----:B------:R1:W-:Y:S01]  /*13690*/  @!P3 STG.E.U8 desc[UR24][R82.64+0x51], R11 ;  /* 0x0000510b5200b986 */ /* 0x0003e2000c101118 */
[----:B------:R-:W-:Y:S02]  /*136a0*/  LOP3.LUT P5, RZ, R25, 0x20000, RZ, 0xc0, !PT ;  /* 0x0002000019ff7812 */ /* 0x000fe400078ac0ff */
[----:B0-----:R-:W-:Y:S02]  /*136b0*/  @!P4 IADD3 R8, P3, R159, R8, RZ ;  /* 0x000000089f08c210 */ /* 0x001fe40007f7e0ff */
[----:B-1----:R-:W-:Y:S01]  /*136c0*/  F2FP.SATFINITE.E4M3.F32.PACK_AB_MERGE_C R11, RZ, R10, RZ ;  /* 0x0000000aff0b723e */ /* 0x002fe200048070ff */
[----:B------:R-:W-:-:S05]  /*136d0*/  FMUL R10, R222, UR17 ;  /* 0x00000011de0a7c20 */ /* 0x000fca0008400000 */
[----:B------:R-:W-:Y:S01]  /*136e0*/  F2FP.SATFINITE.E4M3.F32.PACK_AB_MERGE_C R25, RZ, R10, RZ ;  /* 0x0000000aff19723e */ /* 0x000fe200048070ff */
[----:B------:R-:W-:-:S05]  /*136f0*/  @!P4 IMAD.X R9, R165, 0x1, R9, P3 ;  /* 0x00000001a509c824 */ /* 0x000fca00018e0609 */
[----:B------:R0:W-:Y:S02]  /*13700*/  @!P4 STG.E.U8 desc[UR24][R8.64+0x50], R15 ;  /* 0x0000500f0800c986 */ /* 0x0001e4000c101118 */
[----:B0-----:R-:W0:Y:S01]  /*13710*/  @!P0 LDC.64 R8, c[0x0][0x5c0] ;  /* 0x00017000ff088b82 */ /* 0x001e220000000a00 */
[----:B--2---:R-:W-:Y:S02]  /*13720*/  FMUL R10, R226, UR17 ;  /* 0x00000011e20a7c20 */ /* 0x004fe40008400000 */
[----:B------:R-:W2:Y:S03]  /*13730*/  LDL.LU R226, [R1+0x58] ;  /* 0x0000580001e27983 */ /* 0x000ea60000300800 */
[----:B------:R-:W-:Y:S01]  /*13740*/  F2FP.SATFINITE.E4M3.F32.PACK_AB_MERGE_C R15, RZ, R10, RZ ;  /* 0x0000000aff0f723e */ /* 0x000fe200048070ff */
[----:B---3--:R-:W-:Y:S02]  /*13750*/  FMUL R10, R227, UR17 ;  /* 0x00000011e30a7c20 */ /* 0x008fe40008400000 */
[----:B------:R-:W3:Y:S01]  /*13760*/  LDL.LU R227, [R1+0x5c] ;  /* 0x00005c0001e37983 */ /* 0x000ee20000300800 */
[----:B0-----:R-:W-:-:S02]  /*13770*/  @!P0 IADD3 R8, P6, R158, R8, RZ ;  /* 0x000000089e088210 */ /* 0x001fc40007fde0ff */
[----:B------:R-:W-:Y:S01]  /*13780*/  LOP3.LUT P1, RZ, R30, 0x10000000, RZ, 0xc0, !PT ;  /* 0x100000001eff7812 */ /* 0x000fe2000782c0ff */
[----:B------:R-:W3:Y:S02]  /*13790*/  LDL.LU R222, [R1+0x60] ;  /* 0x0000600001de7983 */ /* 0x000ee40000300800 */
[----:B------:R-:W-:Y:S01]  /*137a0*/  @!P0 IMAD.X R9, R164, 0x1, R9, P6 ;  /* 0x00000001a4098824 */ /* 0x000fe200030e0609 */
[----:B------:R-:W-:-:S04]  /*137b0*/  ISETP.NE.AND P6, PT, R12, RZ, PT ;  /* 0x000000ff0c00720c */ /* 0x000fc80003fc5270 */
[----:B------:R0:W-:Y:S02]  /*137c0*/  @!P0 STG.E.U8 desc[UR24][R8.64+0x51], R11 ;  /* 0x0000510b08008986 */ /* 0x0001e4000c101118 */
[----:B0-----:R-:W0:Y:S01]  /*137d0*/  @!P2 LDC.64 R8, c[0x0][0x5c0] ;  /* 0x00017000ff08ab82 */ /* 0x001e220000000a00 */
[----:B------:R-:W-:-:S06]  /*137e0*/  F2FP.SATFINITE.E4M3.F32.PACK_AB_MERGE_C R11, RZ, R10, RZ ;  /* 0x0000000aff0b723e */ /* 0x000fcc00048070ff */
[----:B------:R-:W-:Y:S04]  /*137f0*/  @!P6 STG.E.U8 desc[UR24][R80.64+0x58], R25 ;  /* 0x000058195000e986 */ /* 0x000fe8000c101118 */
[----:B------:R1:W-:Y:S01]  /*13800*/  @!P1 STG.E.U8 desc[UR24][R78.64+0x59], R15 ;  /* 0x0000590f4e009986 */ /* 0x0003e2000c101118 */
[----:B----4-:R-:W-:-:S03]  /*13810*/  FMUL R10, R224, UR17 ;  /* 0x00000011e00a7c20 */ /* 0x010fc60008400000 */
[----:B------:R-:W4:Y:S02]  /*13820*/  LDL.LU R224, [R1+0x64] ;  /* 0x0000640001e07983 */ /* 0x000f240000300800 */
[----:B-1----:R-:W-:Y:S01]  /*13830*/  F2FP.SATFINITE.E4M3.F32.PACK_AB_MERGE_C R15, RZ, R10, RZ ;  /* 0x0000000aff0f723e */ /* 0x002fe200048070ff */
[----:B------:R-:W-:-:S05]  /*13840*/  FMUL R10, R223, UR17 ;  /* 0x00000011df0a7c20 */ /* 0x000fca0008400000 */
[----:B------:R-:W-:Y:S02]  /*13850*/  F2FP.SATFINITE.E4M3.F32.PACK_AB_MERGE_C R25, RZ, R10, RZ ;  /* 0x0000000aff19723e */ /* 0x000fe400048070ff */
[----:B0-----:R-:W-:Y:S01]  /*13860*/  @!P2 IADD3 R8, P1, R162, R8, RZ ;  /* 0x00000008a208a210 */ /* 0x001fe20007f3e0ff */
[----:B------:R-:W-:Y:S02]  /*13870*/  FMUL R10, R225, UR17 ;  /* 0x00000011e10a7c20 */ /* 0x000fe40008400000 */
[----:B------:R-:W4:Y:S02]  /*13880*/  LDL.LU R225, [R1+0x68] ;  /* 0x0000680001e17983 */ /* 0x000f240000300800 */
[----:B------:R-:W-:-:S05]  /*13890*/  @!P2 IMAD.X R9, R167, 0x1, R9, P1 ;  /* 0x00000001a709a824 */ /* 0x000fca00008e0609 */
[----:B------:R0:W-:Y:S02]  /*138a0*/  @!P2 STG.E.U8 desc[UR24][R8.64+0x58], R11 ;  /* 0x0000580b0800a986 */ /* 0x0001e4000c101118 */
[----:B0-----:R-:W0:Y:S01]  /*138b0*/  @!P5 LDC.64 R8, c[0x0][0x5c0] ;  /* 0x00017000ff08db82 */ /* 0x001e220000000a00 */
[----:B------:R-:W-:Y:S02]  /*138c0*/  F2FP.SATFINITE.E4M3.F32.PACK_AB_MERGE_C R11, RZ, R10, RZ ;  /* 0x0000000aff0b723e */ /* 0x000fe400048070ff */
[----:B0-----:R-:W-:-:S05]  /*138d0*/  @!P5 IADD3 R8, P6, R142, R8, RZ ;  /* 0x000000088e08d210 */ /* 0x001fca0007fde0ff */
[----:B------:R-:W-:-:S05]  /*138e0*/  @!P5 IMAD.X R9, R171, 0x1, R9, P6 ;  /* 0x00000001ab09d824 */ /* 0x000fca00030e0609 */
[----:B------:R0:W-:Y:S01]  /*138f0*/  @!P5 STG.E.U8 desc[UR24][R8.64+0x59], R15 ;  /* 0x0000590f0800d986 */ /* 0x0001e2000c101118 */
[----:B--2---:R-:W-:-:S03]  /*13900*/  FMUL R10, R226, UR17 ;  /* 0x00000011e20a7c20 */ /* 0x004fc60008400000 */
[----:B------:R-:W2:Y:S04]  /*13910*/  LDL.LU R226, [R1+0x6c] ;  /* 0x00006c0001e27983 */ /* 0x000ea80000300800 */
[----:B------:R-:W2:Y:S01]  /*13920*/  LDL.LU R223, [R1+0x70] ;  /* 0x0000700001df7983 */ /* 0x000ea20000300800 */
[----:B0-----:R-:W-:Y:S01]  /*13930*/  F2FP.SATFINITE.E4M3.F32.PACK_AB_MERGE_C R15, RZ, R10, RZ ;  /* 0x0000000aff0f723e */ /* 0x001fe200048070ff */
[----:B---3--:R-:W-:Y:S02]  /*13940*/  FMUL R10, R227, UR17 ;  /* 0x00000011e30a7c20 */ /* 0x008fe40008400000 */
[----:B------:R-:W3:Y:S01]  /*13950*/  LDL.LU R227, [R1+0x74] ;  /* 0x0000740001e37983 */ /* 0x000ee20000300800 */
[----:B------:R-:W-:Y:S02]  /*13960*/  LOP3.LUT P3, RZ, R30, 0x8000000, RZ, 0xc0, !PT ;  /* 0x080000001eff7812 */ /* 0x000fe4000786c0ff */
[----:B------:R-:W-:-:S11]  /*13970*/  LOP3.LUT P0, RZ, R0, 0x100000, RZ, 0xc0, !PT ;  /* 0x0010000000ff7812 */ /* 0x000fd6000780c0ff */
[----:B------:R-:W-:Y:S01]  /*13980*/  @!P3 STG.E.U8 desc[UR24][R76.64], R25 ;  /* 0x000000194c00b986 */ /* 0x000fe2000c101118 */
[----:B------:R-:W-:Y:S02]  /*13990*/  ISETP.LT.OR P3, PT, R34, 0x1, !P0 ;  /* 0x000000012200780c */ /* 0x000fe40004761670 */
[----:B------:R-:W-:-:S11]  /*139a0*/  LOP3.LUT P4, RZ, R30, 0x1000000, RZ, 0xc0, !PT ;  /* 0x010000001eff7812 */ /* 0x000fd6000788c0ff */
[----:B------:R-:W0:Y:S02]  /*139b0*/  @!P3 LDC.64 R8, c[0x0][0x5c0] ;  /* 0x00017000ff08bb82 */ /* 0x000e240000000a00 */
[----:B------:R1:W-:Y:S02]  /*139c0*/  @!P4 STG.E.U8 desc[UR24][R74.64+0x1], R11 ;  /* 0x0000010b4a00c986 */ /* 0x0003e4000c101118 */
[----:B-1----:R-:W-:Y:S01]  /*139d0*/  F2FP.SATFINITE.E4M3.F32.PACK_AB_MERGE_C R11, RZ, R10, RZ ;  /* 0x0000000aff0b723e */ /* 0x002fe200048070ff */
[----:B------:R-:W-:-:S05]  /*139e0*/  FMUL R10, R222, UR17 ;  /* 0x00000011de0a7c20 */ /* 0x000fca0008400000 */
[----:B------:R-:W-:Y:S02]  /*139f0*/  F2FP.SATFINITE.E4M3.F32.PACK_AB_MERGE_C R25, RZ, R10, RZ ;  /* 0x0000000aff19723e */ /* 0x000fe400048070ff */
[----:B0-----:R-:W-:Y:S01]  /*13a00*/  @!P3 IADD3 R8, P4, R172, R8, RZ ;  /* 0x00000008ac08b210 */ /* 0x001fe20007f9e0ff */
[----:B----4-:R-:W-:Y:S02]  /*13a10*/  FMUL R10, R224, UR17 ;  /* 0x00000011e00a7c20 */ /* 0x010fe40008400000 */
[----:B------:R-:W4:Y:S02]  /*13a20*/  LDL.LU R224, [R1+0x78] ;  /* 0x0000780001e07983 */ /* 0x000f240000300800 */
[----:B------:R-:W-:Y:S01]  /*13a30*/  @!P3 IMAD.X R9, R176, 0x1, R9, P4 ;  /* 0x00000001b009b824 */ /* 0x000fe200020e0609 */
[----:B------:R-:W-:-:S04]  /*13a40*/  ISETP.LT.OR P5, PT, R34, 0x2, !P0 ;  /* 0x000000022200780c */ /* 0x000fc800047a1670 */
[----:B------:R0:W-:Y:S02]  /*13a50*/  @!P3 STG.E.U8 desc[UR24][R8.64], R15 ;  /* 0x0000000f0800b986 */ /* 0x0001e4000c101118 */
[----:B0-----:R-:W-:-:S07]  /*13a60*/  F2FP.SATFINITE.E4M3.F32.PACK_AB_MERGE_C R15, RZ, R10, RZ ;  /* 0x0000000aff0f723e */ /* 0x001fce00048070ff */
[----:B------:R-:W0:Y:S01]  /*13a70*/  @!P5 LDC.64 R8, c[0x0][0x5c0] ;  /* 0x00017000ff08db82 */ /* 0x000e220000000a00 */
[----:B------:R-:W-:Y:S02]  /*13a80*/  FMUL R10, R225, UR17 ;  /* 0x00000011e10a7c20 */ /* 0x000fe40008400000 */
[----:B------:R-:W4:Y:S01]  /*13a90*/  LDL.LU R225, [R1+0x7c] ;  /* 0x00007c0001e17983 */ /* 0x000f220000300800 */
[C---:B------:R-:W-:Y:S02]  /*13aa0*/  LOP3.LUT P1, RZ, R30.reuse, 0x800000, RZ, 0xc0, !PT ;  /* 0x008000001eff7812 */ /* 0x040fe4000782c0ff */
[----:B------:R-:W-:Y:S01]  /*13ab0*/  LOP3.LUT P2, RZ, R30, 0x400000, RZ, 0xc0, !PT ;  /* 0x004000001eff7812 */ /* 0x000fe2000784c0ff */
[----:B------:R-:W4:Y:S01]  /*13ac0*/  LDL.LU R222, [R1+0x80] ;  /* 0x0000800001de7983 */ /* 0x000f220000300800 */
[----:B0-----:R-:W-:-:S05]  /*13ad0*/  @!P5 IADD3 R8, P6, R173, R8, RZ ;  /* 0x00000008ad08d210 */ /* 0x001fca0007fde0ff */
[----:B------:R-:W-:-:S05]  /*13ae0*/  @!P5 IMAD.X R9, R177, 0x1, R9, P6 ;  /* 0x00000001b109d824 */ /* 0x000fca00030e0609 */
[----:B------:R-:W-:Y:S04]  /*13af0*/  @!P5 STG.E.U8 desc[UR24][R8.64+0x1], R11 ;  /* 0x0000010b0800d986 */ /* 0x000fe8000c101118 */
[----:B------:R-:W-:Y:S04]  /*13b00*/  @!P1 STG.E.U8 desc[UR24][R72.64+0x8], R25 ;  /* 0x0000081948009986 */ /* 0x000fe8000c101118 */
[----:B------:R0:W-:Y:S01]  /*13b10*/  @!P2 STG.E.U8 desc[UR24][R70.64+0x9], R15 ;  /* 0x0000090f4600a986 */ /* 0x0001e2000c101118 */
[----:B--2---:R-:W-:-:S03]  /*13b20*/  FMUL R12, R226, UR17 ;  /* 0x00000011e20c7c20 */ /* 0x004fc60008400000 */
[----:B------:R-:W2:Y:S02]  /*13b30*/  LDL.LU R226, [R1+0x84] ;  /* 0x0000840001e27983 */ /* 0x000ea40000300800 */
[----:B0-----:R-:W-:Y:S01]  /*13b40*/  F2FP.SATFINITE.E4M3.F32.PACK_AB_MERGE_C R15, RZ, R12, RZ ;  /* 0x0000000cff0f723e */ /* 0x001fe200048070ff */
[----:B------:R-:W-:-:S05]  /*13b50*/  FMUL R12, R223, UR17 ;  /* 0x00000011df0c7c20 */ /* 0x000fca0008400000 */
[----:B------:R-:W-:Y:S01]  /*13b60*/  F2FP.SATFINITE.E4M3.F32.PACK_AB_MERGE_C R25, RZ, R12, RZ ;  /* 0x0000000cff19723e */ /* 0x000fe200048070ff */
[----:B---3--:R-:W-:Y:S02]  /*13b70*/  FMUL R12, R227, UR17 ;  /* 0x00000011e30c7c20 */ /* 0x008fe40008400000 */
[----:B------:R-:W3:Y:S01]  /*13b80*/  LDL.LU R227, [R1+0x88] ;  /* 0x0000880001e37983 */ /* 0x000ee20000300800 */
[C---:B------:R-:W-:Y:S02]  /*13b90*/  ISETP.LT.OR P1, PT, R34.reuse, 0x9, !P0 ;  /* 0x000000092200780c */ /* 0x040fe40004721670 */
[----:B------:R-:W-:Y:S02]  /*13ba0*/  ISETP.LT.OR P5, PT, R34, 0xa, !P0 ;  /* 0x0000000a2200780c */ /* 0x000fe400047a1670 */
[----:B------:R-:W-:-:S09]  /*13bb0*/  F2FP.SATFINITE.E4M3.F32.PACK_AB_MERGE_C R75, RZ, R10, RZ ;  /* 0x0000000aff4b723e */ /* 0x000fd200048070ff */
[----:B------:R-:W0:Y:S08]  /*13bc0*/  @!P1 LDC.64 R8, c[0x0][0x5c0] ;  /* 0x00017000ff089b82 */ /* 0x000e300000000a00 */
[----:B------:R-:W1:Y:S01]  /*13bd0*/  @!P5 LDC.64 R10, c[0x0][0x5c0] ;  /* 0x00017000ff0adb82 */ /* 0x000e620000000a00 */
[----:B------:R-:W-:Y:S02]  /*13be0*/  LOP3.LUT P4, RZ, R30, 0x200000, RZ, 0xc0, !PT ;  /* 0x002000001eff7812 */ /* 0x000fe4000788c0ff */
[----:B0-----:R-:W-:-:S05]  /*13bf0*/  @!P1 IADD3 R8, P2, R170, R8, RZ ;  /* 0x00000008aa089210 */ /* 0x001fca0007f5e0ff */
[----:B------:R-:W-:Y:S01]  /*13c00*/  @!P1 IMAD.X R9, R143, 0x1, R9, P2 ;  /* 0x000000018f099824 */ /* 0x000fe200010e0609 */
[----:B-1----:R-:W-:-:S04]  /*13c10*/  @!P5 IADD3 R10, P6, R141, R10, RZ ;  /* 0x0000000a8d0ad210 */ /* 0x002fc80007fde0ff */
[----:B------:R4:W-:Y:S01]  /*13c20*/  @!P1 STG.E.U8 desc[UR24][R8.64+0x8], R75 ;  /* 0x0000084b08009986 */ /* 0x0009e2000c101118 */
[----:B------:R-:W-:Y:S02]  /*13c30*/  @!P5 IMAD.X R11, R140, 0x1, R11, P6 ;  /* 0x000000018c0bd824 */ /* 0x000fe400030e060b */
[----:B----4-:R-:W-:Y:S02]  /*13c40*/  FMUL R8, R224, UR17 ;  /* 0x00000011e0087c20 */ /* 0x010fe40008400000 */
[----:B------:R-:W4:Y:S04]  /*13c50*/  LDL.LU R224, [R1+0x8c] ;  /* 0x00008c0001e07983 */ /* 0x000f280000300800 */
[----:B------:R-:W4:Y:S04]  /*13c60*/  LDL.LU R223, [R1+0x90] ;  /* 0x0000900001df7983 */ /* 0x000f280000300800 */
[----:B------:R0:W-:Y:S01]  /*13c70*/  @!P5 STG.E.U8 desc[UR24][R10.64+0x9], R15 ;  /* 0x0000090f0a00d986 */ /* 0x0001e2000c101118 */
[----:B------:R-:W-:-:S03]  /*13c80*/  ISETP.LT.OR P5, PT, R34, 0x12, !P0 ;  /* 0x000000122200780c */ /* 0x000fc600047a1670 */
[----:B------:R-:W-:Y:S01]  /*13c90*/  @!P4 STG.E.U8 desc[UR24][R68.64+0x10], R25 ;  /* 0x000010194400c986 */ /* 0x000fe2000c101118 */
[----:B------:R-:W-:Y:S02]  /*13ca0*/  ISETP.LT.OR P4, PT, R34, 0x11, !P0 ;  /* 0x000000112200780c */ /* 0x000fe40004781670 */
[----:B0-----:R-:W-:Y:S01]  /*13cb0*/  F2FP.SATFINITE.E4M3.F32.PACK_AB_MERGE_C R11, RZ, R8, RZ ;  /* 0x00000008ff0b723e */ /* 0x001fe200048070ff */
[----:B------:R-:W-:-:S06]  /*13cc0*/  FMUL R8, R225, UR17 ;  /* 0x00000011e1087c20 */ /* 0x000fcc0008400000 */
[----:B------:R-:W0:Y:S01]  /*13cd0*/  @!P5 LDC.64 R14, c[0x0][0x5c0] ;  /* 0x00017000ff0edb82 */ /* 0x000e220000000a00 */
[----:B------:R-:W4:Y:S07]  /*13ce0*/  LDL.LU R225, [R1+0x94] ;  /* 0x0000940001e17983 */ /* 0x000f2e0000300800 */
[----:B------:R-:W1:Y:S01]  /*13cf0*/  @!P4 LDC.64 R70, c[0x0][0x5c0] ;  /* 0x00017000ff46cb82 */ /* 0x000e620000000a00 */
[----:B------:R-:W-:Y:S02]  /*13d00*/  LOP3.LUT P3, RZ, R30, 0x100000, RZ, 0xc0, !PT ;  /* 0x001000001eff7812 */ /* 0x000fe4000786c0ff */
[----:B------:R-:W-:-:S11]  /*13d10*/  F2FP.SATFINITE.E4M3.F32.PACK_AB_MERGE_C R9, RZ, R12, RZ ;  /* 0x0000000cff09723e */ /* 0x000fd600048070ff */
[----:B------:R1:W-:Y:S01]  /*13d20*/  @!P3 STG.E.U8 desc[UR24][R66.64+0x11], R9 ;  /* 0x000011094200b986 */ /* 0x0003e2000c101118 */
[----:B0-----:R-:W-:Y:S02]  /*13d30*/  @!P5 IADD3 R130, P6, R130, R14, RZ ;  /* 0x0000000e8282d210 */ /* 0x001fe40007fde0ff */
[----:B-1----:R-:W-:Y:S02]  /*13d40*/  @!P4 IADD3 R136, P3, R136, R70, RZ ;  /* 0x000000468888c210 */ /* 0x002fe40007f7e0ff */
[----:B------:R-:W-:Y:S01]  /*13d50*/  F2FP.SATFINITE.E4M3.F32.PACK_AB_MERGE_C R9, RZ, R8, RZ ;  /* 0x00000008ff09723e */ /* 0x000fe200048070ff */
[----:B------:R-:W-:Y:S02]  /*13d60*/  FMUL R8, R222, UR17 ;  /* 0x00000011de087c20 */ /* 0x000fe40008400000 */
[----:B------:R-:W-:Y:S02]  /*13d70*/  @!P4 IMAD.X R137, R131, 0x1, R71, P3 ;  /* 0x000000018389c824 */ /* 0x000fe400018e0647 */
[----:B------:R-:W-:Y:S01]  /*13d80*/  @!P5 IMAD.X R131, R123, 0x1, R15, P6 ;  /* 0x000000017b83d824 */ /* 0x000fe200030e060f */
[----:B------:R-:W-:-:S02]  /*13d90*/  F2FP.SATFINITE.E4M3.F32.PACK_AB_MERGE_C R15, RZ, R8, RZ ;  /* 0x00000008ff0f723e */ /* 0x000fc400048070ff */
[----:B------:R0:W-:Y:S01]  /*13da0*/  @!P4 STG.E.U8 desc[UR24][R136.64+0x10], R11 ;  /* 0x0000100b8800c986 */ /* 0x0001e2000c101118 */
[----:B--2---:R-:W-:-:S03]  /*13db0*/  FMUL R8, R226, UR17 ;  /* 0x00000011e2087c20 */ /* 0x004fc60008400000 */
[----:B------:R-:W2:Y:S02]  /*13dc0*/  LDL.LU R226, [R1+0x98] ;  /* 0x0000980001e27983 */ /* 0x000ea40000300800 */
[----:B0-----:R-:W-:Y:S01]  /*13dd0*/  F2FP.SATFINITE.E4M3.F32.PACK_AB_MERGE_C R11, RZ, R8, RZ ;  /* 0x00000008ff0b723e */ /* 0x001fe200048070ff */
[----:B---3--:R-:W-:Y:S02]  /*13de0*/  FMUL R8, R227, UR17 ;  /* 0x00000011e3087c20 */ /* 0x008fe40008400000 */
[----:B------:R-:W3:Y:S01]  /*13df0*/  LDL.LU R227, [R1+0x9c] ;  /* 0x00009c0001e37983 */ /* 0x000ee20000300800 */
[C---:B------:R-:W-:Y:S02]  /*13e00*/  LOP3.LUT P2, RZ, R30.reuse, 0x80000, RZ, 0xc0, !PT ;  /* 0x000800001eff7812 */ /* 0x040fe4000784c0ff */
[----:B------:R-:W-:Y:S01]  /*13e10*/  LOP3.LUT P1, RZ, R30, 0x40000, RZ, 0xc0, !PT ;  /* 0x000400001eff7812 */ /* 0x000fe2000782c0ff */
[----:B------:R-:W3:Y:S04]  /*13e20*/  LDL.LU R222, [R1+0xa0] ;  /* 0x0000a00001de7983 */ /* 0x000ee80000300800 */
[----:B------:R0:W-:Y:S06]  /*13e30*/  @!P5 STG.E.U8 desc[UR24][R130.64+0x11], R9 ;  /* 0x000011098200d986 */ /* 0x0001ec000c101118 */
[----:B------:R-:W-:Y:S01]  /*13e40*/  @!P2 STG.E.U8 desc[UR24][R64.64+0x18], R15 ;  /* 0x0000180f4000a986 */ /* 0x000fe2000c101118 */
[----:B0-----:R-:W-:-:S03]  /*13e50*/  F2FP.SATFINITE.E4M3.F32.PACK_AB_MERGE_C R9, RZ, R8, RZ ;  /* 0x00000008ff09723e */ /* 0x001fc600048070ff */
[----:B------:R0:W-:Y:S01]  /*13e60*/  @!P1 STG.E.U8 desc[UR24][R62.64+0x19], R11 ;  /* 0x0000190b3e009986 */ /* 0x0001e2000c101118 */
[----:B----4-:R-:W-:-:S03]  /*13e70*/  FMUL R8, R224, UR17 ;  /* 0x00000011e0087c20 */ /* 0x010fc60008400000 */
[----:B------:R-:W4:Y:S02]  /*13e80*/  LDL.LU R224, [R1+0xa4] ;  /* 0x0000a40001e07983 */ /* 0x000f240000300800 */
[----:B0-----:R-:W-:Y:S01]  /*13e90*/  F2FP.SATFINITE.E4M3.F32.PACK_AB_MERGE_C R11, RZ, R8, RZ ;  /* 0x00000008ff0b723e */ /* 0x001fe200048070ff */
[----:B------:R-:W-:-:S05]  /*13ea0*/  FMUL R8, R223, UR17 ;  /* 0x00000011df087c20 */ /* 0x000fca0008400000 */
[----:B------:R-:W-:Y:S01]  /*13eb0*/  F2FP.SATFINITE.E4M3.F32.PACK_AB_MERGE_C R15, RZ, R8, RZ ;  /* 0x00000008ff0f723e */ /* 0x000fe200048070ff */
[----:B------:R-:W-:Y:S02]  /*13ec0*/  FMUL R8, R225, UR17 ;  /* 0x00000011e1087c20 */ /* 0x000fe40008400000 */
[----:B------:R-:W4:Y:S04]  /*13ed0*/  LDL.LU R225, [R1+0xa8] ;  /* 0x0000a80001e17983 */ /* 0x000f280000300800 */
[----:B------:R-:W4:Y:S01]  /*13ee0*/  LDL.LU R223, [R1+0xac] ;  /* 0x0000ac0001df7983 */ /* 0x000f220000300800 */
[----:B------:R-:W-:-:S13]  /*13ef0*/  ISETP.LT.OR P2, PT, R34, 0x19, !P0 ;  /* 0x000000192200780c */ /* 0x000fda0004741670 */
[----:B------:R-:W0:Y:S01]  /*13f00*/  @!P2 LDC.64 R66, c[0x0][0x5c0] ;  /* 0x00017000ff42ab82 */ /* 0x000e220000000a00 */
[----:B------:R-:W-:Y:S02]  /*13f10*/  ISETP.LT.OR P5, PT, R34, 0x1a, !P0 ;  /* 0x0000001a2200780c */ /* 0x000fe400047a1670 */
[----:B0-----:R-:W-:-:S05]  /*13f20*/  @!P2 IADD3 R122, P1, R122, R66, RZ ;  /* 0x000000427a7aa210 */ /* 0x001fca0007f3e0ff */
[----:B------:R-:W-:-:S06]  /*13f30*/  @!P2 IMAD.X R123, R119, 0x1, R67, P1 ;  /* 0x00000001777ba824 */ /* 0x000fcc00008e0643 */
[----:B------:R-:W0:Y:S01]  /*13f40*/  @!P5 LDC.64 R66, c[0x0][0x5c0] ;  /* 0x00017000ff42db82 */ /* 0x000e220000000a00 */
[----:B------:R-:W-:Y:S01]  /*13f50*/  LOP3.LUT P3, RZ, R30, 0x10000, RZ, 0xc0, !PT ;  /* 0x000100001eff7812 */ /* 0x000fe2000786c0ff */
[----:B------:R1:W-:Y:S01]  /*13f60*/  @!P2 STG.E.U8 desc[UR24][R122.64+0x18], R9 ;  /* 0x000018097a00a986 */ /* 0x0003e2000c101118 */
[----:B--2---:R-:W-:-:S03]  /*13f70*/  FMUL R10, R226, UR17 ;  /* 0x00000011e20a7c20 */ /* 0x004fc60008400000 */
[----:B------:R-:W2:Y:S01]  /*13f80*/  LDL.LU R226, [R1+0xb0] ;  /* 0x0000b00001e27983 */ /* 0x000ea20000300800 */
[----:B---3--:R-:W-:-:S03]  /*13f90*/  FMUL R12, R227, UR17 ;  /* 0x00000011e30c7c20 */ /* 0x008fc60008400000 */
[----:B------:R-:W3:Y:S01]  /*13fa0*/  LDL.LU R227, [R1+0xb4] ;  /* 0x0000b40001e37983 */ /* 0x000ee20000300800 */
[----:B0-----:R-:W-:-:S05]  /*13fb0*/  @!P5 IADD3 R118, P6, R118, R66, RZ ;  /* 0x000000427676d210 */ /* 0x001fca0007fde0ff */
[----:B------:R-:W-:-:S05]  /*13fc0*/  @!P5 IMAD.X R119, R114, 0x1, R67, P6 ;  /* 0x000000017277d824 */ /* 0x000fca00030e0643 */
[----:B------:R0:W-:Y:S04]  /*13fd0*/  @!P5 STG.E.U8 desc[UR24][R118.64+0x19], R11 ;  /* 0x0000190b7600d986 */ /* 0x0001e8000c101118 */
[----:B------:R0:W-:Y:S01]  /*13fe0*/  @!P3 STG.E.U8 desc[UR24][R60.64+0x20], R15 ;  /* 0x0000200f3c00b986 */ /* 0x0001e2000c101118 */
[----:B------:R-:W-:Y:S02]  /*13ff0*/  ISETP.LT.OR P3, PT, R34, 0x21, !P0 ;  /* 0x000000212200780c */ /* 0x000fe40004761670 */
[----:B------:R-:W-:-:S11]  /*14000*/  F2FP.SATFINITE.E4M3.F32.PACK_AB_MERGE_C R25, RZ, R8, RZ ;  /* 0x00000008ff19723e */ /* 0x000fd600048070ff */
[----:B-1----:R-:W1:Y:S01]  /*14010*/  @!P3 LDC.64 R8, c[0x0][0x5c0] ;  /* 0x00017000ff08bb82 */ /* 0x002e620000000a00 */
[----:B------:R-:W-:-:S13]  /*14020*/  LOP3.LUT P4, RZ, R30, 0x4000, RZ, 0xc0, !PT ;  /* 0x000040001eff7812 */ /* 0x000fda000788c0ff */
[----:B------:R4:W-:Y:S01]  /*14030*/  @!P4 STG.E.U8 desc[UR24][R58.64+0x21], R25 ;  /* 0x000021193a00c986 */ /* 0x0009e2000c101118 */
[----:B-1----:R-:W-:-:S05]  /*14040*/  @!P3 IADD3 R8, P4, R113, R8, RZ ;  /* 0x000000087108b210 */ /* 0x002fca0007f9e0ff */
[----:B------:R-:W-:Y:S01]  /*14050*/  @!P3 IMAD.X R9, R26, 0x1, R9, P4 ;  /* 0x000000011a09b824 */ /* 0x000fe200020e0609 */
[----:B------:R-:W-:Y:S02]  /*14060*/  ISETP.LT.OR P4, PT, R34, 0x22, !P0 ;  /* 0x000000222200780c */ /* 0x000fe40004781670 */
[----:B------:R-:W-:-:S11]  /*14070*/  F2FP.SATFINITE.E4M3.F32.PACK_AB_MERGE_C R63, RZ, R10, RZ ;  /* 0x0000000aff3f723e */ /* 0x000fd600048070ff */
[----:B0-----:R-:W0:Y:S01]  /*14080*/  @!P4 LDC.64 R10, c[0x0][0x5c0] ;  /* 0x00017000ff0acb82 */ /* 0x001e220000000a00 */
[----:B------:R-:W-:Y:S02]  /*14090*/  LOP3.LUT P1, RZ, R30, 0x2000, RZ, 0xc0, !PT ;  /* 0x000020001eff7812 */ /* 0x000fe4000782c0ff */
[----:B------:R-:W-:Y:S01]  /*140a0*/  F2FP.SATFINITE.E4M3.F32.PACK_AB_MERGE_C R15, RZ, R12, RZ ;  /* 0x0000000cff0f723e */ /* 0x000fe200048070ff */
[----:B------:R-:W-:Y:S01]  /*140b0*/  FMUL R12, R222, UR17 ;  /* 0x00000011de0c7c20 */ /* 0x000fe20008400000 */
[----:B------:R1:W-:Y:S01]  /*140c0*/  @!P3 STG.E.U8 desc[UR24][R8.64+0x20], R63 ;  /* 0x0000203f0800b986 */ /* 0x0003e2000c101118 */
[----:B0-----:R-:W-:-:S03]  /*140d0*/  @!P4 IADD3 R10, P6, R21, R10, RZ ;  /* 0x0000000a150ac210 */ /* 0x001fc60007fde0ff */
[----:B------:R-:W-:Y:S02]  /*140e0*/  F2FP.SATFINITE.E4M3.F32.PACK_AB_MERGE_C R21, RZ, R12, RZ ;  /* 0x0000000cff15723e */ /* 0x000fe400048070ff */
[----:B------:R-:W-:-:S05]  /*140f0*/  @!P4 IMAD.X R11, R27, 0x1, R11, P6 ;  /* 0x000000011b0bc824 */ /* 0x000fca00030e060b */
[----:B------:R0:W-:Y:S04]  /*14100*/  @!P4 STG.E.U8 desc[UR24][R10.64+0x21], R15 ;  /* 0x0000210f0a00c986 */ /* 0x0001e8000c101118 */
[----:B------:R0:W-:Y:S01]  /*14110*/  @!P1 STG.E.U8 desc[UR24][R56.64+0x28], R21 ;  /* 0x0000281538009986 */ /* 0x0001e2000c101118 */
[----:B------:R-:W-:Y:S01]  /*14120*/  ISETP.LT.OR P1, PT, R34, 0x29, !P0 ;  /* 0x000000292200780c */ /* 0x000fe20004721670 */
[----:B----4-:R-:W-:Y:S02]  /*14130*/  FMUL R12, R224, UR17 ;  /* 0x00000011e00c7c20 */ /* 0x010fe40008400000 */
[----:B------:R-:W4:Y:S01]  /*14140*/  LDL.LU R224, [R1+0xb8] ;  /* 0x0000b80001e07983 */ /* 0x000f220000300800 */
[----:B------:R-:W-:Y:S02]  /*14150*/  ISETP.LT.OR P6, PT, R34, 0x2a, !P0 ;  /* 0x0000002a2200780c */ /* 0x000fe400047c1670 */
[----:B------:R-:W-:Y:S01]  /*14160*/  F2FP.SATFINITE.E4M3.F32.PACK_AB_MERGE_C R25, RZ, R12, RZ ;  /* 0x0000000cff19723e */ /* 0x000fe200048070ff */
[----:B------:R-:W-:-:S02]  /*14170*/  FMUL R12, R225, UR17 ;  /* 0x00000011e10c7c20 */ /* 0x000fc40008400000 */
[----:B------:R-:W4:Y:S04]  /*14180*/  LDL.LU R225, [R1+0xbc] ;  /* 0x0000bc0001e17983 */ /* 0x000f280000300800 */
[----:B-1----:R-:W1:Y:S01]  /*14190*/  @!P1 LDC.64 R8, c[0x0][0x5c0] ;  /* 0x00017000ff089b82 */ /* 0x002e620000000a00 */
[----:B------:R-:W4:Y:S01]  /*141a0*/  LDL.LU R222, [R1+0xc0] ;  /* 0x0000c00001de7983 */ /* 0x000f220000300800 */
[----:B------:R-:W-:-:S06]  /*141b0*/  LOP3.LUT P2, RZ, R30, 0x1000, RZ, 0xc0, !PT ;  /* 0x000010001eff7812 */ /* 0x000fcc000784c0ff */
[----:B0-----:R-:W0:Y:S01]  /*141c0*/  @!P6 LDC.64 R14, c[0x0][0x5c0] ;  /* 0x00017000ff0eeb82 */ /* 0x001e220000000a00 */
[----:B------:R-:W-:-:S06]  /*141d0*/  F2FP.SATFINITE.E4M3.F32.PACK_AB_MERGE_C R11, RZ, R12, RZ ;  /* 0x0000000cff0b723e */ /* 0x000fcc00048070ff */
[----:B------:R-:W-:Y:S01]  /*141e0*/  @!P2 STG.E.U8 desc[UR24][R54.64+0x29], R25 ;  /* 0x000029193600a986 */ /* 0x000fe2000c101118 */
[----:B-1----:R-:W-:-:S05]  /*141f0*/  @!P1 IADD3 R8, P2, R23, R8, RZ ;  /* 0x0000000817089210 */ /* 0x002fca0007f5e0ff */
[----:B------:R-:W-:Y:S02]  /*14200*/  @!P1 IMAD.X R9, R31, 0x1, R9, P2 ;  /* 0x000000011f099824 */ /* 0x000fe400010e0609 */
[----:B------:R-:W-:-:S03]  /*14210*/  FMUL R10, R223, UR17 ;  /* 0x00000011df0a7c20 */ /* 0x000fc60008400000 */
[----:B------:R1:W-:Y:S01]  /*14220*/  @!P1 STG.E.U8 desc[UR24][R8.64+0x28], R11 ;  /* 0x0000280b08009986 */ /* 0x0003e2000c101118 */
[----:B0-----:R-:W-:-:S05]  /*14230*/  @!P6 IADD3 R20, P1, R20, R14, RZ ;  /* 0x0000000e1414e210 */ /* 0x001fca0007f3e0ff */
[----:B------:R-:W-:Y:S01]  /*14240*/  @!P6 IMAD.X R21, R22, 0x1, R15, P1 ;  /* 0x000000011615e824 */ /* 0x000fe200008e060f */
[----:B------:R-:W-:Y:S01]  /*14250*/  F2FP.SATFINITE.E4M3.F32.PACK_AB_MERGE_C R15, RZ, R10, RZ ;  /* 0x0000000aff0f723e */ /* 0x000fe200048070ff */
[----:B--2---:R-:W-:Y:S02]  /*14260*/  FMUL R10, R226, UR17 ;  /* 0x00000011e20a7c20 */ /* 0x004fe40008400000 */
[----:B------:R-:W2:Y:S03]  /*14270*/  LDL.LU R226, [R1+0xc4] ;  /* 0x0000c40001e27983 */ /* 0x000ea60000300800 */
[----:B------:R-:W-:Y:S01]  /*14280*/  F2FP.SATFINITE.E4M3.F32.PACK_AB_MERGE_C R23, RZ, R10, RZ ;  /* 0x0000000aff17723e */ /* 0x000fe200048070ff */
[----:B---3--:R-:W-:Y:S02]  /*14290*/  FMUL R10, R227, UR17 ;  /* 0x00000011e30a7c20 */ /* 0x008fe40008400000 */
[----:B------:R-:W3:Y:S01]  /*142a0*/  LDL.LU R227, [R1+0xc8] ;  /* 0x0000c80001e37983 */ /* 0x000ee20000300800 */
[----:B------:R-:W-:-:S02]  /*142b0*/  LOP3.LUT P5, RZ, R30, 0x800, RZ, 0xc0, !PT ;  /* 0x000008001eff7812 */ /* 0x000fc400078ac0ff */
[----:B------:R-:W-:Y:S01]  /*142c0*/  LOP3.LUT P1, RZ, R0, 0x80000, RZ, 0xc0, !PT ;  /* 0x0008000000ff7812 */ /* 0x000fe2000782c0ff */
[----:B------:R0:W-:Y:S01]  /*142d0*/  @!P6 STG.E.U8 desc[UR24][R20.64+0x29], R15 ;  /* 0x0000290f1400e986 */ /* 0x0001e2000c101118 */
[----:B------:R-:W-:Y:S02]  /*142e0*/  LOP3.LUT P3, RZ, R30, 0x400, RZ, 0xc0, !PT ;  /* 0x000004001eff7812 */ /* 0x000fe4000786c0ff */
[----:B-1----:R-:W-:Y:S01]  /*142f0*/  F2FP.SATFINITE.E4M3.F32.PACK_AB_MERGE_C R11, RZ, R10, RZ ;  /* 0x0000000aff0b723e */ /* 0x002fe200048070ff */
[----:B------:R-:W3:Y:S06]  /*14300*/  LDL.LU R223, [R1+0xcc] ;  /* 0x0000cc0001df7983 */ /* 0x000eec0000300800 */
[----:B------:R-:W-:Y:S01]  /*14310*/  @!P5 STG.E.U8 desc[UR24][R52.64+0x30], R23 ;  /* 0x000030173400d986 */ /* 0x000fe2000c101118 */
[----:B------:R-:W-:Y:S01]  /*14320*/  ISETP.LT.OR P5, PT, R34, 0x32, !P0 ;  /* 0x000000322200780c */ /* 0x000fe200047a1670 */
[----:B------:R-:W1:-:S12]  /*14330*/  @!P1 LDC.64 R8, c[0x0][0x5c0] ;  /* 0x00017000ff089b82 */ /* 0x000e580000000a00 */
[----:B0-----:R-:W0:Y:S01]  /*14340*/  @!P5 LDC.64 R20, c[0x0][0x5c0] ;  /* 0x00017000ff14db82 */ /* 0x001e220000000a00 */
[----:B------:R-:W-:Y:S01]  /*14350*/  LOP3.LUT P4, RZ, R30, 0x100, RZ, 0xc0, !PT ;  /* 0x000001001eff7812 */ /* 0x000fe2000788c0ff */
[----:B------:R4:W-:Y:S01]  /*14360*/  @!P3 STG.E.U8 desc[UR24][R50.64+0x31], R11 ;  /* 0x0000310b3200b986 */ /* 0x0009e2000c101118 */
[----:B-1----:R-:W-:-:S05]  /*14370*/  @!P1 IADD3 R8, P3, R35, R8, RZ ;  /* 0x0000000823089210 */ /* 0x002fca0007f7e0ff */
[----:B------:R-:W-:Y:S01]  /*14380*/  @!P1 IMAD.X R9, R37, 0x1, R9, P3 ;  /* 0x0000000125099824 */ /* 0x000fe200018e0609 */
[----:B0-----:R-:W-:-:S05]  /*14390*/  @!P5 IADD3 R84, P6, R84, R20, RZ ;  /* 0x000000145454d210 */ /* 0x001fca0007fde0ff */
[----:B------:R-:W-:Y:S01]  /*143a0*/  @!P5 IMAD.X R85, R85, 0x1, R21, P6 ;  /* 0x000000015555d824 */ /* 0x000fe200030e0615 */
[----:B------:R-:W-:Y:S01]  /*143b0*/  LOP3.LUT P2, RZ, R30, 0x80, RZ, 0xc0, !PT ;  /* 0x000000801eff7812 */ /* 0x000fe2000784c0ff */
[----:B----4-:R-:W-:Y:S02]  /*143c0*/  FMUL R10, R224, UR17 ;  /* 0x00000011e00a7c20 */ /* 0x010fe40008400000 */
[----:B------:R-:W4:Y:S03]  /*143d0*/  LDL.LU R224, [R1+0xd0] ;  /* 0x0000d00001e07983 */ /* 0x000f260000300800 */
[----:B------:R-:W-:Y:S01]  /*143e0*/  F2FP.SATFINITE.E4M3.F32.PACK_AB_MERGE_C R15, RZ, R10, RZ ;  /* 0x0000000aff0f723e */ /* 0x000fe200048070ff */
[----:B------:R-:W-:Y:S02]  /*143f0*/  FMUL R10, R225, UR17 ;  /* 0x00000011e10a7c20 */ /* 0x000fe40008400000 */
[----:B------:R-:W4:Y:S03]  /*14400*/  LDL.LU R225, [R1+0xd4] ;  /* 0x0000d40001e17983 */ /* 0x000f260000300800 */
[----:B------:R-:W-:Y:S01]  /*14410*/  F2FP.SATFINITE.E4M3.F32.PACK_AB_MERGE_C R11, RZ, R10, RZ ;  /* 0x0000000aff0b723e */ /* 0x000fe200048070ff */
[----:B------:R-:W-:Y:S01]  /*14420*/  FMUL R10, R222, UR17 ;  /* 0x00000011de0a7c20 */ /* 0x000fe20008400000 */
[----:B------:R0:W-:Y:S04]  /*14430*/  @!P1 STG.E.U8 desc[UR24][R8.64+0x30], R15 ;  /* 0x0000300f08009986 */ /* 0x0001e8000c101118 */
[----:B------:R-:W-:Y:S01]  /*14440*/  F2FP.SATFINITE.E4M3.F32.PACK_AB_MERGE_C R21, RZ, R10, RZ ;  /* 0x0000000aff15723e */ /* 0x000fe200048070ff */
[----:B------:R1:W-:Y:S04]  /*14450*/  @!P5 STG.E.U8 desc[UR24][R84.64+0x31], R11 ;  /* 0x0000310b5400d986 */ /* 0x0003e8000c101118 */
[----:B------:R-:W-:Y:S01]  /*14460*/  @!P4 STG.E.U8 desc[UR24][R48.64+0x38], R21 ;  /* 0x000038153000c986 */ /* 0x000fe2000c101118 */
[----:B------:R-:W-:-:S13]  /*14470*/  ISETP.LT.OR P4, PT, R34, 0x39, !P0 ;  /* 0x000000392200780c */ /* 0x000fda0004781670 */
[----:B0-----:R-:W0:Y:S01]  /*14480*/  @!P4 LDC.64 R8, c[0x0][0x5c0] ;  /* 0x00017000ff08cb82 */ /* 0x001e220000000a00 */
[----:B--2---:R-:W-:Y:S02]  /*14490*/  FMUL R10, R226, UR17 ;  /* 0x00000011e20a7c20 */ /* 0x004fe40008400000 */
[----:B------:R-:W2:Y:S03]  /*144a0*/  LDL.LU R226, [R1+0xd8] ;  /* 0x0000d80001e27983 */ /* 0x000ea60000300800 */
[----:B------:R-:W-:-:S05]  /*144b0*/  F2FP.SATFINITE.E4M3.F32.PACK_AB_MERGE_C R15, RZ, R10, RZ ;  /* 0x0000000aff0f723e */ /* 0x000fca00048070ff */
[----:B------:R1:W-:Y:S01]  /*144c0*/  @!P2 STG.E.U8 desc[UR24][R46.64+0x39], R15 ;  /* 0x0000390f2e00a986 */ /* 0x0003e2000c101118 */
[----:B0-----:R-:W-:Y:S01]  /*144d0*/  @!P4 IADD3 R88, P2, R88, R8, RZ ;  /* 0x000000085858c210 */ /* 0x001fe20007f5e0ff */
[----:B---3--:R-:W-:Y:S02]  /*144e0*/  FMUL R8, R227, UR17 ;  /* 0x00000011e3087c20 */ /* 0x008fe40008400000 */
[----:B------:R-:W3:Y:S04]  /*144f0*/  LDL.LU R227, [R1+0xdc] ;  /* 0x0000dc0001e37983 */ /* 0x000ee80000300800 */
[----:B------:R-:W3:Y:S01]  /*14500*/  LDL.LU R222, [R1+0xe0] ;  /* 0x0000e00001de7983 */ /* 0x000ee20000300800 */
[----:B------:R-:W-:Y:S01]  /*14510*/  @!P4 IMAD.X R89, R89, 0x1, R9, P2 ;  /* 0x000000015959c824 */ /* 0x000fe200010e0609 */
[----:B------:R-:W-:-:S02]  /*14520*/  ISETP.LT.OR P2, PT, R34, 0x3a, !P0 ;  /* 0x0000003a2200780c */ /* 0x000fc40004741670 */
[----:B-1----:R-:W-:Y:S01]  /*14530*/  F2FP.SATFINITE.E4M3.F32.PACK_AB_MERGE_C R11, RZ, R8, RZ ;  /* 0x00000008ff0b723e */ /* 0x002fe200048070ff */
[----:B------:R-:W-:Y:S02]  /*14540*/  FMUL R10, R223, UR17 ;  /* 0x00000011df0a7c20 */ /* 0x000fe40008400000 */
[----:B------:R-:W3:Y:S08]  /*14550*/  LDL.LU R223, [R1+0xe4] ;  /* 0x0000e40001df7983 */ /* 0x000ef00000300800 */
[----:B------:R-:W0:Y:S01]  /*14560*/  @!P2 LDC.64 R8, c[0x0][0x5c0] ;  /* 0x00017000ff08ab82 */ /* 0x000e220000000a00 */
[----:B------:R-:W-:Y:S01]  /*14570*/  F2FP.SATFINITE.E4M3.F32.PACK_AB_MERGE_C R15, RZ, R10, RZ ;  /* 0x0000000aff0f723e */ /* 0x000fe200048070ff */
[----:B------:R-:W-:Y:S01]  /*14580*/  @!P4 STG.E.U8 desc[UR24][R88.64+0x38], R11 ;  /* 0x0000380b5800c986 */ /* 0x000fe2000c101118 */
[----:B0-----:R-:W-:-:S05]  /*14590*/  @!P2 IADD3 R8, P4, R17, R8, RZ ;  /* 0x000000081108a210 */ /* 0x001fca0007f9e0ff */
[----:B------:R-:W-:-:S05]  /*145a0*/  @!P2 IMAD.X R9, R94, 0x1, R9, P4 ;  /* 0x000000015e09a824 */ /* 0x000fca00020e0609 */
[----:B------:R3:W-:Y:S01]  /*145b0*/  @!P2 STG.E.U8 desc[UR24][R8.64+0x39], R15 ;  /* 0x0000390f0800a986 */ /* 0x0007e2000c101118 */
[----:B----4-:R-:W-:-:S03]  /*145c0*/  FMUL R10, R224, UR17 ;  /* 0x00000011e00a7c20 */ /* 0x010fc60008400000 */
[----:B------:R-:W4:Y:S02]  /*145d0*/  LDL.LU R224, [R1+0xe8] ;  /* 0x0000e80001e07983 */ /* 0x000f240000300800 */
[----:B------:R-:W-:Y:S01]  /*145e0*/  F2FP.SATFINITE.E4M3.F32.PACK_AB_MERGE_C R17, RZ, R10, RZ ;  /* 0x0000000aff11723e */ /* 0x000fe200048070ff */
[----:B------:R-:W-:Y:S02]  /*145f0*/  FMUL R10, R225, UR17 ;  /* 0x00000011e10a7c20 */ /* 0x000fe40008400000 */
[----:B------:R-:W4:Y:S01]  /*14600*/  LDL.LU R225, [R1+0xec] ;  /* 0x0000ec0001e17983 */ /* 0x000f220000300800 */
[----:B--2---:R-:W-:-:S03]  /*14610*/  FMUL R12, R226, UR17 ;  /* 0x00000011e20c7c20 */ /* 0x004fc60008400000 */
[----:B------:R-:W2:Y:S01]  /*14620*/  LDL.LU R226, [R1+0xf0] ;  /* 0x0000f00001e27983 */ /* 0x000ea20000300800 */
[----:B---3--:R-:W-:-:S03]  /*14630*/  FMUL R8, R227, UR17 ;  /* 0x00000011e3087c20 */ /* 0x008fc60008400000 */
[----:B------:R-:W3:Y:S01]  /*14640*/  LDL.LU R227, [R1+0xf4] ;  /* 0x0000f40001e37983 */ /* 0x000ee20000300800 */
[----:B------:R-:W-:-:S13]  /*14650*/  LOP3.LUT P3, RZ, R30, 0x40, RZ, 0xc0, !PT ;  /* 0x000000401eff7812 */ /* 0x000fda000786c0ff */
[----:B------:R0:W-:Y:S01]  /*14660*/  @!P3 STG.E.U8 desc[UR24][R44.64+0x40], R17 ;  /* 0x000040112c00b986 */ /* 0x0001e2000c101118 */
[----:B------:R-:W-:Y:S02]  /*14670*/  ISETP.LT.OR P3, PT, R34, 0x41, !P0 ;  /* 0x000000412200780c */ /* 0x000fe40004761670 */
[----:B------:R-:W-:Y:S02]  /*14680*/  LOP3.LUT P2, RZ, R0, 0x8000, RZ, 0xc0, !PT ;  /* 0x0000800000ff7812 */ /* 0x000fe4000784c0ff */
[----:B------:R-:W-:-:S09]  /*14690*/  F2FP.SATFINITE.E4M3.F32.PACK_AB_MERGE_C R21, RZ, R10, RZ ;  /* 0x0000000aff15723e */ /* 0x000fd200048070ff */
[----:B------:R-:W1:Y:S01]  /*146a0*/  @!P3 LDC.64 R10, c[0x0][0x5c0] ;  /* 0x00017000ff0abb82 */ /* 0x000e620000000a00 */
[----:B------:R-:W-:-:S07]  /*146b0*/  LOP3.LUT P1, RZ, R30, 0x20, RZ, 0xc0, !PT ;  /* 0x000000201eff7812 */ /* 0x000fce000782c0ff */
[----:B------:R-:W0:Y:S06]  /*146c0*/  @!P2 LDC.64 R14, c[0x0][0x5c0] ;  /* 0x00017000ff0eab82 */ /* 0x000e2c0000000a00 */
[----:B------:R-:W-:Y:S01]  /*146d0*/  @!P1 STG.E.U8 desc[UR24][R42.64+0x41], R21 ;  /* 0x000041152a009986 */ /* 0x000fe2000c101118 */
[----:B------:R-:W-:Y:S02]  /*146e0*/  F2FP.SATFINITE.E4M3.F32.PACK_AB_MERGE_C R9, RZ, R12, RZ ;  /* 0x0000000cff09723e */ /* 0x000fe400048070ff */
[----:B-1----:R-:W-:-:S05]  /*146f0*/  @!P3 IADD3 R10, P1, R19, R10, RZ ;  /* 0x0000000a130ab210 */ /* 0x002fca0007f3e0ff */
[----:B------:R-:W-:Y:S01]  /*14700*/  @!P3 IMAD.X R11, R95, 0x1, R11, P1 ;  /* 0x000000015f0bb824 */ /* 0x000fe200008e060b */
[----:B------:R-:W-:-:S04]  /*14710*/  LOP3.LUT P1, RZ, R0, 0x4000, RZ, 0xc0, !PT ;  /* 0x0000400000ff7812 */ /* 0x000fc8000782c0ff */
[----:B------:R-:W-:Y:S01]  /*14720*/  @!P3 STG.E.U8 desc[UR24][R10.64+0x40], R9 ;  /* 0x000040090a00b986 */ /* 0x000fe2000c101118 */
[----:B0-----:R-:W-:-:S05]  /*14730*/  @!P2 IADD3 R16, P3, R16, R14, RZ ;  /* 0x0000000e1010a210 */ /* 0x001fca0007f7e0ff */
[----:B------:R-:W-:Y:S01]  /*14740*/  @!P2 IMAD.X R17, R18, 0x1, R15, P3 ;  /* 0x000000011211a824 */ /* 0x000fe200018e060f */
[----:B------:R-:W-:Y:S02]  /*14750*/  ISETP.LT.OR P3, PT, R34, 0x49, !P1 ;  /* 0x000000492200780c */ /* 0x000fe40004f61670 */
[----:B------:R-:W-:Y:S01]  /*14760*/  F2FP.SATFINITE.E4M3.F32.PACK_AB_MERGE_C R15, RZ, R8, RZ ;  /* 0x00000008ff0f723e */ /* 0x000fe200048070ff */
[----:B------:R-:W-:Y:S01]  /*14770*/  FMUL R8, R222, UR17 ;  /* 0x00000011de087c20 */ /* 0x000fe20008400000 */
[C---:B------:R-:W-:Y:S01]  /*14780*/  LOP3.LUT P4, RZ, R0.reuse, 0x10000, RZ, 0xc0, !PT ;  /* 0x0001000000ff7812 */ /* 0x040fe2000788c0ff */
[----:B------:R-:W3:Y:S03]  /*14790*/  LDL.LU R222, [R1+0xf8] ;  /* 0x0000f80001de7983 */ /* 0x000ee60000300800 */
[----:B------:R-:W-:Y:S01]  /*147a0*/  F2FP.SATFINITE.E4M3.F32.PACK_AB_MERGE_C R19, RZ, R8, RZ ;  /* 0x00000008ff13723e */ /* 0x000fe200048070ff */
[----:B------:R0:W-:Y:S04]  /*147b0*/  @!P2 STG.E.U8 desc[UR24][R16.64+0x41], R15 ;  /* 0x0000410f1000a986 */ /* 0x0001e8000c101118 */
[----:B------:R-:W-:Y:S01]  /*147c0*/  @!P3 STG.E.U8 desc[UR24][R40.64+0x48], R19 ;  /* 0x000048132800b986 */ /* 0x000fe2000c101118 */
[----:B------:R-:W-:-:S02]  /*147d0*/  LOP3.LUT P3, RZ, R0, 0x2000, RZ, 0xc0, !PT ;  /* 0x0000200000ff7812 */ /* 0x000fc4000786c0ff */
[----:B------:R-:W-:Y:S01]  /*147e0*/  ISETP.LT.OR P2, PT, R34, 0x4a, !P1 ;  /* 0x0000004a2200780c */ /* 0x000fe20004f41670 */
[----:B------:R-:W-:Y:S02]  /*147f0*/  FMUL R8, R223, UR17 ;  /* 0x00000011df087c20 */ /* 0x000fe40008400000 */
[----:B------:R-:W3:Y:S01]  /*14800*/  LDL.LU R223, [R1+0xfc] ;  /* 0x0000fc0001df7983 */ /* 0x000ee20000300800 */
[----:B0-----:R-:W0:Y:S08]  /*14810*/  @!P4 LDC.64 R14, c[0x0][0x5c0] ;  /* 0x00017000ff0ecb82 */ /* 0x001e300000000a00 */
[----:B------:R-:W1:Y:S01]  /*14820*/  @!P3 LDC.64 R10, c[0x0][0x5c0] ;  /* 0x00017000ff0abb82 */ /* 0x000e620000000a00 */
[----:B------:R-:W-:-:S05]  /*14830*/  F2FP.SATFINITE.E4M3.F32.PACK_AB_MERGE_C R9, RZ, R8, RZ ;  /* 0x00000008ff09723e */ /* 0x000fca00048070ff */
[----:B------:R0:W-:Y:S01]  /*14840*/  @!P2 STG.E.U8 desc[UR24][R38.64+0x49], R9 ;  /* 0x000049092600a986 */ /* 0x0001e2000c101118 */
[----:B----4-:R-:W-:-:S03]  /*14850*/  FMUL R8, R224, UR17 ;  /* 0x00000011e0087c20 */ /* 0x010fc60008400000 */
[----:B------:R-:W4:Y:S01]  /*14860*/  LDL.LU R224, [R1+0x100] ;  /* 0x0001000001e07983 */ /* 0x000f220000300800 */
[----:B-1----:R-:W-:-:S05]  /*14870*/  @!P3 IADD3 R96, P2, R96, R10, RZ ;  /* 0x0000000a6060b210 */ /* 0x002fca0007f5e0ff */
[----:B------:R-:W-:Y:S01]  /*14880*/  @!P3 IMAD.X R97, R97, 0x1, R11, P2 ;  /* 0x000000016161b824 */ /* 0x000fe200010e060b */
[----:B------:R-:W-:Y:S01]  /*14890*/  F2FP.SATFINITE.E4M3.F32.PACK_AB_MERGE_C R11, RZ, R8, RZ ;  /* 0x00000008ff0b723e */ /* 0x000fe200048070ff */
[----:B------:R-:W-:Y:S01]  /*148a0*/  FMUL R8, R225, UR17 ;  /* 0x00000011e1087c20 */ /* 0x000fe20008400000 */
[----:B0-----:R-:W-:Y:S01]  /*148b0*/  @!P4 IADD3 R100, P2, R100, R14, RZ ;  /* 0x0000000e6464c210 */ /* 0x001fe20007f5e0ff */
[----:B------:R-:W4:Y:S03]  /*148c0*/  LDL.LU R225, [R1+0x104] ;  /* 0x0001040001e17983 */ /* 0x000f260000300800 */
[----:B------:R-:W-:Y:S01]  /*148d0*/  F2FP.SATFINITE.E4M3.F32.PACK_AB_MERGE_C R9, RZ, R8, RZ ;  /* 0x00000008ff09723e */ /* 0x000fe200048070ff */
[----:B------:R-:W-:Y:S02]  /*148e0*/  @!P4 IMAD.X R101, R101, 0x1, R15, P2 ;  /* 0x000000016565c824 */ /* 0x000fe400010e060f */
[----:B--2---:R-:W-:-:S02]  /*148f0*/  FMUL R8, R226, UR17 ;  /* 0x00000011e2087c20 */ /* 0x004fc40008400000 */
[----:B------:R-:W2:Y:S03]  /*14900*/  LDL.LU R226, [R1+0x108] ;  /* 0x0001080001e27983 */ /* 0x000ea60000300800 */
[----:B------:R-:W-:Y:S01]  /*14910*/  F2FP.SATFINITE.E4M3.F32.PACK_AB_MERGE_C R15, RZ, R8, RZ ;  /* 0x00000008ff0f723e */ /* 0x000fe200048070ff */
[----:B---3--:R-:W-:Y:S02]  /*14920*/  FMUL R8, R227, UR17 ;  /* 0x00000011e3087c20 */ /* 0x008fe40008400000 */
[----:B------:R-:W3:Y:S01]  /*14930*/  LDL.LU R227, [R1+0x10c] ;  /* 0x00010c0001e37983 */ /* 0x000ee20000300800 */
[----:B------:R-:W-:-:S03]  /*14940*/  LOP3.LUT P5, RZ, R0, 0x20000, RZ, 0xc0, !PT ;  /* 0x0002000000ff7812 */ /* 0x000fc600078ac0ff */
[----:B------:R0:W-:Y:S01]  /*14950*/  @!P3 STG.E.U8 desc[UR24][R96.64+0x48], R11 ;  /* 0x0000480b6000b986 */ /* 0x0001e2000c101118 */
[----:B------:R-:W-:Y:S02]  /*14960*/  ISETP.LT.OR P3, PT, R34, 0x51, !P1 ;  /* 0x000000512200780c */ /* 0x000fe40004f61670 */
[----:B------:R-:W-:-:S07]  /*14970*/  LOP3.LUT P6, RZ, R0, 0x40000, RZ, 0xc0, !PT ;  /* 0x0004000000ff7812 */ /* 0x000fce00078cc0ff */
[----:B------:R-:W1:Y:S01]  /*14980*/  @!P5 LDC.64 R16, c[0x0][0x5c0] ;  /* 0x00017000ff10db82 */ /* 0x000e620000000a00 */
[----:B------:R1:W-:Y:S01]  /*14990*/  @!P4 STG.E.U8 desc[UR24][R100.64+0x49], R9 ;  /* 0x000049096400c986 */ /* 0x0003e2000c101118 */
[----:B------:R-:W-:-:S03]  /*149a0*/  ISETP.LT.OR P2, PT, R34, 0x59, !P1 ;  /* 0x000000592200780c */ /* 0x000fc60004f41670 */
[----:B------:R-:W-:Y:S01]  /*149b0*/  @!P3 STG.E.U8 desc[UR24][R32.64+0x50], R15 ;  /* 0x0000500f2000b986 */ /* 0x000fe2000c101118 */
[C---:B------:R-:W-:Y:S02]  /*149c0*/  ISETP.LT.OR P3, PT, R34.reuse, 0x52, !P1 ;  /* 0x000000522200780c */ /* 0x040fe40004f61670 */
[----:B------:R-:W-:Y:S01]  /*149d0*/  ISETP.LT.OR P1, PT, R34, 0x5a, !P1 ;  /* 0x0000005a2200780c */ /* 0x000fe20004f21670 */
[----:B------:R-:W1:Y:S01]  /*149e0*/  @!P6 LDC.64 R18, c[0x0][0x5c0] ;  /* 0x00017000ff12eb82 */ /* 0x000e620000000a00 */
[----:B0-----:R-:W-:-:S07]  /*149f0*/  F2FP.SATFINITE.E4M3.F32.PACK_AB_MERGE_C R11, RZ, R8, RZ ;  /* 0x00000008ff0b723e */ /* 0x001fce00048070ff */
[----:B------:R-:W0:Y:S02]  /*14a00*/  @!P2 LDC.64 R20, c[0x0][0x5c0] ;  /* 0x00017000ff14ab82 */ /* 0x000e240000000a00 */
[----:B------:R1:W-:Y:S02]  /*14a10*/  @!P3 STG.E.U8 desc[UR24][R28.64+0x51], R11 ;  /* 0x0000510b1c00b986 */ /* 0x0003e4000c101118 */
[----:B-1----:R-:W-:-:S04]  /*14a20*/  @!P5 IADD3 R8, P3, R105, R16, RZ ;  /* 0x000000106908d210 */ /* 0x002fc80007f7e0ff */
[----:B------:R-:W1:Y:S01]  /*14a30*/  @!P1 LDC.64 R22, c[0x0][0x5c0] ;  /* 0x00017000ff169b82 */ /* 0x000e620000000a00 */
[----:B------:R-:W-:Y:S01]  /*14a40*/  @!P5 IMAD.X R9, R104, 0x1, R17, P3 ;  /* 0x000000016809d824 */ /* 0x000fe200018e0611 */
[C---:B------:R-:W-:Y:S02]  /*14a50*/  ISETP.LT.OR P3, PT, R34.reuse, 0x59, !P0 ;  /* 0x000000592200780c */ /* 0x040fe40004761670 */
[----:B------:R-:W-:Y:S02]  /*14a60*/  ISETP.LT.OR P0, PT, R34, 0x5a, !P0 ;  /* 0x0000005a2200780c */ /* 0x000fe40004701670 */
[----:B------:R-:W-:-:S05]  /*14a70*/  @!P6 IADD3 R112, P4, R112, R18, RZ ;  /* 0x000000127070e210 */ /* 0x000fca0007f9e0ff */
[----:B------:R-:W-:-:S04]  /*14a80*/  @!P6 IMAD.X R113, R13, 0x1, R19, P4 ;  /* 0x000000010d71e824 */ /* 0x000fc800020e0613 */
[----:B------:R-:W4:Y:S08]  /*14a90*/  @!P3 LDC.64 R26, c[0x0][0x5c0] ;  /* 0x00017000ff1abb82 */ /* 0x000f300000000a00 */
[----:B------:R-:W4:Y:S01]  /*14aa0*/  @!P0 LDC.64 R28, c[0x0][0x5c0] ;  /* 0x00017000ff1c8b82 */ /* 0x000f220000000a00 */
[----:B------:R-:W-:-:S05]  /*14ab0*/  FMUL R10, R222, UR17 ;  /* 0x00000011de0a7c20 */ /* 0x000fca0008400000 */
[----:B------:R-:W-:Y:S01]  /*14ac0*/  F2FP.SATFINITE.E4M3.F32.PACK_AB_MERGE_C R15, RZ, R10, RZ ;  /* 0x0000000aff0f723e */ /* 0x000fe200048070ff */
[----:B------:R-:W-:-:S04]  /*14ad0*/  FMUL R10, R223, UR17 ;  /* 0x00000011df0a7c20 */ /* 0x000fc80008400000 */
[----:B------:R1:W-:Y:S01]  /*14ae0*/  @!P5 STG.E.U8 desc[UR24][R8.64+0x50], R15 ;  /* 0x0000500f0800d986 */ /* 0x0003e2000c101118 */
[----:B------:R-:W-:Y:S02]  /*14af0*/  F2FP.SATFINITE.E4M3.F32.PACK_AB_MERGE_C R17, RZ, R10, RZ ;  /* 0x0000000aff11723e */ /* 0x000fe400048070ff */
[----:B0-----:R-:W-:-:S04]  /*14b00*/  @!P2 IADD3 R10, P4, P5, R24, R20, R2 ;  /* 0x00000014180aa210 */ /* 0x001fc80007d9e002 */
[----:B------:R-:W-:Y:S02]  /*14b10*/  @!P2 IADD3.X R11, R36, R21, R5, P4, P5 ;  /* 0x00000015240ba210 */ /* 0x000fe400027ea405 */
[----:B-1----:R-:W-:-:S04]  /*14b20*/  @!P1 IADD3 R12, P4, P5, R24, R22, R2 ;  /* 0x00000016180c9210 */ /* 0x002fc80007d9e002 */
[----:B------:R-:W-:Y:S02]  /*14b30*/  @!P1 IADD3.X R13, R36, R23, R5, P4, P5 ;  /* 0x00000017240d9210 */ /* 0x000fe400027ea405 */
[----:B------:R-:W-:Y:S01]  /*14b40*/  @!P3 IADD3 R9, P4, P5, R3, R24, R2 ;  /* 0x000000180309b210 */ /* 0x000fe20007d9e002 */
[----:B----4-:R-:W-:-:S03]  /*14b50*/  FMUL R8, R224, UR17 ;  /* 0x00000011e0087c20 */ /* 0x010fc60008400000 */
[C-C-:B------:R-:W-:Y:S02]  /*14b60*/  @!P3 IADD3.X R18, R6.reuse, R36, R5.reuse, P4, P5 ;  /* 0x000000240612b210 */ /* 0x140fe400027ea405 */
[----:B------:R-:W-:Y:S02]  /*14b70*/  @!P0 IADD3 R25, P4, P5, R3, R24, R2 ;  /* 0x0000001803198210 */ /* 0x000fe40007d9e002 */
[----:B------:R-:W-:Y:S01]  /*14b80*/  F2FP.SATFINITE.E4M3.F32.PACK_AB_MERGE_C R19, RZ, R8, RZ ;  /* 0x00000008ff13723e */ /* 0x000fe200048070ff */
[----:B------:R3:W-:Y:S01]  /*14b90*/  @!P6 STG.E.U8 desc[UR24][R112.64+0x51], R17 ;  /* 0x000051117000e986 */ /* 0x0007e2000c101118 */
[----:B------:R-:W-:-:S03]  /*14ba0*/  @!P0 IADD3.X R36, R6, R36, R5, P4, P5 ;  /* 0x0000002406248210 */ /* 0x000fc600027ea405 */
[----:B------:R0:W-:Y:S01]  /*14bb0*/  @!P2 STG.E.U8 desc[UR24][R10.64+0x58], R19 ;  /* 0x000058130a00a986 */ /* 0x0001e2000c101118 */
[----:B------:R-:W-:Y:S02]  /*14bc0*/  @!P3 IADD3 R8, P2, R9, R26, RZ ;  /* 0x0000001a0908b210 */ /* 0x000fe40007f5e0ff */
[----:B------:R-:W-:Y:S01]  /*14bd0*/  @!P0 IADD3 R14, P4, R25, R28, RZ ;  /* 0x0000001c190e8210 */ /* 0x000fe20007f9e0ff */
[----:B------:R-:W-:Y:S02]  /*14be0*/  FMUL R15, R225, UR17 ;  /* 0x00000011e10f7c20 */ /* 0x000fe40008400000 */
[----:B------:R-:W-:-:S03]  /*14bf0*/  @!P3 IMAD.X R9, R18, 0x1, R27, P2 ;  /* 0x000000011209b824 */ /* 0x000fc600010e061b */
[----:B------:R-:W-:Y:S01]  /*14c00*/  F2FP.SATFINITE.E4M3.F32.PACK_AB_MERGE_C R21, RZ, R15, RZ ;  /* 0x0000000fff15723e */ /* 0x000fe200048070ff */
[----:B------:R-:W-:-:S04]  /*14c10*/  @!P0 IMAD.X R15, R36, 0x1, R29, P4 ;  /* 0x00000001240f8824 */ /* 0x000fc800020e061d */
[----:B------:R0:W-:Y:S01]  /*14c20*/  @!P1 STG.E.U8 desc[UR24][R12.64+0x59], R21 ;  /* 0x000059150c009986 */ /* 0x0001e2000c101118 */
[----:B--2---:R-:W-:-:S05]  /*14c30*/  FMUL R16, R226, UR17 ;  /* 0x00000011e2107c20 */ /* 0x004fca0008400000 */
[----:B------:R-:W-:Y:S01]  /*14c40*/  F2FP.SATFINITE.E4M3.F32.PACK_AB_MERGE_C R23, RZ, R16, RZ ;  /* 0x00000010ff17723e */ /* 0x000fe200048070ff */
[----:B---3--:R-:W-:-:S04]  /*14c50*/  FMUL R17, R227, UR17 ;  /* 0x00000011e3117c20 */ /* 0x008fc80008400000 */
[----:B------:R0:W-:Y:S01]  /*14c60*/  @!P3 STG.E.U8 desc[UR24][R8.64+0x58], R23 ;  /* 0x000058170800b986 */ /* 0x0001e2000c101118 */
[----:B------:R-:W-:-:S05]  /*14c70*/  F2FP.SATFINITE.E4M3.F32.PACK_AB_MERGE_C R17, RZ, R17, RZ ;  /* 0x00000011ff11723e */ /* 0x000fca00048070ff */
[----:B------:R0:W-:Y:S02]  /*14c80*/  @!P0 STG.E.U8 desc[UR24][R14.64+0x59], R17 ;  /* 0x000059110e008986 */ /* 0x0001e4000c101118 */
.L_x_35:
[----:B------:R-:W-:Y:S05]  /*14c90*/  BSYNC B0 ;  /* 0x0000000000007941 */ /* 0x000fea0003800000 */
.L_x_31:
[----:B0-2---:R-:W2:Y:S04]  /*14ca0*/  LDL.LU R9, [R1+0x110] ;  /* 0x0001100001097983 */ /* 0x005ea80000300800 */
[----:B------:R-:W2:Y:S01]  /*14cb0*/  LDL.LU R8, [R1+0x114] ;  /* 0x0001140001087983 */ /* 0x000ea20000300800 */
[----:B------:R-:W-:Y:S01]  /*14cc0*/  ULDC UR12, c[0x0][0xc] ;  /* 0x00000300000c7ab9 */ /* 0x000fe20000000800 */
[----:B------:R-:W-:Y:S01]  /*14cd0*/  ULDC UR13, c[0x0][0x10] ;  /* 0x00000400000d7ab9 */ /* 0x000fe20000000800 */
[----:B-1----:R-:W2:Y:S01]  /*14ce0*/  LDC R11, c[0x0][0x14] ;  /* 0x00000500ff0b7b82 */ /* 0x002ea20000000800 */
[----:B------:R-:W-:Y:S01]  /*14cf0*/  UIMAD.WIDE.U32 UR12, UR12, UR13, URZ ;  /* 0x0000000d0c0c72a5 */ /* 0x000fe2000f8e003f */
[----:B------:R-:W-:-:S05]  /*14d00*/  UMOV UR18, 0xffffffff ;  /* 0xffffffff00127882 */ /* 0x000fca0000000000 */
[----:B--2---:R-:W-:-:S04]  /*14d10*/  IMAD.WIDE.U32 R8, R11, UR12, R8 ;  /* 0x0000000c0b087c25 */ /* 0x004fc8000f8e0008 */
[----:B------:R-:W-:Y:S01]  /*14d20*/  IMAD R11, R11, UR13, RZ ;  /* 0x0000000d0b0b7c24 */ /* 0x000fe2000f8e02ff */
[----:B------:R-:W-:Y:S01]  /*14d30*/  ULDC.64 UR12, c[0x0][0x650] ;  /* 0x00019400000c7ab9 */ /* 0x000fe20000000a00 */
[----:B------:R-:W-:Y:S01]  /*14d40*/  IMAD.MOV.U32 R20, RZ, RZ, R8 ;  /* 0x000000ffff147224 */ /* 0x000fe200078e0008 */
[----:B------:R-:W-:Y:S01]  /*14d50*/  ISETP.GE.U32.AND P0, PT, R8, UR12, PT ;  /* 0x0000000c08007c0c */ /* 0x000fe2000bf06070 */
[----:B------:R-:W-:Y:S01]  /*14d60*/  IMAD.IADD R21, R9, 0x1, R11 ;  /* 0x0000000109157824 */ /* 0x000fe200078e020b */
[----:B------:R-:W-:Y:S01]  /*14d70*/  PRMT R9, RZ, 0x7610, R9 ;  /* 0x00007610ff097816 */ /* 0x000fe20000000009 */
[----:B------:R-:W-:-:S03]  /*14d80*/  IMAD.MOV.U32 R8, RZ, RZ, -0x1 ;  /* 0xffffffffff087424 */ /* 0x000fc600078e00ff */
[----:B------:R0:W-:Y:S01]  /*14d90*/  STL [R1+0x110], R21 ;  /* 0x0001101501007387 */ /* 0x0001e20000100800 */
[----:B------:R-:W-:-:S03]  /*14da0*/  ISETP.GE.U32.AND.EX P0, PT, R21, UR13, PT, P0 ;  /* 0x0000000d15007c0c */ /* 0x000fc6000bf06100 */
[----:B------:R0:W-:Y:S04]  /*14db0*/  STL [R1+0x114], R20 ;  /* 0x0001141401007387 */ /* 0x0001e80000100800 */
[----:B------:R0:W-:Y:S06]  /*14dc0*/  STL [R1+0x118], R8 ;  /* 0x0001180801007387 */ /* 0x0001ec0000100800 */
[----:B------:R-:W-:Y:S05]  /*14dd0*/  @P0 BRA `(.L_x_36) ;  /* 0x0000000400780947 */ /* 0x000fea0003800000 */
[----:B------:R-:W0:Y:S01]  /*14de0*/  S2R R15, SR_CTAID.X ;  /* 0x00000000000f7919 */ /* 0x000e220000002500 */
[----:B------:R-:W-:Y:S01]  /*14df0*/  ULDC.64 UR20, c[0x0][0x628] ;  /* 0x00018a0000147ab9 */ /* 0x000fe20000000a00 */
[----:B------:R-:W1:Y:S01]  /*14e00*/  LDC R16, c[0x0][0x144] ;  /* 0x00005100ff107b82 */ /* 0x000e620000000800 */
[----:B------:R-:W-:Y:S01]  /*14e10*/  ULDC UR6, c[0x0][0x150] ;  /* 0x0000540000067ab9 */ /* 0x000fe20000000800 */
[----:B------:R-:W2:Y:S01]  /*14e20*/  S2R R19, SR_CTAID.Y ;  /* 0x0000000000137919 */ /* 0x000ea20000002600 */
[----:B------:R-:W-:Y:S01]  /*14e30*/  ISETP.NE.U32.AND P0, PT, RZ, UR20, PT ;  /* 0x00000014ff007c0c */ /* 0x000fe2000bf05070 */
[----:B------:R-:W-:Y:S01]  /*14e40*/  ULDC UR16, c[0x0][0x630] ;  /* 0x00018c0000107ab9 */ /* 0x000fe20000000800 */
[----:B------:R-:W-:Y:S02]  /*14e50*/  R2UR UR18, R20 ;  /* 0x00000000141272ca */ /* 0x000fe400000e0000 */
[----:B------:R-:W-:Y:S01]  /*14e60*/  ISETP.NE.AND.EX P0, PT, RZ, UR21, PT, P0 ;  /* 0x00000015ff007c0c */ /* 0x000fe2000bf05300 */
[----:B-----5:R-:W3:Y:S01]  /*14e70*/  LDC.64 R12, c[0x0][0x620] ;  /* 0x00018800ff0c7b82 */ /* 0x020ee20000000a00 */
[----:B------:R-:W-:-:S02]  /*14e80*/  R2UR UR19, R21 ;  /* 0x00000000151372ca */ /* 0x000fc400000e0000 */
[----:B0-----:R-:W-:-:S05]  /*14e90*/  I2FP.F32.U32 R8, R15 ;  /* 0x0000000f00087245 */ /* 0x001fca0000201000 */
[----:B------:R-:W-:-:S06]  /*14ea0*/  FMUL R8, R8, UR6 ;  /* 0x0000000608087c20 */ /* 0x000fcc0008400000 */
[----:B------:R-:W0:Y:S01]  /*14eb0*/  F2I.U32.TRUNC.NTZ R8, R8 ;  /* 0x0000000800087305 */ /* 0x000e22000020f000 */
[----:B--2---:R-:W-:Y:S05]  /*14ec0*/  @!P0 BRA `(.L_x_37) ;  /* 0x0000000000308947 */ /* 0x004fea0003800000 */
        /* <DEDUP_REMOVED lines=12> */
.L_x_37:
[----:B------:R-:W-:Y:S01]  /*14f90*/  USHF.R.U64 UR18, UR18, UR16, UR19 ;  /* 0x0000001012127299 */ /* 0x000fe20008001213 */
[----:B------:R-:W2:Y:S01]  /*14fa0*/  LDC.64 R26, c[0x0][0x640] ;  /* 0x00019000ff1a7b82 */ /* 0x000ea20000000a00 */
[----:B------:R-:W-:Y:S01]  /*14fb0*/  USHF.R.U32.HI UR6, URZ, UR16, UR19 ;  /* 0x000000103f067299 */ /* 0x000fe20008011613 */
[----:B0-----:R-:W-:Y:S02]  /*14fc0*/  IMAD.MOV R17, RZ, RZ, -R8 ;  /* 0x000000ffff117224 */ /* 0x001fe400078e0a08 */
[----:B------:R-:W-:Y:S01]  /*14fd0*/  IMAD.MOV.U32 R8, RZ, RZ, R20 ;  /* 0x000000ffff087224 */ /* 0x000fe200078e0014 */
[----:B------:R-:W-:Y:S01]  /*14fe0*/  IADD3 R11, P0, RZ, -UR18, RZ ;  /* 0x80000012ff0b7c10 */ /* 0x000fe2000ff1e0ff */
[----:B-1----:R-:W-:Y:S02]  /*14ff0*/  IMAD R23, R16, R17, R15 ;  /* 0x0000001110177224 */ /* 0x002fe400078e020f */
[----:B------:R-:W0:Y:S02]  /*15000*/  LDC R14, c[0x0][0x618] ;  /* 0x00018600ff0e7b82 */ /* 0x000e240000000800 */
[----:B------:R-:W-:Y:S01]  /*15010*/  IMAD.X R9, RZ, RZ, ~UR6, P0 ;  /* 0x80000006ff097e24 */ /* 0x000fe200080e06ff */
[----:B------:R-:W-:-:S03]  /*15020*/  ULDC UR6, c[0x0][0x154] ;  /* 0x0000550000067ab9 */ /* 0x000fc60000000800 */
[-C--:B---3--:R-:W-:Y:S02]  /*15030*/  IMAD R10, R9, R12.reuse, RZ ;  /* 0x0000000c090a7224 */ /* 0x088fe400078e02ff */
[----:B------:R-:W1:Y:S01]  /*15040*/  LDC R18, c[0x0][0x608] ;  /* 0x00018200ff127b82 */ /* 0x000e620000000800 */
[----:B------:R-:W-:Y:S02]  /*15050*/  IMAD.MOV.U32 R9, RZ, RZ, R21 ;  /* 0x000000ffff097224 */ /* 0x000fe400078e0015 */
[----:B------:R-:W-:-:S05]  /*15060*/  IMAD.WIDE.U32 R8, R11, R12, R8 ;  /* 0x0000000c0b087225 */ /* 0x000fca00078e0008 */
[----:B------:R-:W3:Y:S01]  /*15070*/  LDC R22, c[0x0][0x658] ;  /* 0x00019600ff167b82 */ /* 0x000ee20000000800 */
[----:B------:R-:W-:Y:S01]  /*15080*/  IMAD R11, R11, R13, R10 ;  /* 0x0000000d0b0b7224 */ /* 0x000fe200078e020a */
[----:B------:R-:W-:Y:S01]  /*15090*/  I2FP.F32.U32 R10, R19 ;  /* 0x00000013000a7245 */ /* 0x000fe20000201000 */
[----:B------:R-:W-:Y:S01]  /*150a0*/  IMAD.MOV.U32 R13, RZ, RZ, 0x1 ;  /* 0x00000001ff0d7424 */ /* 0x000fe200078e00ff */
[----:B--2---:R-:W-:Y:S01]  /*150b0*/  ISETP.NE.U32.AND P0, PT, R26, RZ, PT ;  /* 0x000000ff1a00720c */ /* 0x004fe20003f05070 */
[----:B------:R-:W-:Y:S02]  /*150c0*/  IMAD.IADD R9, R9, 0x1, R11 ;  /* 0x0000000109097824 */ /* 0x000fe400078e020b */
[----:B------:R-:W-:Y:S01]  /*150d0*/  FMUL R10, R10, UR6 ;  /* 0x000000060a0a7c20 */ /* 0x000fe20008400000 */
[----:B------:R-:W2:Y:S01]  /*150e0*/  LDC R20, c[0x0][0x148] ;  /* 0x00005200ff147b82 */ /* 0x000ea20000000800 */
[----:B------:R-:W-:Y:S01]  /*150f0*/  ISETP.NE.AND.EX P0, PT, R27, RZ, PT, P0 ;  /* 0x000000ff1b00720c */ /* 0x000fe20003f05300 */
[----:B------:R-:W-:Y:S01]  /*15100*/  IMAD.MOV.U32 R11, RZ, RZ, -0x1 ;  /* 0xffffffffff0b7424 */ /* 0x000fe200078e00ff */
[-CC-:B0-----:R-:W-:Y:S01]  /*15110*/  SHF.R.U64 R16, R8, R14.reuse, R9.reuse ;  /* 0x0000000e08107219 */ /* 0x181fe20000001209 */
[----:B------:R0:W4:Y:S01]  /*15120*/  F2I.U32.TRUNC.NTZ R17, R10 ;  /* 0x0000000a00117305 */ /* 0x000122000020f000 */
[----:B------:R-:W-:-:S03]  /*15130*/  SHF.R.U32.HI R9, RZ, R14, R9 ;  /* 0x0000000eff097219 */ /* 0x000fc60000011609 */
[----:B------:R-:W0:Y:S01]  /*15140*/  LDC R21, c[0x0][0x600] ;  /* 0x00018000ff157b82 */ /* 0x000e220000000800 */
[-CC-:B-1----:R-:W-:Y:S02]  /*15150*/  SHF.R.U64 R14, R16, R18.reuse, R9.reuse ;  /* 0x00000012100e7219 */ /* 0x182fe40000001209 */
[----:B------:R-:W-:-:S05]  /*15160*/  SHF.R.U32.HI R9, RZ, R18, R9 ;  /* 0x00000012ff097219 */ /* 0x000fca0000011609 */
[----:B------:R-:W1:Y:S01]  /*15170*/  LDC R24, c[0x0][0x648] ;  /* 0x00019200ff187b82 */ /* 0x000e620000000800 */
[-CC-:B---3--:R-:W-:Y:S02]  /*15180*/  SHF.R.U64 R18, R14, R22.reuse, R9.reuse ;  /* 0x000000160e127219 */ /* 0x188fe40000001209 */
[-C--:B------:R-:W-:Y:S02]  /*15190*/  SHF.L.U32 R11, R11, R22.reuse, RZ ;  /* 0x000000160b0b7219 */ /* 0x080fe400000006ff */
[-C--:B------:R-:W-:Y:S01]  /*151a0*/  SHF.R.U32.HI R9, RZ, R22.reuse, R9 ;  /* 0x00000016ff097219 */ /* 0x080fe20000011609 */
[----:B------:R-:W-:Y:S01]  /*151b0*/  IMAD.MOV.U32 R8, RZ, RZ, R18 ;  /* 0x000000ffff087224 */ /* 0x000fe200078e0012 */
[----:B------:R-:W-:Y:S01]  /*151c0*/  SHF.L.U32 R228, R13, R22, RZ ;  /* 0x000000160de47219 */ /* 0x000fe200000006ff */
[----:B------:R-:W3:Y:S01]  /*151d0*/  LDC R28, c[0x0][0x638] ;  /* 0x00018e00ff1c7b82 */ /* 0x000ee20000000800 */
[----:B------:R-:W-:-:S07]  /*151e0*/  LOP3.LUT R25, RZ, R11, RZ, 0x33, !PT ;  /* 0x0000000bff197212 */ /* 0x000fce00078e33ff */
[----:B------:R-:W0:Y:S01]  /*151f0*/  LDC R29, c[0x0][0x610] ;  /* 0x00018400ff1d7b82 */ /* 0x000e220000000800 */
[----:B----4-:R-:W-:Y:S05]  /*15200*/  @!P0 BRA `(.L_x_38) ;  /* 0x0000000000288947 */ /* 0x010fea0003800000 */
[----:B------:R-:W4:Y:S02]  /*15210*/  LDC R13, c[0x0][0x64c] ;  /* 0x00019300ff0d7b82 */ /* 0x000f240000000800 */
[----:B----4-:R-:W-:-:S05]  /*15220*/  IADD3 R13, P0, R18, R13, RZ ;  /* 0x0000000d120d7210 */ /* 0x010fca0007f1e0ff */
[----:B------:R-:W-:-:S04]  /*15230*/  IMAD.X R15, RZ, RZ, R9, P0 ;  /* 0x000000ffff0f7224 */ /* 0x000fc800000e0609 */
[----:B------:R-:W-:-:S04]  /*15240*/  IMAD.WIDE.U32 R8, R15, R26, RZ ;  /* 0x0000001a0f087225 */ /* 0x000fc800078e00ff */
[----:B0-----:R-:W-:-:S04]  /*15250*/  IMAD.WIDE.U32 R10, P0, R13, R27, R8 ;  /* 0x0000001b0d0a7225 */ /* 0x001fc80007800008 */
[----:B------:R-:W-:-:S04]  /*15260*/  IMAD.WIDE.U32 R8, R13, R26, RZ ;  /* 0x0000001a0d087225 */ /* 0x000fc800078e00ff */
[----:B------:R-:W-:Y:S01]  /*15270*/  IMAD.X R13, RZ, RZ, RZ, P0 ;  /* 0x000000ffff0d7224 */ /* 0x000fe200000e06ff */
[----:B------:R-:W-:Y:S01]  /*15280*/  IADD3 RZ, P0, R9, R10, RZ ;  /* 0x0000000a09ff7210 */ /* 0x000fe20007f1e0ff */
[----:B------:R-:W-:-:S04]  /*15290*/  IMAD.MOV.U32 R12, RZ, RZ, R11 ;  /* 0x000000ffff0c7224 */ /* 0x000fc800078e000b */
[----:B------:R-:W-:-:S08]  /*152a0*/  IMAD.WIDE.U32.X R8, R15, R27, R12, P0 ;  /* 0x0000001b0f087225 */ /* 0x000fd000000e040c */
.L_x_38:
[----:B0-----:R-:W0:Y:S01]  /*152b0*/  LDC R10, c[0x0][0x65c] ;  /* 0x00019700ff0a7b82 */ /* 0x001e220000000800 */
[----:B-1----:R-:W-:Y:S01]  /*152c0*/  SHF.R.U64 R8, R8, R24, R9 ;  /* 0x0000001808087219 */ /* 0x002fe20000001209 */
[----:B------:R-:W-:Y:S01]  /*152d0*/  VIADD R13, R21, 0xffffffff ;  /* 0xffffffff150d7836 */ /* 0x000fe20000000000 */
[----:B------:R-:W-:Y:S01]  /*152e0*/  LOP3.LUT R11, R14, R25, RZ, 0xc0, !PT ;  /* 0x000000190e0b7212 */ /* 0x000fe200078ec0ff */
[----:B------:R-:W-:Y:S02]  /*152f0*/  IMAD.MOV R17, RZ, RZ, -R17 ;  /* 0x000000ffff117224 */ /* 0x000fe400078e0a11 */
[----:B------:R-:W-:Y:S02]  /*15300*/  IMAD.MOV R9, RZ, RZ, -R8 ;  /* 0x000000ffff097224 */ /* 0x000fe400078e0a08 */
[----:B------:R-:W-:Y:S01]  /*15310*/  IMAD R228, R228, R8, R11 ;  /* 0x00000008e4e47224 */ /* 0x000fe200078e020b */
[----:B------:R-:W-:Y:S01]  /*15320*/  LOP3.LUT R11, R16, R13, RZ, 0xc0, !PT ;  /* 0x0000000d100b7212 */ /* 0x000fe200078ec0ff */
[----:B---3--:R-:W-:-:S02]  /*15330*/  IMAD R8, R9, R28, R18 ;  /* 0x0000001c09087224 */ /* 0x008fc400078e0212 */
[----:B------:R-:W-:Y:S02]  /*15340*/  IMAD.MOV.U32 R9, RZ, RZ, 0x1 ;  /* 0x00000001ff097424 */ /* 0x000fe400078e00ff */
[----:B------:R-:W-:Y:S01]  /*15350*/  IMAD R11, R8, R21, R11 ;  /* 0x00000015080b7224 */ /* 0x000fe200078e020b */
[----:B0-----:R-:W-:-:S13]  /*15360*/  ISETP.NE.AND P0, PT, R10, 0x1, PT ;  /* 0x000000010a00780c */ /* 0x001fda0003f05270 */
[----:B--2---:R-:W-:-:S04]  /*15370*/  @P0 IMAD R23, R20, R17, R19 ;  /* 0x0000001114170224 */ /* 0x004fc800078e0213 */
[----:B------:R-:W-:-:S05]  /*15380*/  IMAD R228, R228, R29, R23 ;  /* 0x0000001de4e47224 */ /* 0x000fca00078e0217 */
[----:B------:R-:W-:Y:S02]  /*15390*/  SEL R8, R11, R228, !P0 ;  /* 0x000000e40b087207 */ /* 0x000fe40004000000 */
[----:B------:R-:W-:-:S03]  /*153a0*/  SEL R228, R228, R11, !P0 ;  /* 0x0000000be4e47207 */ /* 0x000fc60004000000 */
[----:B------:R1:W-:Y:S04]  /*153b0*/  STL [R1+0x118], R8 ;  /* 0x0001180801007387 */ /* 0x0003e80000100800 */
.L_x_36:
[----:B------:R2:W-:Y:S01]  /*153c0*/  STL [R1+0x11c], R228 ;  /* 0x00011ce401007387 */ /* 0x0005e20000100800 */
[----:B------:R-:W-:Y:S01]  /*153d0*/  LOP3.LUT P0, RZ, R9, 0xff, RZ, 0xc0, !PT ;  /* 0x000000ff09ff7812 */ /* 0x000fe2000780c0ff */
[----:B------:R-:W-:-:S04]  /*153e0*/  UIMAD.WIDE.U32 UR12, UR5, -0x55555555, URZ ;  /* 0xaaaaaaab050c78a5 */ /* 0x000fc8000f8e003f */
[----:B------:R-:W-:-:S04]  /*153f0*/  USHF.R.U32.HI UR12, URZ, 0x1, UR13 ;  /* 0x000000013f0c7899 */ /* 0x000fc8000801160d */
[----:B------:R-:W-:-:S04]  /*15400*/  UIMAD UR5, UR12, -0x3, UR5 ;  /* 0xfffffffd0c0578a4 */ /* 0x000fc8000f8e0205 */
[----:B--2---:R-:W-:Y:S08]  /*15410*/  @P0 BRA `(.L_x_39) ;  /* 0xfffffebc00200947 */ /* 0x004ff0000383ffff */
[----:B------:R-:W-:Y:S05]  /*15420*/  EXIT ;  /* 0x000000000000794d */ /* 0x000fea0003800000 */
.L_x_3:
[----:B------:R-:W2:Y:S01]  /*15430*/  LDL R18, [R1+0x114] ;  /* 0x0001140001127983 */ /* 0x000ea20000100800 */
[----:B------:R-:W-:-:S03]  /*15440*/  ULDC.64 UR4, c[0x0][0x650] ;  /* 0x0001940000047ab9 */ /* 0x000fc60000000a00 */
[----:B------:R-:W3:Y:S01]  /*15450*/  LDL R19, [R1+0x110] ;  /* 0x0001100001137983 */ /* 0x000ee20000100800 */
[----:B------:R-:W-:Y:S01]  /*15460*/  PRMT R0, RZ, 0x7610, R0 ;  /* 0x00007610ff007816 */ /* 0x000fe20000000000 */
[----:B------:R-:W-:Y:S02]  /*15470*/  IMAD.MOV.U32 R5, RZ, RZ, -0x1 ;  /* 0xffffffffff057424 */ /* 0x000fe400078e00ff */
[----:B------:R-:W-:Y:S02]  /*15480*/  IMAD.MOV.U32 R7, RZ, RZ, -0x1 ;  /* 0xffffffffff077424 */ /* 0x000fe400078e00ff */
[----:B------:R-:W-:Y:S01]  /*15490*/  IMAD.MOV.U32 R6, RZ, RZ, -0x1 ;  /* 0xffffffffff067424 */ /* 0x000fe200078e00ff */
[----:B--2---:R-:W-:-:S04]  /*154a0*/  ISETP.GE.U32.AND P0, PT, R18, UR4, PT ;  /* 0x0000000412007c0c */ /* 0x004fc8000bf06070 */
[----:B---3--:R-:W-:-:S13]  /*154b0*/  ISETP.GE.U32.AND.EX P0, PT, R19, UR5, PT, P0 ;  /* 0x0000000513007c0c */ /* 0x008fda000bf06100 */
[----:B------:R-:W-:Y:S05]  /*154c0*/  @P0 BRA `(.L_x_40) ;  /* 0x00000004006c0947 */ /* 0x000fea0003800000 */
[----:B------:R-:W0:Y:S01]  /*154d0*/  LDC.64 R12, c[0x0][0x628] ;  /* 0x00018a00ff0c7b82 */ /* 0x000e220000000a00 */
[----:B------:R-:W-:Y:S02]  /*154e0*/  IMAD.MOV.U32 R10, RZ, RZ, R18 ;  /* 0x000000ffff0a7224 */ /* 0x000fe400078e0012 */
[----:B------:R-:W-:-:S05]  /*154f0*/  IMAD.MOV.U32 R11, RZ, RZ, R19 ;  /* 0x000000ffff0b7224 */ /* 0x000fca00078e0013 */
[----:B------:R-:W1:Y:S08]  /*15500*/  LDC R14, c[0x0][0x630] ;  /* 0x00018c00ff0e7b82 */ /* 0x000e700000000800 */
[----:B------:R-:W2:Y:S01]  /*15510*/  LDC.64 R16, c[0x0][0x620] ;  /* 0x00018800ff107b82 */ /* 0x000ea20000000a00 */
[----:B0-----:R-:W-:-:S04]  /*15520*/  ISETP.NE.U32.AND P0, PT, R12, RZ, PT ;  /* 0x000000ff0c00720c */ /* 0x001fc80003f05070 */
[----:B------:R-:W-:-:S13]  /*15530*/  ISETP.NE.AND.EX P0, PT, R13, RZ, PT, P0 ;  /* 0x000000ff0d00720c */ /* 0x000fda0003f05300 */
[----:B-12---:R-:W-:Y:S05]  /*15540*/  @!P0 BRA `(.L_x_41) ;  /* 0x0000000000288947 */ /* 0x006fea0003800000 */
[----:B------:R-:W0:Y:S02]  /*15550*/  LDC R0, c[0x0][0x634] ;  /* 0x00018d00ff007b82 */ /* 0x000e240000000800 */
[----:B0-----:R-:W-:-:S05]  /*15560*/  IADD3 R5, P0, R18, R0, RZ ;  /* 0x0000000012057210 */ /* 0x001fca0007f1e0ff */
        /* <DEDUP_REMOVED lines=8> */
.L_x_41:
[--C-:B------:R-:W-:Y:S01]  /*155f0*/  SHF.R.U64 R12, R10, R14, R11.reuse ;  /* 0x0000000e0a0c7219 */ /* 0x100fe2000000120b */
[----:B------:R-:W0:Y:S01]  /*15600*/  LDC.64 R20, c[0x0][0x640] ;  /* 0x00019000ff147b82 */ /* 0x000e220000000a00 */
[----:B------:R-:W-:Y:S01]  /*15610*/  I2FP.F32.U32 R9, R2 ;  /* 0x0000000200097245 */ /* 0x000fe20000201000 */
[----:B------:R-:W-:Y:S01]  /*15620*/  ULDC UR4, c[0x0][0x150] ;  /* 0x0000540000047ab9 */ /* 0x000fe20000000800 */
[----:B------:R-:W-:Y:S01]  /*15630*/  SHF.R.U32.HI R0, RZ, R14, R11 ;  /* 0x0000000eff007219 */ /* 0x000fe2000001160b */
[----:B------:R-:W-:Y:S01]  /*15640*/  IMAD.MOV.U32 R6, RZ, RZ, R18 ;  /* 0x000000ffff067224 */ /* 0x000fe200078e0012 */
[----:B------:R-:W-:Y:S01]  /*15650*/  IADD3 R3, P0, RZ, -R12, RZ ;  /* 0x8000000cff037210 */ /* 0x000fe20007f1e0ff */
[----:B------:R-:W-:Y:S01]  /*15660*/  FMUL R9, R9, UR4 ;  /* 0x0000000409097c20 */ /* 0x000fe20008400000 */
[----:B------:R-:W-:Y:S01]  /*15670*/  IMAD.MOV.U32 R7, RZ, RZ, R19 ;  /* 0x000000ffff077224 */ /* 0x000fe200078e0013 */
[----:B------:R-:W1:Y:S01]  /*15680*/  LDC R8, c[0x0][0x618] ;  /* 0x00018600ff087b82 */ /* 0x000e620000000800 */
[----:B------:R-:W-:Y:S01]  /*15690*/  ULDC UR4, c[0x0][0x154] ;  /* 0x0000550000047ab9 */ /* 0x000fe20000000800 */
[----:B------:R-:W-:-:S02]  /*156a0*/  IMAD.X R5, RZ, RZ, ~R0, P0 ;  /* 0x000000ffff057224 */ /* 0x000fc400000e0e00 */
[----:B------:R-:W2:Y:S01]  /*156b0*/  F2I.U32.TRUNC.NTZ R9, R9 ;  /* 0x0000000900097305 */ /* 0x000ea2000020f000 */
[----:B------:R-:W-:-:S03]  /*156c0*/  IMAD.WIDE.U32 R6, R3, R16, R6 ;  /* 0x0000001003067225 */ /* 0x000fc600078e0006 */
[----:B------:R-:W3:Y:S01]  /*156d0*/  LDC R11, c[0x0][0x144] ;  /* 0x00005100ff0b7b82 */ /* 0x000ee20000000800 */
[----:B------:R-:W-:Y:S01]  /*156e0*/  IMAD R0, R5, R16, RZ ;  /* 0x0000001005007224 */ /* 0x000fe200078e02ff */
[----:B------:R-:W-:-:S03]  /*156f0*/  I2FP.F32.U32 R5, R4 ;  /* 0x0000000400057245 */ /* 0x000fc60000201000 */
[----:B------:R-:W-:Y:S02]  /*15700*/  IMAD R3, R3, R17, R0 ;  /* 0x0000001103037224 */ /* 0x000fe400078e0200 */
[----:B------:R-:W-:Y:S01]  /*15710*/  FMUL R5, R5, UR4 ;  /* 0x0000000405057c20 */ /* 0x000fe20008400000 */
[----:B------:R-:W4:Y:S01]  /*15720*/  LDC R14, c[0x0][0x608] ;  /* 0x00018200ff0e7b82 */ /* 0x000f220000000800 */
[----:B------:R-:W-:Y:S01]  /*15730*/  IMAD.IADD R3, R7, 0x1, R3 ;  /* 0x0000000107037824 */ /* 0x000fe200078e0203 */
[----:B0-----:R-:W-:Y:S01]  /*15740*/  ISETP.NE.U32.AND P0, PT, R20, RZ, PT ;  /* 0x000000ff1400720c */ /* 0x001fe20003f05070 */
[----:B--2---:R-:W-:-:S03]  /*15750*/  IMAD.MOV R0, RZ, RZ, -R9 ;  /* 0x000000ffff007224 */ /* 0x004fc600078e0a09 */
[----:B------:R-:W-:Y:S02]  /*15760*/  ISETP.NE.AND.EX P0, PT, R21, RZ, PT, P0 ;  /* 0x000000ff1500720c */ /* 0x000fe40003f05300 */
[----:B------:R-:W0:Y:S01]  /*15770*/  LDC R19, c[0x0][0x658] ;  /* 0x00019600ff137b82 */ /* 0x000e220000000800 */
[-CC-:B-1----:R-:W-:Y:S01]  /*15780*/  SHF.R.U64 R10, R6, R8.reuse, R3.reuse ;  /* 0x00000008060a7219 */ /* 0x182fe20000001203 */
[----:B------:R-:W-:Y:S01]  /*15790*/  IMAD.MOV.U32 R6, RZ, RZ, -0x1 ;  /* 0xffffffffff067424 */ /* 0x000fe200078e00ff */
[----:B------:R-:W-:-:S05]  /*157a0*/  SHF.R.U32.HI R3, RZ, R8, R3 ;  /* 0x00000008ff037219 */ /* 0x000fca0000011603 */
[----:B------:R-:W1:Y:S01]  /*157b0*/  LDC R17, c[0x0][0x148] ;  /* 0x00005200ff117b82 */ /* 0x000e620000000800 */
[----:B---3--:R-:W-:Y:S02]  /*157c0*/  IMAD R18, R11, R0, R2 ;  /* 0x000000000b127224 */ /* 0x008fe400078e0202 */
[----:B------:R-:W-:-:S05]  /*157d0*/  IMAD.MOV.U32 R2, RZ, RZ, 0x1 ;  /* 0x00000001ff027424 */ /* 0x000fca00078e00ff */
[----:B------:R-:W2:Y:S01]  /*157e0*/  LDC R16, c[0x0][0x600] ;  /* 0x00018000ff107b82 */ /* 0x000ea20000000800 */
[-CC-:B----4-:R-:W-:Y:S02]  /*157f0*/  SHF.R.U64 R13, R10, R14.reuse, R3.reuse ;  /* 0x0000000e0a0d7219 */ /* 0x190fe40000001203 */
[----:B------:R-:W-:Y:S02]  /*15800*/  SHF.R.U32.HI R0, RZ, R14, R3 ;  /* 0x0000000eff007219 */ /* 0x000fe40000011603 */
[----:B------:R3:W4:Y:S03]  /*15810*/  F2I.U32.TRUNC.NTZ R14, R5 ;  /* 0x00000005000e7305 */ /* 0x000726000020f000 */
[----:B------:R-:W1:Y:S01]  /*15820*/  LDC R22, c[0x0][0x648] ;  /* 0x00019200ff167b82 */ /* 0x000e620000000800 */
[-C--:B0-----:R-:W-:Y:S02]  /*15830*/  SHF.R.U64 R15, R13, R19.reuse, R0 ;  /* 0x000000130d0f7219 */ /* 0x081fe40000001200 */
[----:B------:R-:W-:-:S02]  /*15840*/  SHF.L.U32 R6, R6, R19, RZ ;  /* 0x0000001306067219 */ /* 0x000fc400000006ff */
[-C--:B------:R-:W-:Y:S02]  /*15850*/  SHF.R.U32.HI R3, RZ, R19.reuse, R0 ;  /* 0x00000013ff037219 */ /* 0x080fe40000011600 */
[----:B------:R-:W-:Y:S01]  /*15860*/  SHF.L.U32 R19, R2, R19, RZ ;  /* 0x0000001302137219 */ /* 0x000fe200000006ff */
[----:B------:R-:W0:Y:S01]  /*15870*/  LDC R23, c[0x0][0x638] ;  /* 0x00018e00ff177b82 */ /* 0x000e220000000800 */
[----:B------:R-:W-:Y:S01]  /*15880*/  LOP3.LUT R24, RZ, R6, RZ, 0x33, !PT ;  /* 0x00000006ff187212 */ /* 0x000fe200078e33ff */
        /* <DEDUP_REMOVED lines=13> */
.L_x_42:
[----:B------:R-:W3:Y:S01]  /*15960*/  LDC R0, c[0x0][0x65c] ;  /* 0x00019700ff007b82 */ /* 0x000ee20000000800 */
[----:B-1----:R-:W-:Y:S01]  /*15970*/  SHF.R.U64 R3, R2, R22, R3 ;  /* 0x0000001602037219 */ /* 0x002fe20000001203 */
[----:B--2---:R-:W-:Y:S02]  /*15980*/  VIADD R7, R16, 0xffffffff ;  /* 0xffffffff10077836 */ /* 0x004fe40000000000 */
[----:B------:R-:W-:Y:S02]  /*15990*/  IMAD.MOV R14, RZ, RZ, -R14 ;  /* 0x000000ffff0e7224 */ /* 0x000fe400078e0a0e */
[----:B------:R-:W-:Y:S02]  /*159a0*/  IMAD.MOV R2, RZ, RZ, -R3 ;  /* 0x000000ffff027224 */ /* 0x000fe400078e0a03 */
[----:B------:R-:W-:Y:S01]  /*159b0*/  IMAD.MOV.U32 R6, RZ, RZ, R12 ;  /* 0x000000ffff067224 */ /* 0x000fe200078e000c */
[----:B---3--:R-:W-:Y:S02]  /*159c0*/  ISETP.NE.AND P0, PT, R0, 0x1, PT ;  /* 0x000000010000780c */ /* 0x008fe40003f05270 */
[----:B------:R-:W-:-:S05]  /*159d0*/  LOP3.LUT R0, R13, R24, RZ, 0xc0, !PT ;  /* 0x000000180d007212 */ /* 0x000fca00078ec0ff */
[----:B------:R-:W-:Y:S01]  /*159e0*/  IMAD R5, R19, R3, R0 ;  /* 0x0000000313057224 */ /* 0x000fe200078e0200 */
[----:B------:R-:W-:Y:S01]  /*159f0*/  LOP3.LUT R3, R10, R7, RZ, 0xc0, !PT ;  /* 0x000000070a037212 */ /* 0x000fe200078ec0ff */
[----:B0-----:R-:W-:-:S04]  /*15a00*/  IMAD R0, R2, R23, R15 ;  /* 0x0000001702007224 */ /* 0x001fc800078e020f */
[----:B------:R-:W-:Y:S02]  /*15a10*/  @P0 IMAD R18, R17, R14, R4 ;  /* 0x0000000e11120224 */ /* 0x000fe400078e0204 */
[----:B------:R-:W-:Y:S02]  /*15a20*/  IMAD R2, R0, R16, R3 ;  /* 0x0000001000027224 */ /* 0x000fe400078e0203 */
[----:B------:R-:W-:Y:S02]  /*15a30*/  IMAD R5, R5, R25, R18 ;  /* 0x0000001905057224 */ /* 0x000fe400078e0212 */
[----:B------:R-:W-:-:S03]  /*15a40*/  IMAD.MOV.U32 R4, RZ, RZ, 0x1 ;  /* 0x00000001ff047424 */ /* 0x000fc600078e00ff */
[----:B------:R-:W-:Y:S02]  /*15a50*/  SEL R7, R2, R5, !P0 ;  /* 0x0000000502077207 */ /* 0x000fe40004000000 */
[----:B------:R-:W-:Y:S02]  /*15a60*/  PRMT R0, R4, 0x7610, R0 ;  /* 0x0000761004007816 */ /* 0x000fe40000000000 */
[----:B------:R-:W-:-:S07]  /*15a70*/  SEL R5, R5, R2, !P0 ;  /* 0x0000000205057207 */ /* 0x000fce0004000000 */
.L_x_40:
[----:B------:R-:W-:-:S08]  /*15a80*/  NOP ;  /* 0x0000000000007918 */ /* 0x000fd00000000000 */
[----:B------:R-:W0:-:S00]  /*15a90*/  USETMAXREG.DEALLOC.CTAPOOL 0x28 ;  /* 0x00000028000079c8 */ /* 0x000e0000080e0500 */
[----:B------:R-:W-:-:S13]  /*15aa0*/  ISETP.NE.AND P0, PT, RZ, UR6, PT ;  /* 0x00000006ff007c0c */ /* 0x000fda000bf05270 */
[----:B------:R-:W-:Y:S05]  /*15ab0*/  @P0 EXIT ;  /* 0x000000000000094d */ /* 0x000fea0003800000 */
[----:B0-----:R-:W-:Y:S01]  /*15ac0*/  LOP3.LUT P0, RZ, R0, 0xff, RZ, 0xc0, !PT ;  /* 0x000000ff00ff7812 */ /* 0x001fe2000780c0ff */
[----:B------:R-:W-:Y:S02]  /*15ad0*/  IMAD.MOV.U32 R0, RZ, RZ, 0x1 ;  /* 0x00000001ff007424 */ /* 0x000fe400078e00ff */
[----:B------:R-:W-:-:S10]  /*15ae0*/  IMAD.MOV.U32 R10, RZ, RZ, RZ ;  /* 0x000000ffff0a7224 */ /* 0x000fd400078e00ff */
[----:B------:R-:W-:Y:S05]  /*15af0*/  @!P0 BRA `(.L_x_43) ;  /* 0x0000000c00548947 */ /* 0x000fea0003800000 */
[----:B------:R-:W0:Y:S01]  /*15b00*/  LDC R0, c[0x0][0x28c] ;  /* 0x0000a300ff007b82 */ /* 0x000e220000000800 */
[----:B------:R-:W1:Y:S01]  /*15b10*/  S2R R2, SR_TID.X ;  /* 0x0000000000027919 */ /* 0x000e620000002100 */
[----:B------:R-:W-:Y:S01]  /*15b20*/  ULDC UR5, c[0x0][0x658] ;  /* 0x0001960000057ab9 */ /* 0x000fe20000000800 */
[----:B------:R-:W-:Y:S01]  /*15b30*/  UMOV UR6, 0xffffffff ;  /* 0xffffffff00067882 */ /* 0x000fe20000000000 */
[----:B------:R-:W-:Y:S01]  /*15b40*/  UMOV UR9, 0x1 ;  /* 0x0000000100097882 */ /* 0x000fe20000000000 */
[----:B------:R-:W-:Y:S01]  /*15b50*/  USHF.L.U32 UR10, UR6, UR5, URZ ;  /* 0x00000005060a7299 */ /* 0x000fe2000800063f */
[----:B------:R-:W-:Y:S01]  /*15b60*/  BSSY B0, `(.L_x_43) ;  /* 0x00000ce000007945 */ /* 0x000fe20003800000 */
[----:B------:R-:W-:Y:S01]  /*15b70*/  ULDC UR8, c[0x0][0xc] ;  /* 0x0000030000087ab9 */ /* 0x000fe20000000800 */
[----:B------:R-:W-:Y:S01]  /*15b80*/  USHF.L.U32 UR5, UR9, UR5, URZ ;  /* 0x0000000509057299 */ /* 0x000fe2000800063f */
[----:B------:R-:W-:Y:S01]  /*15b90*/  IMAD.MOV.U32 R12, RZ, RZ, 0x1 ;  /* 0x00000001ff0c7424 */ /* 0x000fe200078e00ff */
[----:B------:R-:W-:Y:S01]  /*15ba0*/  ULDC UR4, c[0x0][0x600] ;  /* 0x0001800000047ab9 */ /* 0x000fe20000000800 */
[----:B------:R-:W-:Y:S01]  /*15bb0*/  ULDC UR9, c[0x0][0x10] ;  /* 0x0000040000097ab9 */ /* 0x000fe20000000800 */
[----:B------:R-:W-:Y:S01]  /*15bc0*/  ULDC UR6, c[0x0][0x14] ;  /* 0x0000050000067ab9 */ /* 0x000fe20000000800 */
[----:B------:R-:W-:Y:S01]  /*15bd0*/  UIMAD.WIDE.U32 UR8, UR8, UR9, URZ ;  /* 0x00000009080872a5 */ /* 0x000fe2000f8e003f */
[----:B------:R-:W-:Y:S01]  /*15be0*/  IMAD.MOV.U32 R10, RZ, RZ, RZ ;  /* 0x000000ffff0a7224 */ /* 0x000fe200078e00ff */
[----:B------:R-:W-:-:S02]  /*15bf0*/  ULOP3.LUT UR21, UR7, 0x2, URZ, 0xfc, !UPT ;  /* 0x0000000207157892 */ /* 0x000fc4000f8efc3f */
[----:B------:R-:W-:Y:S02]  /*15c00*/  UIMAD.WIDE.U32 UR22, UR8, UR6, URZ ;  /* 0x00000006081672a5 */ /* 0x000fe4000f8e003f */
[----:B------:R-:W-:Y:S02]  /*15c10*/  UIMAD UR13, UR9, UR6, URZ ;  /* 0x00000006090d72a4 */ /* 0x000fe4000f8e023f */
[----:B------:R-:W-:Y:S02]  /*15c20*/  UIADD3 UR4, UR4, -0x1, URZ ;  /* 0xffffffff04047890 */ /* 0x000fe4000fffe03f */
[----:B------:R-:W-:Y:S01]  /*15c30*/  ULOP3.LUT UR19, URZ, UR10, URZ, 0x33, !UPT ;  /* 0x0000000a3f137292 */ /* 0x000fe2000f8e333f */
[----:B0-----:R-:W-:Y:S01]  /*15c40*/  VIADD R0, R0, 0x7f ;  /* 0x0000007f00007836 */ /* 0x001fe20000000000 */
[----:B------:R-:W-:Y:S01]  /*15c50*/  UIADD3 UR13, UR23, UR13, URZ ;  /* 0x0000000d170d7290 */ /* 0x000fe2000fffe03f */
[----:B------:R-:W-:-:S03]  /*15c60*/  ULDC.64 UR24, c[0x0][0x198] ;  /* 0x0000660000187ab9 */ /* 0x000fc60000000a00 */
[----:B------:R-:W-:-:S04]  /*15c70*/  SHF.R.S32.HI R3, RZ, 0x1f, R0 ;  /* 0x0000001fff037819 */ /* 0x000fc80000011400 */
[----:B------:R-:W-:Y:S01]  /*15c80*/  LEA.HI R3, R3, R0, RZ, 0x7 ;  /* 0x0000000003037211 */ /* 0x000fe200078f38ff */
[----:B------:R-:W-:Y:S01]  /*15c90*/  IMAD.MOV.U32 R0, RZ, RZ, 0x1 ;  /* 0x00000001ff007424 */ /* 0x000fe200078e00ff */
[C---:B-1----:R-:W-:Y:S02]  /*15ca0*/  LOP3.LUT P2, RZ, R2.reuse, 0x7f, RZ, 0xc0, !PT ;  /* 0x0000007f02ff7812 */ /* 0x042fe4000784c0ff */
[----:B------:R-:W-:Y:S02]  /*15cb0*/  SHF.R.S32.HI R9, RZ, 0x7, R3 ;  /* 0x00000007ff097819 */ /* 0x000fe40000011403 */
[----:B------:R-:W-:-:S03]  /*15cc0*/  LOP3.LUT P0, RZ, R2, 0x1f, RZ, 0xc0, !PT ;  /* 0x0000001f02ff7812 */ /* 0x000fc6000780c0ff */
[----:B------:R-:W-:Y:S01]  /*15cd0*/  VIADD R8, R9, 0x1 ;  /* 0x0000000109087836 */ /* 0x000fe20000000000 */
[----:B------:R-:W-:-:S13]  /*15ce0*/  PLOP3.LUT P0, PT, P0, P2, PT, 0x8a, 0x0 ;  /* 0x000000000000781c */ /* 0x000fda0000705172 */
.L_x_55:
[----:B------:R-:W-:-:S03]  /*15cf0*/  UMOV UR6, 0xffffffff ;  /* 0xffffffff00067882 */ /* 0x000fc60000000000 */
[----:B------:R-:W-:Y:S05]  /*15d00*/  BRA.DIV UR6, `(.L_x_44) ;  /* 0x0000000e06a87947 */ /* 0x000fea000b800000 */
[----:B------:R-:W-:-:S13]  /*15d10*/  ELECT P1, URZ, PT ;  /* 0x00000000003f782f */ /* 0x000fda0003820000 */
.L_x_65:
[----:B------:R-:W0:Y:S01]  /*15d20*/  LDC R2, c[0x0][0x28c] ;  /* 0x0000a300ff027b82 */ /* 0x000e220000000800 */
[----:B------:R-:W-:Y:S01]  /*15d30*/  BSSY B1, `(.L_x_45) ;  /* 0x0000038000017945 */ /* 0x000fe20003800000 */
[----:B0-----:R-:W-:-:S13]  /*15d40*/  ISETP.LT.OR P1, PT, R2, 0x1, !P1 ;  /* 0x000000010200780c */ /* 0x001fda0004f21670 */
[----:B------:R-:W-:Y:S05]  /*15d50*/  @P1 BRA `(.L_x_46) ;  /* 0x0000000000d41947 */ /* 0x000fea0003800000 */
[----:B------:R-:W-:Y:S02]  /*15d60*/  IMAD R11, R7, 0x60, RZ ;  /* 0x00000060070b7824 */ /* 0x000fe400078e02ff */
[----:B------:R-:W-:Y:S02]  /*15d70*/  IMAD R13, R5, 0x180, RZ ;  /* 0x00000180050d7824 */ /* 0x000fe400078e02ff */
[----:B------:R-:W-:Y:S02]  /*15d80*/  IMAD.MOV.U32 R16, RZ, RZ, RZ ;  /* 0x000000ffff107224 */ /* 0x000fe400078e00ff */
[----:B------:R-:W-:Y:S02]  /*15d90*/  IMAD.MOV.U32 R2, RZ, RZ, R8 ;  /* 0x000000ffff027224 */ /* 0x000fe400078e0008 */
[----:B------:R-:W-:Y:S02]  /*15da0*/  IMAD.MOV.U32 R3, RZ, RZ, R0 ;  /* 0x000000ffff037224 */ /* 0x000fe400078e0000 */
[----:B------:R-:W-:-:S07]  /*15db0*/  IMAD.MOV.U32 R4, RZ, RZ, R10 ;  /* 0x000000ffff047224 */ /* 0x000fce00078e000a */
.L_x_50:
[----:B------:R-:W0:Y:S01]  /*15dc0*/  S2R R14, SR_CgaCtaId ;  /* 0x00000000000e7919 */ /* 0x000e220000008800 */
[----:B------:R-:W-:Y:S01]  /*15dd0*/  MOV R5, 0x400 ;  /* 0x0000040000057802 */ /* 0x000fe20000000f00 */
[----:B------:R-:W1:Y:S03]  /*15de0*/  @!P2 LDC R7, c[0x0][0x500] ;  /* 0x00014000ff07ab82 */ /* 0x000e660000000800 */
[----:B0-----:R-:W-:Y:S02]  /*15df0*/  LEA R15, R14, R5, 0x18 ;  /* 0x000000050e0f7211 */ /* 0x001fe400078ec0ff */
[----:B------:R-:W-:-:S03]  /*15e00*/  SHF.L.U32 R5, R3, 0x1f, RZ ;  /* 0x0000001f03057819 */ /* 0x000fc600000006ff */
[----:B------:R-:W-:-:S04]  /*15e10*/  IMAD R14, R4, 0x8, R15 ;  /* 0x00000008040e7824 */ /* 0x000fc800078e020f */
[----:B------:R-:W0:Y:S02]  /*15e20*/  SYNCS.PHASECHK.TRANS64.TRYWAIT P1, [R14+URZ+0x18], R5 ;  /* 0x000018050e0075a7 */ /* 0x000e24000802017f */
[----:B01----:R-:W-:Y:S05]  /*15e30*/  @!P1 BRA `(.L_x_47) ;  /* 0x0000000c007c9947 */ /* 0x003fea0003800000 */
.L_x_66:
[----:B------:R-:W-:Y:S01]  /*15e40*/  UPRMT UR6, UR21, 0x9910, URZ ;  /* 0x0000991015067896 */ /* 0x000fe2000800003f */
[----:B------:R1:W-:Y:S03]  /*15e50*/  @!P2 SYNCS.ARRIVE.TRANS64 RZ, [R14+URZ], R7 ;  /* 0x000000070effa9a7 */ /* 0x0003e6000800003f */
[----:B------:R-:W-:-:S06]  /*15e60*/  UISETP.NE.AND UP0, UPT, UR6, 0x2, UPT ;  /* 0x000000020600788c */ /* 0x000fcc000bf05270 */
[----:B------:R-:W-:-:S13]  /*15e70*/  PLOP3.LUT P1, PT, PT, PT, UP0, 0x80, 0x0 ;  /* 0x000000000000781c */ /* 0x000fda0003f2f008 */
[----:B-1----:R-:W-:Y:S05]  /*15e80*/  @P1 BRA `(.L_x_48) ;  /* 0x0000000000041947 */ /* 0x002fea0003800000 */
[----:B------:R-:W-:Y:S01]  /*15e90*/  BPT.TRAP 0x1 ;  /* 0x000000040000795c */ /* 0x000fe20000300000 */
.L_x_48:
[----:B------:R-:W-:Y:S05]  /*15ea0*/  @P0 BRA `(.L_x_49) ;  /* 0x0000000000040947 */ /* 0x000fea0003800000 */
[----:B------:R-:W-:Y:S01]  /*15eb0*/  BPT.TRAP 0x1 ;  /* 0x000000040000795c */ /* 0x000fe20000300000 */
.L_x_49:
[--C-:B0-----:R-:W-:Y:S01]  /*15ec0*/  IMAD R5, R4, 0xc000, R15.reuse ;  /* 0x0000c00004057824 */ /* 0x101fe200078e020f */
[----:B------:R-:W-:Y:S01]  /*15ed0*/  R2UR UR9, R14 ;  /* 0x000000000e0972ca */ /* 0x000fe200000e0000 */
[----:B------:R-:W-:Y:S01]  /*15ee0*/  IMAD R15, R4, 0x3000, R15 ;  /* 0x00003000040f7824 */ /* 0x000fe200078e020f */
[----:B------:R-:W-:Y:S01]  /*15ef0*/  UIADD3 UR14, UP0, UR24, 0xf0, URZ ;  /* 0x000000f0180e7890 */ /* 0x000fe2000ff1e03f */
[----:B------:R-:W-:Y:S01]  /*15f00*/  VIADD R2, R2, 0xffffffff ;  /* 0xffffffff02027836 */ /* 0x000fe20000000000 */
[----:B------:R-:W-:Y:S01]  /*15f10*/  R2UR UR6, R5 ;  /* 0x00000000050672ca */ /* 0x000fe200000e0000 */
[----:B------:R-:W-:Y:S01]  /*15f20*/  UIADD3 UR26, UP1, UR24, 0x1f0, URZ ;  /* 0x000001f0181a7890 */ /* 0x000fe2000ff3e03f */
[----:B------:R-:W-:Y:S01]  /*15f30*/  R2UR UR8, R15 ;  /* 0x000000000f0872ca */ /* 0x000fe200000e0000 */
[----:B------:R-:W-:Y:S01]  /*15f40*/  UIADD3.X UR15, URZ, UR25, URZ, UP0, !UPT ;  /* 0x000000193f0f7290 */ /* 0x000fe200087fe43f */
[----:B------:R-:W-:Y:S01]  /*15f50*/  R2UR UR11, R13 ;  /* 0x000000000d0b72ca */ /* 0x000fe200000e0000 */
[----:B------:R-:W-:Y:S01]  /*15f60*/  VIADD R4, R4, 0x1 ;  /* 0x0000000104047836 */ /* 0x000fe20000000000 */
[----:B------:R-:W-:Y:S01]  /*15f70*/  R2UR UR10, R16 ;  /* 0x00000000100a72ca */ /* 0x000fe200000e0000 */
[----:B------:R-:W-:Y:S01]  /*15f80*/  UIADD3.X UR27, URZ, UR25, URZ, UP1, !UPT ;  /* 0x000000193f1b7290 */ /* 0x000fe20008ffe43f */
[----:B------:R-:W-:Y:S01]  /*15f90*/  R2UR UR12, R6 ;  /* 0x00000000060c72ca */ /* 0x000fe200000e0000 */
[----:B------:R-:W-:Y:S01]  /*15fa0*/  UMOV UR16, 0x0 ;  /* 0x0000000000107882 */ /* 0x000fe20000000000 */
[----:B------:R-:W-:Y:S01]  /*15fb0*/  R2UR UR20, R11 ;  /* 0x000000000b1472ca */ /* 0x000fe200000e0000 */
[----:B------:R-:W-:Y:S01]  /*15fc0*/  UMOV UR17, 0x10000000 ;  /* 0x1000000000117882 */ /* 0x000fe20000000000 */
[----:B------:R-:W-:Y:S01]  /*15fd0*/  ISETP.GT.AND P3, PT, R2, 0x1, PT ;  /* 0x000000010200780c */ /* 0x000fe20003f64270 */
[----:B------:R-:W-:Y:S01]  /*15fe0*/  UIADD3 UR6, UR6, 0x100, URZ ;  /* 0x0000010006067890 */ /* 0x000fe2000fffe03f */
[----:B------:R-:W-:Y:S01]  /*15ff0*/  ISETP.NE.AND P1, PT, R4, 0x3, PT ;  /* 0x000000030400780c */ /* 0x000fe20003f25270 */
[----:B------:R-:W-:Y:S01]  /*16000*/  UIADD3 UR18, UR8, 0x24100, URZ ;  /* 0x0002410008127890 */ /* 0x000fe2000fffe03f */
[----:B------:R-:W-:-:S02]  /*16010*/  VIADD R16, R16, 0x80 ;  /* 0x0000008010107836 */ /* 0x000fc40000000000 */
[----:B------:R-:W-:Y:S02]  /*16020*/  SEL R14, RZ, 0x1, P1 ;  /* 0x00000001ff0e7807 */ /* 0x000fe40000800000 */
[----:B------:R-:W-:Y:S01]  /*16030*/  UMOV UR8, UR6 ;  /* 0x0000000600087c82 */ /* 0x000fe20008000000 */
[----:B------:R-:W-:Y:S01]  /*16040*/  SEL R4, R4, RZ, P1 ;  /* 0x000000ff04047207 */ /* 0x000fe20000800000 */
[----:B------:R0:W-:Y:S01]  /*16050*/  UTMALDG.3D [UR8], [UR14], desc[UR16] ;  /* 0x000010080e0075b4 */ /* 0x0001e20008011000 */
[----:B------:R-:W-:Y:S01]  /*16060*/  LOP3.LUT R3, R3, R14, RZ, 0x3c, !PT ;  /* 0x0000000e03037212 */ /* 0x000fe200078e3cff */
[----:B0-----:R-:W-:Y:S01]  /*16070*/  UMOV UR8, UR18 ;  /* 0x0000001200087c82 */ /* 0x001fe20008000000 */
[----:B------:R-:W-:Y:S02]  /*16080*/  UMOV UR11, UR20 ;  /* 0x00000014000b7c82 */ /* 0x000fe40008000000 */
[----:B------:R0:W-:Y:S02]  /*16090*/  UTMALDG.3D [UR8], [UR26], desc[UR16] ;  /* 0x000010081a0075b4 */ /* 0x0001e40008011000 */
[----:B0-----:R-:W-:Y:S05]  /*160a0*/  @P3 BRA `(.L_x_50) ;  /* 0xfffffffc00443947 */ /* 0x001fea000383ffff */
.L_x_46:
[----:B------:R-:W-:Y:S05]  /*160b0*/  BSYNC B1 ;  /* 0x0000000000017941 */ /* 0x000fea0003800000 */
.L_x_45:
[----:B------:R-:W2:Y:S01]  /*160c0*/  LDL.LU R17, [R1+0x110] ;  /* 0x0001100001117983 */ /* 0x000ea20000300800 */
[----:B------:R-:W-:Y:S01]  /*160d0*/  LOP3.LUT P3, RZ, R12, 0xff, RZ, 0xc0, !PT ;  /* 0x000000ff0cff7812 */ /* 0x000fe2000786c0ff */
[C---:B------:R-:W-:Y:S01]  /*160e0*/  IMAD.IADD R10, R9.reuse, 0x1, R10 ;  /* 0x00000001090a7824 */ /* 0x040fe200078e020a */
[----:B------:R-:W-:Y:S01]  /*160f0*/  ULDC.64 UR8, c[0x0][0x650] ;  /* 0x0001940000087ab9 */ /* 0x000fe20000000a00 */
[----:B------:R-:W3:Y:S01]  /*16100*/  LDL.LU R14, [R1+0x114] ;  /* 0x00011400010e7983 */ /* 0x000ee20000300800 */
[----:B------:R-:W-:Y:S01]  /*16110*/  BSSY B1, `(.L_x_51) ;  /* 0x0000070000017945 */ /* 0x000fe20003800000 */
[----:B------:R-:W-:Y:S01]  /*16120*/  IMAD.MOV.U32 R7, RZ, RZ, -0x1 ;  /* 0xffffffffff077424 */ /* 0x000fe200078e00ff */
[----:B------:R-:W-:Y:S01]  /*16130*/  ISETP.GT.U32.AND P1, PT, R10, 0x2, PT ;  /* 0x000000020a00780c */ /* 0x000fe20003f24070 */
[----:B------:R-:W-:Y:S01]  /*16140*/  IMAD.MOV.U32 R6, RZ, RZ, -0x1 ;  /* 0xffffffffff067424 */ /* 0x000fe200078e00ff */
[----:B------:R-:W-:Y:S02]  /*16150*/  PRMT R12, RZ, 0x7610, R12 ;  /* 0x00007610ff0c7816 */ /* 0x000fe4000000000c */
[----:B------:R-:W-:-:S03]  /*16160*/  ISETP.LT.U32.AND P1, PT, R9, 0x3, P1 ;  /* 0x000000030900780c */ /* 0x000fc60000f21070 */
[----:B------:R-:W0:Y:S01]  /*16170*/  @P3 S2R R3, SR_CgaCtaId ;  /* 0x0000000000033919 */ /* 0x000e220000008800 */
[----:B------:R-:W-:-:S04]  /*16180*/  @P3 MOV R2, 0x400 ;  /* 0x0000040000023802 */ /* 0x000fc80000000f00 */
[----:B0-----:R-:W-:Y:S01]  /*16190*/  @P3 LEA R4, R3, R2, 0x18 ;  /* 0x0000000203043211 */ /* 0x001fe200078ec0ff */
[----:B------:R-:W-:-:S03]  /*161a0*/  IMAD.WIDE.U32 R2, R10, -0x55555555, RZ ;  /* 0xaaaaaaab0a027825 */ /* 0x000fc600078e00ff */
[----:B------:R0:W-:Y:S01]  /*161b0*/  @P3 SYNCS.ARRIVE.TRANS64.A1T0 RZ, [R4+URZ+0x48], RZ ;  /* 0x000048ff04ff39a7 */ /* 0x0001e2000810003f */
[----:B------:R-:W-:Y:S02]  /*161c0*/  ISETP.GE.U32.AND P3, PT, R9, 0x3, PT ;  /* 0x000000030900780c */ /* 0x000fe40003f66070 */
[----:B------:R-:W-:Y:S02]  /*161d0*/  SHF.R.U32.HI R5, RZ, 0x1, R3 ;  /* 0x00000001ff057819 */ /* 0x000fe40000011603 */
[----:B------:R-:W-:Y:S02]  /*161e0*/  SEL R3, RZ, 0x1, !P1 ;  /* 0x00000001ff037807 */ /* 0x000fe40004800000 */
[----:B------:R-:W-:Y:S01]  /*161f0*/  PRMT R2, RZ, 0x7610, R2 ;  /* 0x00007610ff027816 */ /* 0x000fe20000000002 */
[----:B------:R-:W-:Y:S01]  /*16200*/  IMAD R10, R5, -0x3, R10 ;  /* 0xfffffffd050a7824 */ /* 0x000fe200078e020a */
[----:B------:R-:W-:-:S05]  /*16210*/  LOP3.LUT R0, R0, R3, RZ, 0x3c, !PT ;  /* 0x0000000300007212 */ /* 0x000fca00078e3cff */
[----:B------:R-:W-:Y:S01]  /*16220*/  @P3 LOP3.LUT R0, R0, 0x1, R5, 0x78, !PT ;  /* 0x0000000100003812 */ /* 0x000fe200078e7805 */
[----:B------:R-:W-:Y:S01]  /*16230*/  IMAD.MOV.U32 R5, RZ, RZ, -0x1 ;  /* 0xffffffffff057424 */ /* 0x000fe200078e00ff */
[----:B---3--:R-:W-:-:S04]  /*16240*/  IADD3 R14, P4, R14, UR22, RZ ;  /* 0x000000160e0e7c10 */ /* 0x008fc8000ff9e0ff */
[----:B--2---:R-:W-:Y:S01]  /*16250*/  IADD3.X R17, R17, UR13, RZ, P4, !PT ;  /* 0x0000000d11117c10 */ /* 0x004fe2000a7fe4ff */
[----:B------:R0:W-:Y:S01]  /*16260*/  STL [R1+0x114], R14 ;  /* 0x0001140e01007387 */ /* 0x0001e20000100800 */
[----:B------:R-:W-:-:S03]  /*16270*/  ISETP.GE.U32.AND P1, PT, R14, UR8, PT ;  /* 0x000000080e007c0c */ /* 0x000fc6000bf26070 */
[----:B------:R0:W-:Y:S01]  /*16280*/  STL [R1+0x110], R17 ;  /* 0x0001101101007387 */ /* 0x0001e20000100800 */
[----:B------:R-:W-:-:S13]  /*16290*/  ISETP.GE.U32.AND.EX P1, PT, R17, UR9, PT, P1 ;  /* 0x0000000911007c0c */ /* 0x000fda000bf26110 */
[----:B0-----:R-:W-:Y:S05]  /*162a0*/  @P1 BRA `(.L_x_52) ;  /* 0x0000000400581947 */ /* 0x001fea0003800000 */
[----:B------:R-:W-:Y:S01]  /*162b0*/  ULDC.64 UR8, c[0x0][0x628] ;  /* 0x00018a0000087ab9 */ /* 0x000fe20000000a00 */
[----:B------:R-:W0:Y:S01]  /*162c0*/  S2R R13, SR_CTAID.X ;  /* 0x00000000000d7919 */ /* 0x000e220000002500 */
[----:B------:R-:W-:Y:S01]  /*162d0*/  ISETP.NE.U32.AND P1, PT, RZ, UR8, PT ;  /* 0x00000008ff007c0c */ /* 0x000fe2000bf25070 */
[----:B------:R-:W-:Y:S01]  /*162e0*/  ULDC UR10, c[0x0][0x630] ;  /* 0x00018c00000a7ab9 */ /* 0x000fe20000000800 */
[----:B------:R-:W-:Y:S01]  /*162f0*/  IMAD.MOV.U32 R2, RZ, RZ, R14 ;  /* 0x000000ffff027224 */ /* 0x000fe200078e000e */
[----:B------:R-:W1:Y:S01]  /*16300*/  S2R R11, SR_CTAID.Y ;  /* 0x00000000000b7919 */ /* 0x000e620000002600 */
[----:B------:R-:W-:Y:S01]  /*16310*/  ISETP.NE.AND.EX P1, PT, RZ, UR9, PT, P1 ;  /* 0x00000009ff007c0c */ /* 0x000fe2000bf25310 */
[----:B------:R-:W-:-:S12]  /*16320*/  IMAD.MOV.U32 R3, RZ, RZ, R17 ;  /* 0x000000ffff037224 */ /* 0x000fd800078e0011 */
[----:B------:R-:W-:Y:S05]  /*16330*/  @!P1 BRA `(.L_x_53) ;  /* 0x0000000000289947 */ /* 0x000fea0003800000 */
[----:B------:R-:W-:Y:S02]  /*16340*/  ULDC UR6, c[0x0][0x634] ;  /* 0x00018d0000067ab9 */ /* 0x000fe40000000800 */
[----:B------:R-:W-:-:S05]  /*16350*/  IADD3 R7, P1, R14, UR6, RZ ;  /* 0x000000060e077c10 */ /* 0x000fca000ff3e0ff */
[----:B------:R-:W-:-:S04]  /*16360*/  IMAD.X R15, RZ, RZ, R17, P1 ;  /* 0x000000ffff0f7224 */ /* 0x000fc800008e0611 */
[----:B------:R-:W-:-:S04]  /*16370*/  IMAD.WIDE.U32 R4, R15, UR8, RZ ;  /* 0x000000080f047c25 */ /* 0x000fc8000f8e00ff */
[----:B------:R-:W-:-:S04]  /*16380*/  IMAD.WIDE.U32 R4, P1, R7, UR9, R4 ;  /* 0x0000000907047c25 */ /* 0x000fc8000f820004 */
[----:B------:R-:W-:-:S04]  /*16390*/  IMAD.WIDE.U32 R6, R7, UR8, RZ ;  /* 0x0000000807067c25 */ /* 0x000fc8000f8e00ff */
[----:B------:R-:W-:Y:S01]  /*163a0*/  IMAD.X R3, RZ, RZ, RZ, P1 ;  /* 0x000000ffff037224 */ /* 0x000fe200008e06ff */
[----:B------:R-:W-:Y:S01]  /*163b0*/  IADD3 RZ, P1, R7, R4, RZ ;  /* 0x0000000407ff7210 */ /* 0x000fe20007f3e0ff */
[----:B------:R-:W-:-:S04]  /*163c0*/  IMAD.MOV.U32 R2, RZ, RZ, R5 ;  /* 0x000000ffff027224 */ /* 0x000fc800078e0005 */
[----:B------:R-:W-:-:S08]  /*163d0*/  IMAD.WIDE.U32.X R2, R15, UR9, R2, P1 ;  /* 0x000000090f027c25 */ /* 0x000fd000088e0402 */
.L_x_53:
[--C-:B------:R-:W-:Y:S01]  /*163e0*/  SHF.R.U64 R6, R2, UR10, R3.reuse ;  /* 0x0000000a02067c19 */ /* 0x100fe20008001203 */
[----:B------:R-:W-:Y:S01]  /*163f0*/  ULDC.64 UR8, c[0x0][0x620] ;  /* 0x0001880000087ab9 */ /* 0x000fe20000000a00 */
[----:B------:R-:W-:Y:S01]  /*16400*/  SHF.R.U32.HI R2, RZ, UR10, R3 ;  /* 0x0000000aff027c19 */ /* 0x000fe20008011603 */
[----:B------:R-:W-:Y:S01]  /*16410*/  IMAD.MOV.U32 R3, RZ, RZ, R17 ;  /* 0x000000ffff037224 */ /* 0x000fe200078e0011 */
[----:B------:R-:W-:Y:S01]  /*16420*/  IADD3 R5, P1, RZ, -R6, RZ ;  /* 0x80000006ff057210 */ /* 0x000fe20007f3e0ff */
[----:B------:R-:W-:Y:S01]  /*16430*/  ULDC UR6, c[0x0][0x150] ;  /* 0x0000540000067ab9 */ /* 0x000fe20000000800 */
[----:B0-----:R-:W-:Y:S01]  /*16440*/  I2FP.F32.U32 R7, R13 ;  /* 0x0000000d00077245 */ /* 0x001fe20000201000 */
[----:B------:R-:W0:Y:S01]  /*16450*/  LDC R18, c[0x0][0x144] ;  /* 0x00005100ff127b82 */ /* 0x000e220000000800 */
[----:B------:R-:W-:Y:S01]  /*16460*/  ULDC.64 UR10, c[0x0][0x640] ;  /* 0x00019000000a7ab9 */ /* 0x000fe20000000a00 */
[----:B------:R-:W-:Y:S01]  /*16470*/  IMAD.X R2, RZ, RZ, ~R2, P1 ;  /* 0x000000ffff027224 */ /* 0x000fe200008e0e02 */
[----:B------:R-:W-:-:S03]  /*16480*/  ISETP.NE.U32.AND P1, PT, RZ, UR10, PT ;  /* 0x0000000aff007c0c */ /* 0x000fc6000bf25070 */
[----:B------:R-:W-:Y:S01]  /*16490*/  IMAD R4, R2, UR8, RZ ;  /* 0x0000000802047c24 */ /* 0x000fe2000f8e02ff */
[----:B------:R-:W-:Y:S01]  /*164a0*/  ISETP.NE.AND.EX P1, PT, RZ, UR11, PT, P1 ;  /* 0x0000000bff007c0c */ /* 0x000fe2000bf25310 */
[----:B------:R-:W-:Y:S01]  /*164b0*/  IMAD.MOV.U32 R2, RZ, RZ, R14 ;  /* 0x000000ffff027224 */ /* 0x000fe200078e000e */
[----:B------:R-:W2:Y:S03]  /*164c0*/  LDC R16, c[0x0][0x148] ;  /* 0x00005200ff107b82 */ /* 0x000ea60000000800 */
[----:B------:R-:W-:Y:S01]  /*164d0*/  IMAD.WIDE.U32 R2, R5, UR8, R2 ;  /* 0x0000000805027c25 */ /* 0x000fe2000f8e0002 */
[----:B------:R-:W-:-:S03]  /*164e0*/  ULDC UR8, c[0x0][0x154] ;  /* 0x0000550000087ab9 */ /* 0x000fc60000000800 */
[----:B------:R-:W-:Y:S02]  /*164f0*/  IMAD R5, R5, UR9, R4 ;  /* 0x0000000905057c24 */ /* 0x000fe4000f8e0204 */
[----:B------:R-:W-:Y:S01]  /*16500*/  FMUL R4, R7, UR6 ;  /* 0x0000000607047c20 */ /* 0x000fe20008400000 */
[----:B------:R-:W-:Y:S01]  /*16510*/  ULDC UR6, c[0x0][0x618] ;  /* 0x0001860000067ab9 */ /* 0x000fe20000000800 */
[----:B------:R-:W-:Y:S01]  /*16520*/  ULDC UR9, c[0x0][0x608] ;  /* 0x0001820000097ab9 */ /* 0x000fe20000000800 */
[----:B------:R-:W-:-:S03]  /*16530*/  IMAD.IADD R3, R3, 0x1, R5 ;  /* 0x0000000103037824 */ /* 0x000fc600078e0205 */
[----:B------:R-:W3:Y:S02]  /*16540*/  F2I.U32.TRUNC.NTZ R4, R4 ;  /* 0x0000000400047305 */ /* 0x000ee4000020f000 */
[----:B------:R-:W-:Y:S02]  /*16550*/  SHF.R.U64 R7, R2, UR6, R3 ;  /* 0x0000000602077c19 */ /* 0x000fe40008001203 */
[----:B-1----:R-:W-:-:S05]  /*16560*/  I2FP.F32.U32 R2, R11 ;  /* 0x0000000b00027245 */ /* 0x002fca0000201000 */
[----:B------:R-:W-:Y:S01]  /*16570*/  FMUL R5, R2, UR8 ;  /* 0x0000000802057c20 */ /* 0x000fe20008400000 */
[----:B------:R-:W-:Y:S01]  /*16580*/  SHF.R.U32.HI R2, RZ, UR6, R3 ;  /* 0x00000006ff027c19 */ /* 0x000fe20008011603 */
[----:B------:R-:W-:Y:S02]  /*16590*/  ULDC UR6, c[0x0][0x658] ;  /* 0x0001960000067ab9 */ /* 0x000fe40000000800 */
[----:B------:R1:W4:Y:S01]  /*165a0*/  F2I.U32.TRUNC.NTZ R19, R5 ;  /* 0x0000000500137305 */ /* 0x000322000020f000 */
[----:B------:R-:W-:Y:S01]  /*165b0*/  SHF.R.U64 R15, R7, UR9, R2 ;  /* 0x00000009070f7c19 */ /* 0x000fe20008001202 */
[----:B---3--:R-:W-:Y:S01]  /*165c0*/  IMAD.MOV R4, RZ, RZ, -R4 ;  /* 0x000000ffff047224 */ /* 0x008fe200078e0a04 */
[----:B------:R-:W-:-:S03]  /*165d0*/  SHF.R.U32.HI R2, RZ, UR9, R2 ;  /* 0x00000009ff027c19 */ /* 0x000fc60008011602 */
[----:B0-----:R-:W-:Y:S01]  /*165e0*/  IMAD R13, R18, R4, R13 ;  /* 0x00000004120d7224 */ /* 0x001fe200078e020d */
[--C-:B------:R-:W-:Y:S02]  /*165f0*/  SHF.R.U64 R14, R15, UR6, R2.reuse ;  /* 0x000000060f0e7c19 */ /* 0x100fe40008001202 */
[----:B------:R-:W-:-:S03]  /*16600*/  SHF.R.U32.HI R17, RZ, UR6, R2 ;  /* 0x00000006ff117c19 */ /* 0x000fc60008011602 */
[----:B------:R-:W-:Y:S02]  /*16610*/  IMAD.MOV.U32 R2, RZ, RZ, R14 ;  /* 0x000000ffff027224 */ /* 0x000fe400078e000e */
[----:B------:R-:W-:Y:S01]  /*16620*/  IMAD.MOV.U32 R3, RZ, RZ, R17 ;  /* 0x000000ffff037224 */ /* 0x000fe200078e0011 */
[----:B-12-4-:R-:W-:Y:S06]  /*16630*/  @!P1 BRA `(.L_x_54) ;  /* 0x0000000000289947 */ /* 0x016fec0003800000 */
[----:B------:R-:W-:Y:S02]  /*16640*/  ULDC UR6, c[0x0][0x64c] ;  /* 0x0001930000067ab9 */ /* 0x000fe40000000800 */
[----:B------:R-:W-:-:S05]  /*16650*/  IADD3 R3, P1, R14, UR6, RZ ;  /* 0x000000060e037c10 */ /* 0x000fca000ff3e0ff */
[----:B------:R-:W-:-:S04]  /*16660*/  IMAD.X R17, RZ, RZ, R17, P1 ;  /* 0x000000ffff117224 */ /* 0x000fc800008e0611 */
[----:B------:R-:W-:-:S04]  /*16670*/  IMAD.WIDE.U32 R4, R17, UR10, RZ ;  /* 0x0000000a11047c25 */ /* 0x000fc8000f8e00ff */
[----:B------:R-:W-:-:S04]  /*16680*/  IMAD.WIDE.U32 R4, P1, R3, UR11, R4 ;  /* 0x0000000b03047c25 */ /* 0x000fc8000f820004 */
[----:B------:R-:W-:-:S04]  /*16690*/  IMAD.WIDE.U32 R2, R3, UR10, RZ ;  /* 0x0000000a03027c25 */ /* 0x000fc8000f8e00ff */
[----:B------:R-:W-:Y:S01]  /*166a0*/  IMAD.MOV.U32 R2, RZ, RZ, R5 ;  /* 0x000000ffff027224 */ /* 0x000fe200078e0005 */
[----:B------:R-:W-:Y:S01]  /*166b0*/  IADD3 RZ, P3, R3, R4, RZ ;  /* 0x0000000403ff7210 */ /* 0x000fe20007f7e0ff */
[----:B------:R-:W-:-:S04]  /*166c0*/  IMAD.X R3, RZ, RZ, RZ, P1 ;  /* 0x000000ffff037224 */ /* 0x000fc800008e06ff */
[----:B------:R-:W-:-:S08]  /*166d0*/  IMAD.WIDE.U32.X R2, R17, UR11, R2, P3 ;  /* 0x0000000b11027c25 */ /* 0x000fd000098e0402 */
.L_x_54:
[----:B------:R-:W0:Y:S01]  /*166e0*/  LDC R4, c[0x0][0x65c] ;  /* 0x00019700ff047b82 */ /* 0x000e220000000800 */
[----:B------:R-:W-:Y:S01]  /*166f0*/  ULDC UR6, c[0x0][0x648] ;  /* 0x0001920000067ab9 */ /* 0x000fe20000000800 */
[----:B------:R-:W-:Y:S01]  /*16700*/  LOP3.LUT R15, R15, UR19, RZ, 0xc0, !PT ;  /* 0x000000130f0f7c12 */ /* 0x000fe2000f8ec0ff */
[----:B------:R-:W-:Y:S01]  /*16710*/  IMAD.MOV R19, RZ, RZ, -R19 ;  /* 0x000000ffff137224 */ /* 0x000fe200078e0a13 */
[----:B------:R-:W-:Y:S01]  /*16720*/  SHF.R.U64 R2, R2, UR6, R3 ;  /* 0x0000000602027c19 */ /* 0x000fe20008001203 */
[----:B------:R-:W-:Y:S01]  /*16730*/  ULDC UR6, c[0x0][0x638] ;  /* 0x00018e0000067ab9 */ /* 0x000fe20000000800 */
[----:B------:R-:W-:Y:S01]  /*16740*/  LOP3.LUT R7, R7, UR4, RZ, 0xc0, !PT ;  /* 0x0000000407077c12 */ /* 0x000fe2000f8ec0ff */
[----:B------:R-:W-:Y:S02]  /*16750*/  ULDC UR8, c[0x0][0x610] ;  /* 0x0001840000087ab9 */ /* 0x000fe40000000800 */
[----:B------:R-:W-:Y:S02]  /*16760*/  IMAD.MOV R3, RZ, RZ, -R2 ;  /* 0x000000ffff037224 */ /* 0x000fe400078e0a02 */
[----:B------:R-:W-:-:S02]  /*16770*/  IMAD R2, R2, UR5, R15 ;  /* 0x0000000502027c24 */ /* 0x000fc4000f8e020f */
[----:B------:R-:W-:Y:S01]  /*16780*/  IMAD R14, R3, UR6, R14 ;  /* 0x00000006030e7c24 */ /* 0x000fe2000f8e020e */
[----:B------:R-:W-:-:S03]  /*16790*/  ULDC UR6, c[0x0][0x600] ;  /* 0x0001800000067ab9 */ /* 0x000fc60000000800 */
[----:B------:R-:W-:Y:S01]  /*167a0*/  IMAD R14, R14, UR6, R7 ;  /* 0x000000060e0e7c24 */ /* 0x000fe2000f8e0207 */
[----:B0-----:R-:W-:-:S13]  /*167b0*/  ISETP.NE.AND P1, PT, R4, 0x1, PT ;  /* 0x000000010400780c */ /* 0x001fda0003f25270 */
[----:B------:R-:W-:-:S04]  /*167c0*/  @P1 IMAD R13, R16, R19, R11 ;  /* 0x00000013100d1224 */ /* 0x000fc800078e020b */
[----:B------:R-:W-:Y:S02]  /*167d0*/  IMAD R13, R2, UR8, R13 ;  /* 0x00000008020d7c24 */ /* 0x000fe4000f8e020d */
[----:B------:R-:W-:-:S03]  /*167e0*/  IMAD.MOV.U32 R2, RZ, RZ, 0x1 ;  /* 0x00000001ff027424 */ /* 0x000fc600078e00ff */
[----:B------:R-:W-:Y:S02]  /*167f0*/  SEL R7, R14, R13, !P1 ;  /* 0x0000000d0e077207 */ /* 0x000fe40004800000 */
[----:B------:R-:W-:-:S07]  /*16800*/  SEL R5, R13, R14, !P1 ;  /* 0x0000000e0d057207 */ /* 0x000fce0004800000 */
.L_x_52:
[----:B------:R-:W-:Y:S05]  /*16810*/  BSYNC B1 ;  /* 0x0000000000017941 */ /* 0x000fea0003800000 */
.L_x_51:
[----:B------:R-:W-:-:S13]  /*16820*/  LOP3.LUT P1, RZ, R2, 0xff, RZ, 0xc0, !PT ;  /* 0x000000ff02ff7812 */ /* 0x000fda000782c0ff */
[----:B------:R-:W-:Y:S05]  /*16830*/  @P1 BRA `(.L_x_55) ;  /* 0xfffffff4002c1947 */ /* 0x000fea000383ffff */
[----:B------:R-:W-:Y:S05]  /*16840*/  BSYNC B0 ;  /* 0x0000000000007941 */ /* 0x000fea0003800000 */
.L_x_43:
[----:B------:R-:W-:-:S03]  /*16850*/  UMOV UR6, 0xffffffff ;  /* 0xffffffff00067882 */ /* 0x000fc60000000000 */
[----:B------:R-:W-:Y:S05]  /*16860*/  BRA.DIV UR6, `(.L_x_56) ;  /* 0x0000000606047947 */ /* 0x000fea000b800000 */
[----:B------:R-:W-:-:S13]  /*16870*/  ELECT P0, URZ, PT ;  /* 0x00000000003f782f */ /* 0x000fda0003800000 */
.L_x_69:
[----:B------:R-:W-:Y:S04]  /*16880*/  BSSY B0, `(.L_x_57) ;  /* 0x0000023000007945 */ /* 0x000fe80003800000 */
[----:B------:R-:W-:Y:S05]  /*16890*/  @!P0 BRA `(.L_x_58) ;  /* 0x0000000000848947 */ /* 0x000fea0003800000 */
[----:B------:R-:W-:-:S04]  /*168a0*/  ULOP3.LUT UR6, UR7, 0x2, URZ, 0xfc, !UPT ;  /* 0x0000000207067892 */ /* 0x000fc8000f8efc3f */
[----:B------:R-:W-:-:S06]  /*168b0*/  UISETP.NE.AND UP0, UPT, UR6, 0x3, UPT ;  /* 0x000000030600788c */ /* 0x000fcc000bf05270 */
[----:B------:R-:W-:-:S13]  /*168c0*/  PLOP3.LUT P0, PT, PT, PT, UP0, 0x80, 0x0 ;  /* 0x000000000000781c */ /* 0x000fda0003f0f008 */
[----:B------:R-:W-:Y:S05]  /*168d0*/  @!P0 BRA `(.L_x_59) ;  /* 0x0000000000048947 */ /* 0x000fea0003800000 */
[----:B------:R-:W-:Y:S01]  /*168e0*/  BPT.TRAP 0x1 ;  /* 0x000000040000795c */ /* 0x000fe20000300000 */
.L_x_59:
[----:B------:R-:W0:Y:S01]  /*168f0*/  S2R R3, SR_CgaCtaId ;  /* 0x0000000000037919 */ /* 0x000e220000008800 */
[----:B------:R-:W-:-:S04]  /*16900*/  MOV R2, 0x400 ;  /* 0x0000040000027802 */ /* 0x000fc80000000f00 */
[----:B0-----:R-:W-:Y:S02]  /*16910*/  LEA R3, R3, R2, 0x18 ;  /* 0x0000000203037211 */ /* 0x001fe400078ec0ff */
[----:B------:R-:W-:-:S03]  /*16920*/  SHF.L.U32 R2, R0, 0x1f, RZ ;  /* 0x0000001f00027819 */ /* 0x000fc600000006ff */
[----:B------:R-:W-:-:S04]  /*16930*/  VIADD R3, R3, 0x18 ;  /* 0x0000001803037836 */ /* 0x000fc80000000000 */
[C---:B------:R-:W-:Y:S02]  /*16940*/  IMAD R7, R10.reuse, 0x8, R3 ;  /* 0x000000080a077824 */ /* 0x040fe400078e0203 */
[----:B------:R-:W-:Y:S02]  /*16950*/  VIADD R10, R10, 0x1 ;  /* 0x000000010a0a7836 */ /* 0x000fe40000000000 */
[----:B------:R-:W0:Y:S03]  /*16960*/  SYNCS.PHASECHK.TRANS64.TRYWAIT P0, [R7+URZ], R2 ;  /* 0x00000002070075a7 */ /* 0x000e26000800017f */
[----:B------:R-:W-:-:S04]  /*16970*/  ISETP.NE.AND P1, PT, R10, 0x3, PT ;  /* 0x000000030a00780c */ /* 0x000fc80003f25270 */
[----:B------:R-:W-:Y:S02]  /*16980*/  SEL R5, RZ, 0x1, P1 ;  /* 0x00000001ff057807 */ /* 0x000fe40000800000 */
[----:B------:R-:W-:Y:S02]  /*16990*/  SEL R10, R10, RZ, P1 ;  /* 0x000000ff0a0a7207 */ /* 0x000fe40000800000 */
[----:B------:R-:W-:-:S03]  /*169a0*/  LOP3.LUT R5, R0, R5, RZ, 0x3c, !PT ;  /* 0x0000000500057212 */ /* 0x000fc600078e3cff */
[----:B------:R-:W-:Y:S01]  /*169b0*/  IMAD R9, R10, 0x8, R3 ;  /* 0x000000080a097824 */ /* 0x000fe200078e0203 */
[----:B------:R-:W-:Y:S01]  /*169c0*/  SHF.L.U32 R4, R5, 0x1f, RZ ;  /* 0x0000001f05047819 */ /* 0x000fe200000006ff */
[----:B0-----:R-:W-:Y:S06]  /*169d0*/  @!P0 BRA `(.L_x_60) ;  /* 0x0000000000cc8947 */ /* 0x001fec0003800000 */
.L_x_70:
[----:B------:R-:W1:Y:S01]  /*169e0*/  SYNCS.PHASECHK.TRANS64.TRYWAIT P0, [R9+URZ], R4 ;  /* 0x00000004090075a7 */ /* 0x000e62000800017f */
[----:B------:R-:W-:-:S05]  /*169f0*/  VIADD R0, R10, 0x1 ;  /* 0x000000010a007836 */ /* 0x000fca0000000000 */
[----:B------:R-:W-:-:S04]  /*16a00*/  ISETP.NE.AND P1, PT, R0, 0x3, PT ;  /* 0x000000030000780c */ /* 0x000fc80003f25270 */
[----:B0-----:R-:W-:Y:S02]  /*16a10*/  SEL R2, RZ, 0x1, P1 ;  /* 0x00000001ff027807 */ /* 0x001fe40000800000 */
[----:B------:R-:W-:Y:S02]  /*16a20*/  SEL R0, R0, RZ, P1 ;  /* 0x000000ff00007207 */ /* 0x000fe40000800000 */
[----:B------:R-:W-:Y:S01]  /*16a30*/  LOP3.LUT R2, R5, R2, RZ, 0x3c, !PT ;  /* 0x0000000205027212 */ /* 0x000fe200078e3cff */
[----:B-1----:R-:W-:Y:S06]  /*16a40*/  @!P0 BRA `(.L_x_61) ;  /* 0x0000000000c48947 */ /* 0x002fec0003800000 */
.L_x_71:
[----:B------:R-:W-:Y:S01]  /*16a50*/  IMAD R3, R0, 0x8, R3 ;  /* 0x0000000800037824 */ /* 0x000fe200078e0203 */
[----:B------:R-:W-:-:S07]  /*16a60*/  SHF.L.U32 R0, R2, 0x1f, RZ ;  /* 0x0000001f02007819 */ /* 0x000fce00000006ff */
.L_x_62:
[----:B-1----:R1:W2:Y:S02]  /*16a70*/  SYNCS.PHASECHK.TRANS64.TRYWAIT P0, [R3+URZ], R0 ;  /* 0x00000000030075a7 */ /* 0x0022a4000800017f */
[----:B--2---:R-:W-:Y:S05]  /*16a80*/  @!P0 NANOSLEEP.SYNCS 0x989680 ;  /* 0x009896800000895d */ /* 0x004fea0003900000 */
[----:B------:R-:W2:Y:S02]  /*16a90*/  @!P0 SYNCS.PHASECHK.TRANS64 P0, [R3+URZ], R0 ;  /* 0x00000000030085a7 */ /* 0x000ea4000800007f */
[----:B--2---:R-:W-:Y:S05]  /*16aa0*/  @!P0 BRA `(.L_x_62) ;  /* 0xfffffffc00f08947 */ /* 0x004fea000383ffff */
.L_x_58:
[----:B------:R-:W-:Y:S05]  /*16ab0*/  BSYNC B0 ;  /* 0x0000000000007941 */ /* 0x000fea0003800000 */
.L_x_57:
[----:B------:R-:W-:Y:S05]  /*16ac0*/  EXIT ;  /* 0x000000000000794d */ /* 0x000fea0003800000 */
.L_x_17:
[----:B--2---:R-:W-:-:S04]  /*16ad0*/  IMAD.U32 R9, RZ, RZ, UR6 ;  /* 0x00000006ff097e24 */ /* 0x004fc8000f8e00ff */
[----:B------:R2:W3:Y:S03]  /*16ae0*/  SYNCS.PHASECHK.TRANS64.TRYWAIT P0, [R9+URZ], R8 ;  /* 0x00000008090075a7 */ /* 0x0004e6000800017f */
[----:B---3--:R-:W-:Y:S05]  /*16af0*/  @!P0 NANOSLEEP.SYNCS 0x989680 ;  /* 0x009896800000895d */ /* 0x008fea0003900000 */
[----:B------:R-:W3:Y:S02]  /*16b00*/  @!P0 SYNCS.PHASECHK.TRANS64 P0, [R9+URZ], R8 ;  /* 0x00000008090085a7 */ /* 0x000ee4000800007f */
[----:B---3--:R-:W-:Y:S05]  /*16b10*/  @!P0 BRA `(.L_x_17) ;  /* 0xfffffffc00ec8947 */ /* 0x008fea000383ffff */
[----:B------:R-:W-:Y:S05]  /*16b20*/  BRA `(.L_x_16) ;  /* 0xfffffeb000b47947 */ /* 0x000fea000383ffff */
.L_x_23:
[----:B-----5:R3:W-:Y:S02]  /*16b30*/  STL [R1+0x120], R0 ;  /* 0x0001200001007387 */ /* 0x0207e40000100800 */
[----:B---3--:R-:W-:-:S04]  /*16b40*/  IMAD.U32 R0, RZ, RZ, UR21 ;  /* 0x00000015ff007e24 */ /* 0x008fc8000f8e00ff */
[----:B------:R3:W4:Y:S03]  /*16b50*/  SYNCS.PHASECHK.TRANS64.TRYWAIT P0, [R0+URZ], R229 ;  /* 0x000000e5000075a7 */ /* 0x000726000800017f */
[----:B----4-:R-:W-:Y:S05]  /*16b60*/  @!P0 NANOSLEEP.SYNCS 0x989680 ;  /* 0x009896800000895d */ /* 0x010fea0003900000 */
[----:B------:R3:W4:Y:S02]  /*16b70*/  @!P0 SYNCS.PHASECHK.TRANS64 P0, [R0+URZ], R229 ;  /* 0x000000e5000085a7 */ /* 0x000724000800007f */
[----:B---3--:R3:W5:Y:S02]  /*16b80*/  LDL.LU R0, [R1+0x120] ;  /* 0x0001200001007983 */ /* 0x0087640000300800 */
[----:B---34-:R-:W-:Y:S05]  /*16b90*/  @!P0 BRA `(.L_x_23) ;  /* 0xfffffffc00e48947 */ /* 0x018fea000383ffff */
[----:B------:R-:W-:Y:S05]  /*16ba0*/  BRA `(.L_x_22) ;  /* 0xfffffec800fc7947 */ /* 0x000fea000383ffff */
.L_x_44:
[----:B------:R-:W-:Y:S01]  /*16bb0*/  BSSY B1, `(.L_x_63) ;  /* 0x0000006000017945 */ /* 0x000fe20003800000 */
[----:B------:R-:W-:-:S07]  /*16bc0*/  IMAD.MOV.U32 R2, RZ, RZ, -0x1 ;  /* 0xffffffffff027424 */ /* 0x000fce00078e00ff */
[----:B------:R-:W-:Y:S05]  /*16bd0*/  WARPSYNC.COLLECTIVE R2, `(.L_x_64) ;  /* 0x00000000020c7348 */ /* 0x000fea0003c00000 */
[----:B------:R-:W-:Y:S02]  /*16be0*/  ELECT P1, UR62, PT ;  /* 0x00000000003e782f */ /* 0x000fe40003820000 */
[----:B------:R-:W-:Y:S01]  /*16bf0*/  MOV R2, UR62 ;  /* 0x0000003e00027c02 */ /* 0x000fe20008000f00 */
[----:B------:R-:W-:Y:S10]  /*16c00*/  ENDCOLLECTIVE ;  /* 0x000000000000791b */ /* 0x000ff40003800000 */
.L_x_64:
[----:B------:R-:W-:Y:S05]  /*16c10*/  BSYNC B1 ;  /* 0x0000000000017941 */ /* 0x000fea0003800000 */
.L_x_63:
[----:B------:R-:W-:Y:S05]  /*16c20*/  BRA `(.L_x_65) ;  /* 0xfffffff0003c7947 */ /* 0x000fea000383ffff */
.L_x_47:
[----:B0-----:R0:W1:Y:S02]  /*16c30*/  SYNCS.PHASECHK.TRANS64.TRYWAIT P1, [R14+URZ+0x18], R5 ;  /* 0x000018050e0075a7 */ /* 0x001064000802017f */
[----:B-1----:R-:W-:Y:S05]  /*16c40*/  @!P1 NANOSLEEP.SYNCS 0x989680 ;  /* 0x009896800000995d */ /* 0x002fea0003900000 */
[----:B------:R-:W1:Y:S02]  /*16c50*/  @!P1 SYNCS.PHASECHK.TRANS64 P1, [R14+URZ+0x18], R5 ;  /* 0x000018050e0095a7 */ /* 0x000e64000802007f */
[----:B-1----:R-:W-:Y:S05]  /*16c60*/  @!P1 BRA `(.L_x_47) ;  /* 0xfffffffc00f09947 */ /* 0x002fea000383ffff */
[----:B------:R-:W-:Y:S05]  /*16c70*/  BRA `(.L_x_66) ;  /* 0xfffffff000707947 */ /* 0x000fea000383ffff */
.L_x_56:
[----:B------:R-:W-:Y:S01]  /*16c80*/  BSSY B0, `(.L_x_67) ;  /* 0x0000006000007945 */ /* 0x000fe20003800000 */
[----:B------:R-:W-:-:S07]  /*16c90*/  IMAD.MOV.U32 R2, RZ, RZ, -0x1 ;  /* 0xffffffffff027424 */ /* 0x000fce00078e00ff */
[----:B------:R-:W-:Y:S05]  /*16ca0*/  WARPSYNC.COLLECTIVE R2, `(.L_x_68) ;  /* 0x00000000020c7348 */ /* 0x000fea0003c00000 */
[----:B------:R-:W-:Y:S02]  /*16cb0*/  ELECT P1, UR62, PT ;  /* 0x00000000003e782f */ /* 0x000fe40003820000 */
[----:B------:R-:W-:Y:S01]  /*16cc0*/  MOV R2, UR62 ;  /* 0x0000003e00027c02 */ /* 0x000fe20008000f00 */
[----:B------:R-:W-:Y:S10]  /*16cd0*/  ENDCOLLECTIVE ;  /* 0x000000000000791b */ /* 0x000ff40003800000 */
.L_x_68:
[----:B------:R-:W-:Y:S05]  /*16ce0*/  BSYNC B0 ;  /* 0x0000000000007941 */ /* 0x000fea0003800000 */
.L_x_67:
[----:B------:R-:W-:Y:S01]  /*16cf0*/  PLOP3.LUT P0, PT, P1, PT, PT, 0x80, 0x0 ;  /* 0x000000000000781c */ /* 0x000fe20000f0f070 */
[----:B------:R-:W-:-:S12]  /*16d00*/  BRA `(.L_x_69) ;  /* 0xfffffff800dc7947 */ /* 0x000fd8000383ffff */
.L_x_60:
[----:B0-----:R0:W1:Y:S02]  /*16d10*/  SYNCS.PHASECHK.TRANS64.TRYWAIT P0, [R7+URZ], R2 ;  /* 0x00000002070075a7 */ /* 0x001064000800017f */
[----:B-1----:R-:W-:Y:S05]  /*16d20*/  @!P0 NANOSLEEP.SYNCS 0x989680 ;  /* 0x009896800000895d */ /* 0x002fea0003900000 */
[----:B------:R-:W1:Y:S02]  /*16d30*/  @!P0 SYNCS.PHASECHK.TRANS64 P0, [R7+URZ], R2 ;  /* 0x00000002070085a7 */ /* 0x000e64000800007f */
[----:B-1----:R-:W-:Y:S05]  /*16d40*/  @!P0 BRA `(.L_x_60) ;  /* 0xfffffffc00f08947 */ /* 0x002fea000383ffff */
[----:B------:R-:W-:Y:S05]  /*16d50*/  BRA `(.L_x_70) ;  /* 0xfffffffc00207947 */ /* 0x000fea000383ffff */
.L_x_61:
[----:B0-----:R0:W1:Y:S02]  /*16d60*/  SYNCS.PHASECHK.TRANS64.TRYWAIT P0, [R9+URZ], R4 ;  /* 0x00000004090075a7 */ /* 0x001064000800017f */
[----:B-1----:R-:W-:Y:S05]  /*16d70*/  @!P0 NANOSLEEP.SYNCS 0x989680 ;  /* 0x009896800000895d */ /* 0x002fea0003900000 */
[----:B------:R-:W1:Y:S02]  /*16d80*/  @!P0 SYNCS.PHASECHK.TRANS64 P0, [R9+URZ], R4 ;  /* 0x00000004090085a7 */ /* 0x000e64000800007f */
[----:B-1----:R-:W-:Y:S05]  /*16d90*/  @!P0 BRA `(.L_x_61) ;  /* 0xfffffffc00f08947 */ /* 0x002fea000383ffff */
[----:B------:R-:W-:Y:S05]  /*16da0*/  BRA `(.L_x_71) ;  /* 0xfffffffc00287947 */ /* 0x000fea000383ffff */
.L_x_72:
[----:B------:R-:W-:-:S00]  /*16db0*/  BRA `(.L_x_72) ;  /* 0xfffffffc00fc7947 */ /* 0x000fc0000383ffff */
[----:B------:R-:W-:-:S00]  /*16dc0*/  NOP ;  /* 0x0000000000007918 */ /* 0x000fc00000000000 */
        /* <DEDUP_REMOVED lines=11> */
.L_x_73:


//--------------------- .nv.shared._ZN7cutlass13device_kernelINS_4gemm6kernel13GemmUniversalIN4cute5tupleIJiiiiEEENS1_10collective13CollectiveMmaINS1_37MainloopSm90TmaGmmaWarpSpecializedFP8ILi3ENS5_IJNS4_1CILi1EEESB_SB_EEENS1_35KernelTmaWarpSpecializedCooperativeEEENS5_IJNSA_ILi384EEENSA_ILi96EEENSA_ILi128EEEEEENS_12float_e4m3_tENS5_IJlSB_lEEESJ_SK_NS4_8TiledMMAINS4_8MMA_AtomIJNS4_4SM904GMMA30MMA_64x96x32_F32E4M3E4M3_SS_TNILNSO_7ScaleInE1ELSQ_1EEEEEENS4_6LayoutINS5_IJNSA_ILi2EEESB_SB_EEENS5_IJSB_NSA_ILi0EEESW_EEEEENS5_IJNS4_10UnderscoreESZ_SZ_EEEEENS4_13SM90_TMA_LOADENS4_14ComposedLayoutINS4_7SwizzleILi3ELi4ELi3EEENS4_18smem_ptr_flag_bitsILi8EEENST_INS5_IJNSA_ILi8EEESH_EEENS5_IJSH_SB_EEEEEEEvNS4_8identityES12_S1C_vS1D_EENS_8epilogue10collective6detail29Sm90TmaWarpSpecializedAdapterINS1G_15DefaultEpilogueISJ_SK_SK_NS1F_6thread17LinearCombinationISJ_Li1EffLNS1K_9ScaleType4KindE0ELNS_15FloatRoundStyleE2ESJ_EENS1_15EpilogueDefaultEEEEEvvEEEEvNT_6ParamsE --------------------------
	.section	.nv.shared._ZN7cutlass13device_kernelINS_4gemm6kernel13GemmUniversalIN4cute5tupleIJiiiiEEENS1_10collective13CollectiveMmaINS1_37MainloopSm90TmaGmmaWarpSpecializedFP8ILi3ENS5_IJNS4_1CILi1EEESB_SB_EEENS1_35KernelTmaWarpSpecializedCooperativeEEENS5_IJNSA_ILi384EEENSA_ILi96EEENSA_ILi128EEEEEENS_12float_e4m3_tENS5_IJlSB_lEEESJ_SK_NS4_8TiledMMAINS4_8MMA_AtomIJNS4_4SM904GMMA30MMA_64x96x32_F32E4M3E4M3_SS_TNILNSO_7ScaleInE1ELSQ_1EEEEEENS4_6LayoutINS5_IJNSA_ILi2EEESB_SB_EEENS5_IJSB_NSA_ILi0EEESW_EEEEENS5_IJNS4_10UnderscoreESZ_SZ_EEEEENS4_13SM90_TMA_LOADENS4_14ComposedLayoutINS4_7SwizzleILi3ELi4ELi3EEENS4_18smem_ptr_flag_bitsILi8EEENST_INS5_IJNSA_ILi8EEESH_EEENS5_IJSH_SB_EEEEEEEvNS4_8identityES12_S1C_vS1D_EENS_8epilogue10collective6detail29Sm90TmaWarpSpecializedAdapterINS1G_15DefaultEpilogueISJ_SK_SK_NS1F_6thread17LinearCombinationISJ_Li1EffLNS1K_9ScaleType4KindE0ELNS_15FloatRoundStyleE2ESJ_EENS1_15EpilogueDefaultEEEEEvvEEEEvNT_6ParamsE,"aw",@nobits
	.sectionflags	@""
	.align	16
	.zero		1024


//--------------------- .nv.shared.reserved.0     --------------------------
	.section	.nv.shared.reserved.0,"aw",@nobits
	.weak		__nv_reservedSMEM_offset_0_alias
	.size		__nv_reservedSMEM_offset_0_alias, 0, 0
	.other		__nv_reservedSMEM_offset_0_alias,@"STO_CUDA_RESERVED_SHARED STV_DEFAULT"
__nv_reservedSMEM_offset_0_alias:
	.zero		0


//--------------------- .nv.global                --------------------------
	.section	.nv.global,"aw",@nobits
.nv.global:
	.type		_ZN40_INTERNAL_0733e434_4_k_cu_79c473ed_127474cute1_E,@object
	.size		_ZN40_INTERNAL_0733e434_4_k_cu_79c473ed_127474cute1_E,(_ZN40_INTERNAL_0733e434_4_k_cu_79c473ed_127474cuda3std3__45__cpo6cbeginE - _ZN40_INTERNAL_0733e434_4_k_cu_79c473ed_127474cute1_E)
_ZN40_INTERNAL_0733e434_4_k_cu_79c473ed_127474cute1_E:
	.zero		1
	.type		_ZN40_INTERNAL_0733e434_4_k_cu_79c473ed_127474cuda3std3__45__cpo6cbeginE,@object
	.size		_ZN40_INTERNAL_0733e434_4_k_cu_79c473ed_127474cuda3std3__45__cpo6cbeginE,(_ZN40_INTERNAL_0733e434_4_k_cu_79c473ed_127474cuda3std3__48in_placeE - _ZN40_INTERNAL_0733e434_4_k_cu_79c473ed_127474cuda3std3__45__cpo6cbeginE)
_ZN40_INTERNAL_0733e434_4_k_cu_79c473ed_127474cuda3std3__45__cpo6cbeginE:
	.zero		1
	.type		_ZN40_INTERNAL_0733e434_4_k_cu_79c473ed_127474cuda3std3__48in_placeE,@object
	.size		_ZN40_INTERNAL_0733e434_4_k_cu_79c473ed_127474cuda3std3__48in_placeE,(_ZN40_INTERNAL_0733e434_4_k_cu_79c473ed_127474cuda3std6ranges3__45__cpo9iter_moveE - _ZN40_INTERNAL_0733e434_4_k_cu_79c473ed_127474cuda3std3__48in_placeE)
_ZN40_INTERNAL_0733e434_4_k_cu_79c473ed_127474cuda3std3__48in_placeE:
	.zero		1
	.type		_ZN40_INTERNAL_0733e434_4_k_cu_79c473ed_127474cuda3std6ranges3__45__cpo9iter_moveE,@object
	.size		_ZN40_INTERNAL_0733e434_4_k_cu_79c473ed_127474cuda3std6ranges3__45__cpo9iter_moveE,(_ZN40_INTERNAL_0733e434_4_k_cu_79c473ed_127474cuda3std3__45__cpo5beginE - _ZN40_INTERNAL_0733e434_4_k_cu_79c473ed_127474cuda3std6ranges3__45__cpo9iter_moveE)
_ZN40_INTERNAL_0733e434_4_k_cu_79c473ed_127474cuda3std6ranges3__45__cpo9iter_moveE:
	.zero		1
	.type		_ZN40_INTERNAL_0733e434_4_k_cu_79c473ed_127474cuda3std3__45__cpo5beginE,@object
	.size		_ZN40_INTERNAL_0733e434_4_k_cu_79c473ed_127474cuda3std3__45__cpo5beginE,(_ZN40_INTERNAL_0733e434_4_k_cu_79c473ed_127474cuda3std3__442_GLOBAL__N__0733e434_4_k_cu_79c473ed_127476ignoreE - _ZN40_INTERNAL_0733e434_4_k_cu_79c473ed_127474cuda3std3__45__cpo5beginE)
_ZN40_INTERNAL_0733e434_4_k_cu_79c473ed_127474cuda3std3__45__cpo5beginE:
	.zero		1
	.type		_ZN40_INTERNAL_0733e434_4_k_cu_79c473ed_127474cuda3std3__442_GLOBAL__N__0733e434_4_k_cu_79c473ed_127476ignoreE,@object
	.size		_ZN40_INTERNAL_0733e434_4_k_cu_79c473ed_127474cuda3std3__442_GLOBAL__N__0733e434_4_k_cu_79c473ed_127476ignoreE,(_ZN40_INTERNAL_0733e434_4_k_cu_79c473ed_127474cute7productE - _ZN40_INTERNAL_0733e434_4_k_cu_79c473ed_127474cuda3std3__442_GLOBAL__N__0733e434_4_k_cu_79c473ed_127476ignoreE)
_ZN40_INTERNAL_0733e434_4_k_cu_79c473ed_127474cuda3std3__442_GLOBAL__N__0733e434_4_k_cu_79c473ed_127476ignoreE:
	.zero		1
	.type		_ZN40_INTERNAL_0733e434_4_k_cu_79c473ed_127474cute7productE,@object
	.size		_ZN40_INTERNAL_0733e434_4_k_cu_79c473ed_127474cute7productE,(_ZN40_INTERNAL_0733e434_4_k_cu_79c473ed_127474cuda3std3__45__cpo3endE - _ZN40_INTERNAL_0733e434_4_k_cu_79c473ed_127474cute7productE)
_ZN40_INTERNAL_0733e434_4_k_cu_79c473ed_127474cute7productE:
	.zero		1
	.type		_ZN40_INTERNAL_0733e434_4_k_cu_79c473ed_127474cuda3std3__45__cpo3endE,@object
	.size		_ZN40_INTERNAL_0733e434_4_k_cu_79c473ed_127474cuda3std3__45__cpo3endE,(_ZN40_INTERNAL_0733e434_4_k_cu_79c473ed_127474cuda3std3__419piecewise_constructE - _ZN40_INTERNAL_0733e434_4_k_cu_79c473ed_127474cuda3std3__45__cpo3endE)
_ZN40_INTERNAL_0733e434_4_k_cu_79c473ed_127474cuda3std3__45__cpo3endE:
	.zero		1
	.type		_ZN40_INTERNAL_0733e434_4_k_cu_79c473ed_127474cuda3std3__419piecewise_constructE,@object
	.size		_ZN40_INTERNAL_0733e434_4_k_cu_79c473ed_127474cuda3std3__419piecewise_constructE,(_ZN40_INTERNAL_0733e434_4_k_cu_79c473ed_127474cuda3std3__45__cpo4cendE - _ZN40_INTERNAL_0733e434_4_k_cu_79c473ed_127474cuda3std3__419piecewise_constructE)
_ZN40_INTERNAL_0733e434_4_k_cu_79c473ed_127474cuda3std3__419piecewise_constructE:
	.zero		1
	.type		_ZN40_INTERNAL_0733e434_4_k_cu_79c473ed_127474cuda3std3__45__cpo4cendE,@object
	.size		_ZN40_INTERNAL_0733e434_4_k_cu_79c473ed_127474cuda3std3__45__cpo4cendE,(_ZN40_INTERNAL_0733e434_4_k_cu_79c473ed_127474cuda3std6ranges3__45__cpo4swapE - _ZN40_INTERNAL_0733e434_4_k_cu_79c473ed_127474cuda3std3__45__cpo4cendE)
_ZN40_INTERNAL_0733e434_4_k_cu_79c473ed_127474cuda3std3__45__cpo4cendE:
	.zero		1
	.type		_ZN40_INTERNAL_0733e434_4_k_cu_79c473ed_127474cuda3std6ranges3__45__cpo4swapE,@object
	.size		_ZN40_INTERNAL_0733e434_4_k_cu_79c473ed_127474cuda3std6ranges3__45__cpo4swapE,(.L_7 - _ZN40_INTERNAL_0733e434_4_k_cu_79c473ed_127474cuda3std6ranges3__45__cpo4swapE)
_ZN40_INTERNAL_0733e434_4_k_cu_79c473ed_127474cuda3std6ranges3__45__cpo4swapE:
	.zero		1
.L_7:


//--------------------- .nv.constant0._ZN7cutlass13device_kernelINS_4gemm6kernel13GemmUniversalIN4cute5tupleIJiiiiEEENS1_10collective13CollectiveMmaINS1_37MainloopSm90TmaGmmaWarpSpecializedFP8ILi3ENS5_IJNS4_1CILi1EEESB_SB_EEENS1_35KernelTmaWarpSpecializedCooperativeEEENS5_IJNSA_ILi384EEENSA_ILi96EEENSA_ILi128EEEEEENS_12float_e4m3_tENS5_IJlSB_lEEESJ_SK_NS4_8TiledMMAINS4_8MMA_AtomIJNS4_4SM904GMMA30MMA_64x96x32_F32E4M3E4M3_SS_TNILNSO_7ScaleInE1ELSQ_1EEEEEENS4_6LayoutINS5_IJNSA_ILi2EEESB_SB_EEENS5_IJSB_NSA_ILi0EEESW_EEEEENS5_IJNS4_10UnderscoreESZ_SZ_EEEEENS4_13SM90_TMA_LOADENS4_14ComposedLayoutINS4_7SwizzleILi3ELi4ELi3EEENS4_18smem_ptr_flag_bitsILi8EEENST_INS5_IJNSA_ILi8EEESH_EEENS5_IJSH_SB_EEEEEEEvNS4_8identityES12_S1C_vS1D_EENS_8epilogue10collective6detail29Sm90TmaWarpSpecializedAdapterINS1G_15DefaultEpilogueISJ_SK_SK_NS1F_6thread17LinearCombinationISJ_Li1EffLNS1K_9ScaleType4KindE0ELNS_15FloatRoundStyleE2ESJ_EENS1_15EpilogueDefaultEEEEEvvEEEEvNT_6ParamsE --------------------------
	.section	.nv.constant0._ZN7cutlass13device_kernelINS_4gemm6kernel13GemmUniversalIN4cute5tupleIJiiiiEEENS1_10collective13CollectiveMmaINS1_37MainloopSm90TmaGmmaWarpSpecializedFP8ILi3ENS5_IJNS4_1CILi1EEESB_SB_EEENS1_35KernelTmaWarpSpecializedCooperativeEEENS5_IJNSA_ILi384EEENSA_ILi96EEENSA_ILi128EEEEEENS_12float_e4m3_tENS5_IJlSB_lEEESJ_SK_NS4_8TiledMMAINS4_8MMA_AtomIJNS4_4SM904GMMA30MMA_64x96x32_F32E4M3E4M3_SS_TNILNSO_7ScaleInE1ELSQ_1EEEEEENS4_6LayoutINS5_IJNSA_ILi2EEESB_SB_EEENS5_IJSB_NSA_ILi0EEESW_EEEEENS5_IJNS4_10UnderscoreESZ_SZ_EEEEENS4_13SM90_TMA_LOADENS4_14ComposedLayoutINS4_7SwizzleILi3ELi4ELi3EEENS4_18smem_ptr_flag_bitsILi8EEENST_INS5_IJNSA_ILi8EEESH_EEENS5_IJSH_SB_EEEEEEEvNS4_8identityES12_S1C_vS1D_EENS_8epilogue10collective6detail29Sm90TmaWarpSpecializedAdapterINS1G_15DefaultEpilogueISJ_SK_SK_NS1F_6thread17LinearCombinationISJ_Li1EffLNS1K_9ScaleType4KindE0ELNS_15FloatRoundStyleE2ESJ_EENS1_15EpilogueDefaultEEEEEvvEEEEvNT_6ParamsE,"a",@progbits
	.sectionflags	@""
	.align	4
.nv.constant0._ZN7cutlass13device_kernelINS_4gemm6kernel13GemmUniversalIN4cute5tupleIJiiiiEEENS1_10collective13CollectiveMmaINS1_37MainloopSm90TmaGmmaWarpSpecializedFP8ILi3ENS5_IJNS4_1CILi1EEESB_SB_EEENS1_35KernelTmaWarpSpecializedCooperativeEEENS5_IJNSA_ILi384EEENSA_ILi96EEENSA_ILi128EEEEEENS_12float_e4m3_tENS5_IJlSB_lEEESJ_SK_NS4_8TiledMMAINS4_8MMA_AtomIJNS4_4SM904GMMA30MMA_64x96x32_F32E4M3E4M3_SS_TNILNSO_7ScaleInE1ELSQ_1EEEEEENS4_6LayoutINS5_IJNSA_ILi2EEESB_SB_EEENS5_IJSB_NSA_ILi0EEESW_EEEEENS5_IJNS4_10UnderscoreESZ_SZ_EEEEENS4_13SM90_TMA_LOADENS4_14ComposedLayoutINS4_7SwizzleILi3ELi4ELi3EEENS4_18smem_ptr_flag_bitsILi8EEENST_INS5_IJNSA_ILi8EEESH_EEENS5_IJSH_SB_EEEEEEEvNS4_8identityES12_S1C_vS1D_EENS_8epilogue10collective6detail29Sm90TmaWarpSpecializedAdapterINS1G_15DefaultEpilogueISJ_SK_SK_NS1F_6thread17LinearCombinationISJ_Li1EffLNS1K_9ScaleType4KindE0ELNS_15FloatRoundStyleE2ESJ_EENS1_15EpilogueDefaultEEEEEvvEEEEvNT_6ParamsE:
	.zero		1664


//--------------------- SYMBOLS --------------------------

	.type		.nv.reservedSmem.offset0,@object
	.size		.nv.reservedSmem.offset0,0x4
